//
// Generated by NVIDIA NVVM Compiler
//
// Compiler Build ID: CL-36424714
// Cuda compilation tools, release 13.0, V13.0.88
// Based on NVVM 20.0.0
//

.version 9.0
.target sm_100
.address_size 64

	// .globl	optimize_pose
.global .align 4 .b8 __cudart_i2opi_f[24] = {65, 144, 67, 60, 153, 149, 98, 219, 192, 221, 52, 245, 209, 87, 39, 252, 41, 21, 68, 78, 110, 131, 249, 162};

.visible .entry optimize_pose(
	.param .u64 .ptr .align 1 optimize_pose_param_0,
	.param .u64 .ptr .align 1 optimize_pose_param_1,
	.param .u64 .ptr .align 1 optimize_pose_param_2,
	.param .u64 .ptr .align 1 optimize_pose_param_3,
	.param .u64 .ptr .align 1 optimize_pose_param_4,
	.param .u64 .ptr .align 1 optimize_pose_param_5,
	.param .u32 optimize_pose_param_6
)
{
	.local .align 4 .b8 	__local_depot0[28];
	.reg .b64 	%SP;
	.reg .b64 	%SPL;
	.reg .pred 	%p<429>;
	.reg .b32 	%r<2843>;
	.reg .b32 	%f<1526>;
	.reg .b64 	%rd<1299>;
	.reg .b64 	%fd<152>;

	mov.u64 	%SPL, __local_depot0;
	ld.param.u64 	%rd233, [optimize_pose_param_0];
	ld.param.u64 	%rd230, [optimize_pose_param_3];
	ld.param.u32 	%r723, [optimize_pose_param_6];
	cvta.to.global.u64 	%rd234, %rd233;
	cvta.to.global.u64 	%rd235, %rd230;
	add.u64 	%rd1, %SPL, 0;
	add.u64 	%rd2, %SPL, 0;
	add.u64 	%rd3, %SPL, 0;
	add.u64 	%rd4, %SPL, 0;
	add.u64 	%rd5, %SPL, 0;
	add.u64 	%rd6, %SPL, 0;
	add.u64 	%rd7, %SPL, 0;
	add.u64 	%rd8, %SPL, 0;
	add.u64 	%rd9, %SPL, 0;
	add.u64 	%rd10, %SPL, 0;
	add.u64 	%rd11, %SPL, 0;
	add.u64 	%rd12, %SPL, 0;
	add.u64 	%rd13, %SPL, 0;
	add.u64 	%rd14, %SPL, 0;
	add.u64 	%rd15, %SPL, 0;
	add.u64 	%rd16, %SPL, 0;
	add.u64 	%rd17, %SPL, 0;
	add.u64 	%rd18, %SPL, 0;
	add.u64 	%rd19, %SPL, 0;
	add.u64 	%rd20, %SPL, 0;
	add.u64 	%rd21, %SPL, 0;
	add.u64 	%rd22, %SPL, 0;
	add.u64 	%rd23, %SPL, 0;
	add.u64 	%rd24, %SPL, 0;
	add.u64 	%rd25, %SPL, 0;
	add.u64 	%rd26, %SPL, 0;
	add.u64 	%rd27, %SPL, 0;
	add.u64 	%rd28, %SPL, 0;
	add.u64 	%rd29, %SPL, 0;
	add.u64 	%rd30, %SPL, 0;
	add.u64 	%rd31, %SPL, 0;
	add.u64 	%rd32, %SPL, 0;
	add.u64 	%rd33, %SPL, 0;
	add.u64 	%rd34, %SPL, 0;
	add.u64 	%rd35, %SPL, 0;
	add.u64 	%rd36, %SPL, 0;
	add.u64 	%rd37, %SPL, 0;
	add.u64 	%rd38, %SPL, 0;
	add.u64 	%rd39, %SPL, 0;
	add.u64 	%rd40, %SPL, 0;
	add.u64 	%rd41, %SPL, 0;
	add.u64 	%rd42, %SPL, 0;
	add.u64 	%rd43, %SPL, 0;
	add.u64 	%rd44, %SPL, 0;
	add.u64 	%rd45, %SPL, 0;
	add.u64 	%rd46, %SPL, 0;
	add.u64 	%rd47, %SPL, 0;
	add.u64 	%rd48, %SPL, 0;
	add.u64 	%rd49, %SPL, 0;
	add.u64 	%rd50, %SPL, 0;
	add.u64 	%rd51, %SPL, 0;
	add.u64 	%rd52, %SPL, 0;
	add.u64 	%rd53, %SPL, 0;
	add.u64 	%rd54, %SPL, 0;
	add.u64 	%rd55, %SPL, 0;
	add.u64 	%rd56, %SPL, 0;
	add.u64 	%rd57, %SPL, 0;
	add.u64 	%rd58, %SPL, 0;
	add.u64 	%rd59, %SPL, 0;
	add.u64 	%rd60, %SPL, 0;
	add.u64 	%rd61, %SPL, 0;
	add.u64 	%rd62, %SPL, 0;
	add.u64 	%rd63, %SPL, 0;
	add.u64 	%rd64, %SPL, 0;
	add.u64 	%rd65, %SPL, 0;
	add.u64 	%rd66, %SPL, 0;
	add.u64 	%rd67, %SPL, 0;
	add.u64 	%rd68, %SPL, 0;
	add.u64 	%rd69, %SPL, 0;
	ld.global.f32 	%f1, [%rd235+24];
	mov.u32 	%r724, %ctaid.x;
	mov.u32 	%r725, %ntid.x;
	mov.u32 	%r726, %tid.x;
	mad.lo.s32 	%r727, %r724, %r725, %r726;
	mul.wide.s32 	%rd305, %r727, 4;
	add.s64 	%rd306, %rd234, %rd305;
	ld.global.f32 	%f2, [%rd306];
	setp.lt.s32 	%p4, %r723, 1;
	mov.f32 	%f1518, 0f00000000;
	mov.f32 	%f1519, %f1518;
	mov.f32 	%f1520, %f1518;
	mov.f32 	%f1521, %f1518;
	mov.f32 	%f1522, %f1518;
	mov.f32 	%f1523, %f1518;
	mov.f32 	%f1524, %f1518;
	mov.f32 	%f1525, %f1518;
	@%p4 bra 	$L__BB0_418;
	ld.param.u32 	%r2556, [optimize_pose_param_6];
	ld.param.u64 	%rd1227, [optimize_pose_param_5];
	ld.param.u64 	%rd1225, [optimize_pose_param_3];
	mov.u32 	%r730, %ctaid.x;
	mov.u32 	%r731, %ntid.x;
	mov.u32 	%r732, %tid.x;
	mad.lo.s32 	%r733, %r730, %r731, %r732;
	div.s32 	%r734, %r733, %r2556;
	mul.lo.s32 	%r735, %r734, %r2556;
	sub.s32 	%r736, %r733, %r735;
	shr.u32 	%r737, %r2556, 31;
	add.s32 	%r738, %r2556, %r737;
	shr.s32 	%r739, %r738, 1;
	cvt.rn.f32.s32 	%f251, %r739;
	cvt.rn.f32.s32 	%f252, %r736;
	sub.f32 	%f253, %f252, %f251;
	cvt.rn.f32.s32 	%f254, %r734;
	cvt.rn.f32.s32 	%f255, %r2556;
	mul.f32 	%f256, %f255, 0f3F000000;
	sub.f32 	%f257, %f256, %f254;
	cvta.to.global.u64 	%rd307, %rd1225;
	ld.global.f32 	%f258, [%rd307+20];
	cvt.f64.f32 	%fd1, %f258;
	mul.f64 	%fd2, %fd1, 0d400921FB54442D18;
	div.rn.f64 	%fd3, %fd2, 0d4066800000000000;
	cvt.rn.f32.f64 	%f259, %fd3;
	ld.global.f32 	%f260, [%rd307+16];
	cvt.f64.f32 	%fd4, %f260;
	mul.f64 	%fd5, %fd4, 0d400921FB54442D18;
	div.rn.f64 	%fd6, %fd5, 0d4066800000000000;
	cvt.rn.f32.f64 	%f261, %fd6;
	ld.global.f32 	%f262, [%rd307+12];
	cvt.f64.f32 	%fd7, %f262;
	mul.f64 	%fd8, %fd7, 0d400921FB54442D18;
	div.rn.f64 	%fd9, %fd8, 0d4066800000000000;
	cvt.rn.f32.f64 	%f263, %fd9;
	cvta.to.global.u64 	%rd308, %rd1227;
	mul.lo.s32 	%r1, %r733, %r2556;
	mul.f32 	%f264, %f261, 0f3F22F983;
	cvt.rni.s32.f32 	%r740, %f264;
	cvt.rn.f32.s32 	%f265, %r740;
	fma.rn.f32 	%f266, %f265, 0fBFC90FDA, %f261;
	fma.rn.f32 	%f267, %f265, 0fB3A22168, %f266;
	fma.rn.f32 	%f268, %f265, 0fA7C234C5, %f267;
	abs.f32 	%f269, %f261;
	setp.ltu.f32 	%p5, %f269, 0f47CE4780;
	setp.eq.f32 	%p6, %f269, 0f7F800000;
	mov.b32 	%r2, %f261;
	shr.u32 	%r741, %r2, 23;
	and.b32  	%r742, %r741, 224;
	add.s32 	%r743, %r742, -128;
	shl.b32 	%r744, %r2, 8;
	or.b32  	%r3, %r744, -2147483648;
	shr.u32 	%r745, %r743, 5;
	and.b32  	%r4, %r741, 31;
	sub.s32 	%r5, 32, %r4;
	mov.f32 	%f1525, 0f00000000;
	mul.rn.f32 	%f270, %f261, %f1525;
	mul.f32 	%f271, %f259, 0f3F22F983;
	cvt.rni.s32.f32 	%r746, %f271;
	cvt.rn.f32.s32 	%f272, %r746;
	fma.rn.f32 	%f273, %f272, 0fBFC90FDA, %f259;
	fma.rn.f32 	%f274, %f272, 0fB3A22168, %f273;
	fma.rn.f32 	%f275, %f272, 0fA7C234C5, %f274;
	abs.f32 	%f276, %f259;
	setp.ltu.f32 	%p7, %f276, 0f47CE4780;
	setp.eq.f32 	%p8, %f276, 0f7F800000;
	mov.b32 	%r6, %f259;
	shr.u32 	%r747, %r6, 23;
	and.b32  	%r748, %r747, 224;
	add.s32 	%r749, %r748, -128;
	shl.b32 	%r750, %r6, 8;
	or.b32  	%r7, %r750, -2147483648;
	shr.u32 	%r751, %r749, 5;
	and.b32  	%r8, %r747, 31;
	sub.s32 	%r9, 32, %r8;
	mul.rn.f32 	%f277, %f259, %f1525;
	mul.f32 	%f278, %f263, 0f3F22F983;
	cvt.rni.s32.f32 	%r752, %f278;
	cvt.rn.f32.s32 	%f279, %r752;
	fma.rn.f32 	%f280, %f279, 0fBFC90FDA, %f263;
	fma.rn.f32 	%f281, %f279, 0fB3A22168, %f280;
	fma.rn.f32 	%f282, %f279, 0fA7C234C5, %f281;
	abs.f32 	%f283, %f263;
	setp.ltu.f32 	%p9, %f283, 0f47CE4780;
	setp.eq.f32 	%p10, %f283, 0f7F800000;
	mov.b32 	%r10, %f263;
	shr.u32 	%r753, %r10, 23;
	and.b32  	%r754, %r753, 224;
	add.s32 	%r755, %r754, -128;
	shl.b32 	%r756, %r10, 8;
	or.b32  	%r11, %r756, -2147483648;
	shr.u32 	%r757, %r755, 5;
	and.b32  	%r12, %r753, 31;
	sub.s32 	%r13, 32, %r12;
	mul.rn.f32 	%f284, %f263, %f1525;
	mul.wide.u32 	%rd309, %r757, 4;
	sub.s64 	%rd70, %rd45, %rd309;
	mul.wide.u32 	%rd310, %r745, 4;
	sub.s64 	%rd71, %rd44, %rd310;
	mul.wide.u32 	%rd311, %r751, 4;
	sub.s64 	%rd72, %rd43, %rd311;
	sub.s64 	%rd73, %rd42, %rd309;
	sub.s64 	%rd74, %rd41, %rd310;
	sub.s64 	%rd75, %rd40, %rd309;
	sub.s64 	%rd76, %rd39, %rd311;
	sub.s64 	%rd77, %rd38, %rd309;
	sub.s64 	%rd78, %rd37, %rd310;
	sub.s64 	%rd79, %rd36, %rd311;
	sub.s64 	%rd80, %rd35, %rd309;
	sub.s64 	%rd81, %rd34, %rd311;
	sub.s64 	%rd82, %rd33, %rd309;
	ld.global.f32 	%f285, [%rd308];
	ld.global.f32 	%f286, [%rd308+4];
	ld.global.f32 	%f3, [%rd308+8];
	ld.global.f32 	%f4, [%rd308+12];
	ld.global.f32 	%f287, [%rd308+16];
	ld.global.f32 	%f288, [%rd308+20];
	ld.global.f32 	%f5, [%rd308+24];
	ld.global.f32 	%f6, [%rd308+28];
	ld.global.f32 	%f289, [%rd308+32];
	ld.global.f32 	%f290, [%rd308+36];
	ld.global.f32 	%f7, [%rd308+40];
	ld.global.f32 	%f8, [%rd308+44];
	fma.rn.f32 	%f291, %f285, %f253, 0f00000000;
	fma.rn.f32 	%f9, %f286, %f257, %f291;
	fma.rn.f32 	%f292, %f287, %f253, 0f00000000;
	fma.rn.f32 	%f10, %f288, %f257, %f292;
	fma.rn.f32 	%f293, %f289, %f253, 0f00000000;
	fma.rn.f32 	%f11, %f290, %f257, %f293;
	or.pred  	%p1, %p5, %p6;
	selp.b32 	%r14, %r740, 0, %p5;
	selp.f32 	%f12, %f268, %f270, %p5;
	or.pred  	%p2, %p7, %p8;
	selp.b32 	%r15, %r746, 0, %p7;
	selp.f32 	%f13, %f275, %f277, %p7;
	or.pred  	%p3, %p9, %p10;
	selp.b32 	%r16, %r752, 0, %p9;
	selp.f32 	%f14, %f282, %f284, %p9;
	mov.b32 	%r2566, 0;
$L__BB0_2:
	ld.param.u32 	%r2557, [optimize_pose_param_6];
	ld.param.u64 	%rd1224, [optimize_pose_param_2];
	ld.param.u64 	%rd1223, [optimize_pose_param_1];
	shr.u32 	%r758, %r2557, 1;
	sub.s32 	%r759, %r2566, %r758;
	cvt.rn.f32.s32 	%f294, %r759;
	fma.rn.f32 	%f295, %f3, %f294, %f9;
	add.f32 	%f16, %f295, %f4;
	fma.rn.f32 	%f17, %f5, %f294, %f10;
	fma.rn.f32 	%f18, %f7, %f294, %f11;
	add.s32 	%r760, %r2566, %r1;
	cvta.to.global.u64 	%rd312, %rd1223;
	mul.wide.s32 	%rd313, %r760, 4;
	add.s64 	%rd314, %rd312, %rd313;
	ld.global.f32 	%f296, [%rd314];
	mul.lo.s32 	%r761, %r760, 3;
	cvta.to.global.u64 	%rd315, %rd1224;
	mul.wide.s32 	%rd316, %r761, 4;
	add.s64 	%rd317, %rd315, %rd316;
	ld.global.f32 	%f19, [%rd317];
	ld.global.f32 	%f20, [%rd317+4];
	ld.global.f32 	%f21, [%rd317+8];
	mul.f32 	%f297, %f296, 0fBF400000;
	fma.rn.f32 	%f298, %f297, 0f3BBB989D, 0f3F000000;
	cvt.sat.f32.f32 	%f299, %f298;
	mov.f32 	%f300, 0f4B400001;
	mov.f32 	%f301, 0f437C0000;
	fma.rm.f32 	%f302, %f299, %f301, %f300;
	add.f32 	%f303, %f302, 0fCB40007F;
	neg.f32 	%f304, %f303;
	fma.rn.f32 	%f305, %f297, 0f3FB8AA3B, %f304;
	fma.rn.f32 	%f306, %f297, 0f32A57060, %f305;
	mov.b32 	%r762, %f302;
	shl.b32 	%r763, %r762, 23;
	mov.b32 	%f307, %r763;
	ex2.approx.ftz.f32 	%f308, %f306;
	mul.f32 	%f309, %f308, %f307;
	add.f32 	%f310, %f309, 0f3F800000;
	div.rn.f32 	%f22, %f309, %f310;
	mov.f32 	%f311, 0f3F800000;
	sub.f32 	%f312, %f311, %f22;
	setp.lt.f32 	%p11, %f312, 0f00800000;
	mul.f32 	%f313, %f312, 0f4B000000;
	selp.f32 	%f314, %f313, %f312, %p11;
	selp.f32 	%f315, 0fC1B80000, 0f00000000, %p11;
	mov.b32 	%r764, %f314;
	add.s32 	%r765, %r764, -1059760811;
	and.b32  	%r766, %r765, -8388608;
	sub.s32 	%r767, %r764, %r766;
	mov.b32 	%f316, %r767;
	cvt.rn.f32.s32 	%f317, %r766;
	fma.rn.f32 	%f318, %f317, 0f34000000, %f315;
	add.f32 	%f319, %f316, 0fBF800000;
	fma.rn.f32 	%f320, %f319, 0fBE055027, 0f3E1039F6;
	fma.rn.f32 	%f321, %f320, %f319, 0fBDF8CDCC;
	fma.rn.f32 	%f322, %f321, %f319, 0f3E0F2955;
	fma.rn.f32 	%f323, %f322, %f319, 0fBE2AD8B9;
	fma.rn.f32 	%f324, %f323, %f319, 0f3E4CED0B;
	fma.rn.f32 	%f325, %f324, %f319, 0fBE7FFF22;
	fma.rn.f32 	%f326, %f325, %f319, 0f3EAAAA78;
	fma.rn.f32 	%f327, %f326, %f319, 0fBF000000;
	mul.f32 	%f328, %f319, %f327;
	fma.rn.f32 	%f329, %f328, %f319, %f319;
	fma.rn.f32 	%f330, %f318, 0f3F317218, %f329;
	setp.gt.u32 	%p12, %r764, 2139095039;
	fma.rn.f32 	%f331, %f314, 0f7F800000, 0f7F800000;
	selp.f32 	%f332, %f331, %f330, %p12;
	setp.eq.f32 	%p13, %f314, 0f00000000;
	selp.f32 	%f333, 0fFF800000, %f332, %p13;
	add.f32 	%f1525, %f1525, %f333;
	neg.f32 	%f334, %f16;
	mul.f32 	%f24, %f1, %f334;
	mov.u32 	%r2570, %r14;
	mov.f32 	%f1449, %f12;
	@%p1 bra 	$L__BB0_8;
	mov.b64 	%rd1230, 0;
	mov.b32 	%r2567, 0;
	mov.u64 	%rd1228, __cudart_i2opi_f;
	mov.u64 	%rd1229, %rd69;
$L__BB0_4:
	.pragma "nounroll";
	ld.global.nc.u32 	%r769, [%rd1228];
	mad.wide.u32 	%rd320, %r769, %r3, %rd1230;
	shr.u64 	%rd1230, %rd320, 32;
	st.local.u32 	[%rd1229], %rd320;
	add.s32 	%r2567, %r2567, 1;
	add.s64 	%rd1229, %rd1229, 4;
	add.s64 	%rd1228, %rd1228, 4;
	setp.ne.s32 	%p14, %r2567, 6;
	@%p14 bra 	$L__BB0_4;
	setp.eq.s32 	%p15, %r4, 0;
	st.local.u32 	[%rd69+24], %rd1230;
	shr.u32 	%r770, %r2, 23;
	and.b32  	%r771, %r770, 224;
	add.s32 	%r772, %r771, -128;
	shr.u32 	%r773, %r772, 5;
	mul.wide.u32 	%rd321, %r773, 4;
	sub.s64 	%rd322, %rd69, %rd321;
	ld.local.u32 	%r2568, [%rd322+24];
	ld.local.u32 	%r2569, [%rd322+20];
	@%p15 bra 	$L__BB0_7;
	shl.b32 	%r774, %r2568, %r4;
	shr.u32 	%r775, %r2569, %r5;
	add.s32 	%r2568, %r775, %r774;
	shl.b32 	%r776, %r2569, %r4;
	shr.u32 	%r777, %r2, 23;
	and.b32  	%r778, %r777, 224;
	add.s32 	%r779, %r778, -128;
	shr.u32 	%r780, %r779, 5;
	mul.wide.u32 	%rd323, %r780, 4;
	sub.s64 	%rd324, %rd69, %rd323;
	ld.local.u32 	%r781, [%rd324+16];
	shr.u32 	%r782, %r781, %r5;
	add.s32 	%r2569, %r782, %r776;
$L__BB0_7:
	setp.lt.s32 	%p16, %r2, 0;
	shr.u32 	%r783, %r2568, 30;
	shf.l.wrap.b32 	%r784, %r2569, %r2568, 2;
	shl.b32 	%r785, %r2569, 2;
	shr.u32 	%r786, %r784, 31;
	add.s32 	%r787, %r786, %r783;
	neg.s32 	%r788, %r787;
	selp.b32 	%r2570, %r788, %r787, %p16;
	xor.b32  	%r789, %r784, %r2;
	shr.s32 	%r790, %r784, 31;
	xor.b32  	%r791, %r790, %r784;
	xor.b32  	%r792, %r790, %r785;
	cvt.u64.u32 	%rd325, %r791;
	shl.b64 	%rd326, %rd325, 32;
	cvt.u64.u32 	%rd327, %r792;
	or.b64  	%rd328, %rd326, %rd327;
	cvt.rn.f64.s64 	%fd10, %rd328;
	mul.f64 	%fd11, %fd10, 0d3BF921FB54442D19;
	cvt.rn.f32.f64 	%f335, %fd11;
	neg.f32 	%f336, %f335;
	setp.lt.s32 	%p17, %r789, 0;
	selp.f32 	%f1449, %f336, %f335, %p17;
$L__BB0_8:
	mul.rn.f32 	%f337, %f1449, %f1449;
	and.b32  	%r793, %r2570, 1;
	setp.eq.b32 	%p18, %r793, 1;
	selp.f32 	%f338, 0f3F800000, %f1449, %p18;
	fma.rn.f32 	%f339, %f337, %f338, 0f00000000;
	fma.rn.f32 	%f340, %f337, 0f37CBAC00, 0fBAB607ED;
	selp.f32 	%f341, %f340, 0fB94D4153, %p18;
	selp.f32 	%f342, 0f3D2AAABB, 0f3C0885E4, %p18;
	fma.rn.f32 	%f343, %f341, %f337, %f342;
	selp.f32 	%f344, 0fBEFFFFFF, 0fBE2AAAA8, %p18;
	fma.rn.f32 	%f345, %f343, %f337, %f344;
	fma.rn.f32 	%f346, %f345, %f339, %f338;
	and.b32  	%r794, %r2570, 2;
	setp.eq.s32 	%p19, %r794, 0;
	mov.f32 	%f347, 0f00000000;
	sub.f32 	%f348, %f347, %f346;
	selp.f32 	%f27, %f346, %f348, %p19;
	mov.u32 	%r2574, %r15;
	mov.f32 	%f1450, %f13;
	@%p2 bra 	$L__BB0_14;
	mov.b64 	%rd1231, 0;
	mov.b32 	%r2571, 0;
$L__BB0_10:
	.pragma "nounroll";
	mul.wide.u32 	%rd330, %r2571, 4;
	mov.u64 	%rd331, __cudart_i2opi_f;
	add.s64 	%rd332, %rd331, %rd330;
	ld.global.nc.u32 	%r796, [%rd332];
	mad.wide.u32 	%rd333, %r796, %r7, %rd1231;
	shr.u64 	%rd1231, %rd333, 32;
	add.s64 	%rd334, %rd68, %rd330;
	st.local.u32 	[%rd334], %rd333;
	add.s32 	%r2571, %r2571, 1;
	setp.ne.s32 	%p20, %r2571, 6;
	@%p20 bra 	$L__BB0_10;
	setp.eq.s32 	%p21, %r8, 0;
	st.local.u32 	[%rd68+24], %rd1231;
	shr.u32 	%r797, %r6, 23;
	and.b32  	%r798, %r797, 224;
	add.s32 	%r799, %r798, -128;
	shr.u32 	%r800, %r799, 5;
	mul.wide.u32 	%rd335, %r800, 4;
	sub.s64 	%rd336, %rd68, %rd335;
	ld.local.u32 	%r2572, [%rd336+24];
	ld.local.u32 	%r2573, [%rd336+20];
	@%p21 bra 	$L__BB0_13;
	shl.b32 	%r801, %r2572, %r8;
	shr.u32 	%r802, %r2573, %r9;
	add.s32 	%r2572, %r802, %r801;
	shl.b32 	%r803, %r2573, %r8;
	shr.u32 	%r804, %r6, 23;
	and.b32  	%r805, %r804, 224;
	add.s32 	%r806, %r805, -128;
	shr.u32 	%r807, %r806, 5;
	mul.wide.u32 	%rd337, %r807, 4;
	sub.s64 	%rd338, %rd68, %rd337;
	ld.local.u32 	%r808, [%rd338+16];
	shr.u32 	%r809, %r808, %r9;
	add.s32 	%r2573, %r809, %r803;
$L__BB0_13:
	setp.lt.s32 	%p22, %r6, 0;
	shr.u32 	%r810, %r2572, 30;
	shf.l.wrap.b32 	%r811, %r2573, %r2572, 2;
	shl.b32 	%r812, %r2573, 2;
	shr.u32 	%r813, %r811, 31;
	add.s32 	%r814, %r813, %r810;
	neg.s32 	%r815, %r814;
	selp.b32 	%r2574, %r815, %r814, %p22;
	xor.b32  	%r816, %r811, %r6;
	shr.s32 	%r817, %r811, 31;
	xor.b32  	%r818, %r817, %r811;
	xor.b32  	%r819, %r817, %r812;
	cvt.u64.u32 	%rd339, %r818;
	shl.b64 	%rd340, %rd339, 32;
	cvt.u64.u32 	%rd341, %r819;
	or.b64  	%rd342, %rd340, %rd341;
	cvt.rn.f64.s64 	%fd12, %rd342;
	mul.f64 	%fd13, %fd12, 0d3BF921FB54442D19;
	cvt.rn.f32.f64 	%f349, %fd13;
	neg.f32 	%f350, %f349;
	setp.lt.s32 	%p23, %r816, 0;
	selp.f32 	%f1450, %f350, %f349, %p23;
$L__BB0_14:
	add.s32 	%r820, %r2574, 1;
	mul.rn.f32 	%f351, %f1450, %f1450;
	and.b32  	%r821, %r2574, 1;
	setp.eq.b32 	%p24, %r821, 1;
	selp.f32 	%f352, %f1450, 0f3F800000, %p24;
	fma.rn.f32 	%f353, %f351, %f352, 0f00000000;
	fma.rn.f32 	%f354, %f351, 0f37CBAC00, 0fBAB607ED;
	selp.f32 	%f355, 0fB94D4153, %f354, %p24;
	selp.f32 	%f356, 0f3C0885E4, 0f3D2AAABB, %p24;
	fma.rn.f32 	%f357, %f355, %f351, %f356;
	selp.f32 	%f358, 0fBE2AAAA8, 0fBEFFFFFF, %p24;
	fma.rn.f32 	%f359, %f357, %f351, %f358;
	fma.rn.f32 	%f360, %f359, %f353, %f352;
	and.b32  	%r822, %r820, 2;
	setp.eq.s32 	%p25, %r822, 0;
	mov.f32 	%f361, 0f00000000;
	sub.f32 	%f362, %f361, %f360;
	selp.f32 	%f363, %f360, %f362, %p25;
	mul.f32 	%f364, %f24, %f27;
	mul.f32 	%f30, %f364, %f363;
	add.f32 	%f365, %f17, %f6;
	mul.f32 	%f31, %f1, %f365;
	mov.u32 	%r2578, %r14;
	mov.f32 	%f1451, %f12;
	@%p1 bra 	$L__BB0_20;
	mov.b64 	%rd1232, 0;
	mov.b32 	%r2575, 0;
$L__BB0_16:
	.pragma "nounroll";
	mul.wide.u32 	%rd344, %r2575, 4;
	mov.u64 	%rd345, __cudart_i2opi_f;
	add.s64 	%rd346, %rd345, %rd344;
	ld.global.nc.u32 	%r824, [%rd346];
	mad.wide.u32 	%rd347, %r824, %r3, %rd1232;
	shr.u64 	%rd1232, %rd347, 32;
	add.s64 	%rd348, %rd67, %rd344;
	st.local.u32 	[%rd348], %rd347;
	add.s32 	%r2575, %r2575, 1;
	setp.ne.s32 	%p26, %r2575, 6;
	@%p26 bra 	$L__BB0_16;
	setp.eq.s32 	%p27, %r4, 0;
	st.local.u32 	[%rd67+24], %rd1232;
	shr.u32 	%r825, %r2, 23;
	and.b32  	%r826, %r825, 224;
	add.s32 	%r827, %r826, -128;
	shr.u32 	%r828, %r827, 5;
	mul.wide.u32 	%rd349, %r828, 4;
	sub.s64 	%rd350, %rd67, %rd349;
	ld.local.u32 	%r2576, [%rd350+24];
	ld.local.u32 	%r2577, [%rd350+20];
	@%p27 bra 	$L__BB0_19;
	shl.b32 	%r829, %r2576, %r4;
	shr.u32 	%r830, %r2577, %r5;
	add.s32 	%r2576, %r830, %r829;
	shl.b32 	%r831, %r2577, %r4;
	shr.u32 	%r832, %r2, 23;
	and.b32  	%r833, %r832, 224;
	add.s32 	%r834, %r833, -128;
	shr.u32 	%r835, %r834, 5;
	mul.wide.u32 	%rd351, %r835, 4;
	sub.s64 	%rd352, %rd67, %rd351;
	ld.local.u32 	%r836, [%rd352+16];
	shr.u32 	%r837, %r836, %r5;
	add.s32 	%r2577, %r837, %r831;
$L__BB0_19:
	setp.lt.s32 	%p28, %r2, 0;
	shr.u32 	%r838, %r2576, 30;
	shf.l.wrap.b32 	%r839, %r2577, %r2576, 2;
	shl.b32 	%r840, %r2577, 2;
	shr.u32 	%r841, %r839, 31;
	add.s32 	%r842, %r841, %r838;
	neg.s32 	%r843, %r842;
	selp.b32 	%r2578, %r843, %r842, %p28;
	xor.b32  	%r844, %r839, %r2;
	shr.s32 	%r845, %r839, 31;
	xor.b32  	%r846, %r845, %r839;
	xor.b32  	%r847, %r845, %r840;
	cvt.u64.u32 	%rd353, %r846;
	shl.b64 	%rd354, %rd353, 32;
	cvt.u64.u32 	%rd355, %r847;
	or.b64  	%rd356, %rd354, %rd355;
	cvt.rn.f64.s64 	%fd14, %rd356;
	mul.f64 	%fd15, %fd14, 0d3BF921FB54442D19;
	cvt.rn.f32.f64 	%f366, %fd15;
	neg.f32 	%f367, %f366;
	setp.lt.s32 	%p29, %r844, 0;
	selp.f32 	%f1451, %f367, %f366, %p29;
$L__BB0_20:
	mul.rn.f32 	%f368, %f1451, %f1451;
	and.b32  	%r848, %r2578, 1;
	setp.eq.b32 	%p30, %r848, 1;
	selp.f32 	%f369, 0f3F800000, %f1451, %p30;
	fma.rn.f32 	%f370, %f368, %f369, 0f00000000;
	fma.rn.f32 	%f371, %f368, 0f37CBAC00, 0fBAB607ED;
	selp.f32 	%f372, %f371, 0fB94D4153, %p30;
	selp.f32 	%f373, 0f3D2AAABB, 0f3C0885E4, %p30;
	fma.rn.f32 	%f374, %f372, %f368, %f373;
	selp.f32 	%f375, 0fBEFFFFFF, 0fBE2AAAA8, %p30;
	fma.rn.f32 	%f376, %f374, %f368, %f375;
	fma.rn.f32 	%f377, %f376, %f370, %f369;
	and.b32  	%r849, %r2578, 2;
	setp.eq.s32 	%p31, %r849, 0;
	mov.f32 	%f378, 0f00000000;
	sub.f32 	%f379, %f378, %f377;
	selp.f32 	%f34, %f377, %f379, %p31;
	mov.u32 	%r2582, %r15;
	mov.f32 	%f1452, %f13;
	@%p2 bra 	$L__BB0_26;
	mov.b64 	%rd1233, 0;
	mov.b32 	%r2579, 0;
$L__BB0_22:
	.pragma "nounroll";
	mul.wide.u32 	%rd358, %r2579, 4;
	mov.u64 	%rd359, __cudart_i2opi_f;
	add.s64 	%rd360, %rd359, %rd358;
	ld.global.nc.u32 	%r851, [%rd360];
	mad.wide.u32 	%rd361, %r851, %r7, %rd1233;
	shr.u64 	%rd1233, %rd361, 32;
	add.s64 	%rd362, %rd66, %rd358;
	st.local.u32 	[%rd362], %rd361;
	add.s32 	%r2579, %r2579, 1;
	setp.ne.s32 	%p32, %r2579, 6;
	@%p32 bra 	$L__BB0_22;
	setp.eq.s32 	%p33, %r8, 0;
	st.local.u32 	[%rd66+24], %rd1233;
	shr.u32 	%r852, %r6, 23;
	and.b32  	%r853, %r852, 224;
	add.s32 	%r854, %r853, -128;
	shr.u32 	%r855, %r854, 5;
	mul.wide.u32 	%rd363, %r855, 4;
	sub.s64 	%rd364, %rd66, %rd363;
	ld.local.u32 	%r2580, [%rd364+24];
	ld.local.u32 	%r2581, [%rd364+20];
	@%p33 bra 	$L__BB0_25;
	shl.b32 	%r856, %r2580, %r8;
	shr.u32 	%r857, %r2581, %r9;
	add.s32 	%r2580, %r857, %r856;
	shl.b32 	%r858, %r2581, %r8;
	shr.u32 	%r859, %r6, 23;
	and.b32  	%r860, %r859, 224;
	add.s32 	%r861, %r860, -128;
	shr.u32 	%r862, %r861, 5;
	mul.wide.u32 	%rd365, %r862, 4;
	sub.s64 	%rd366, %rd66, %rd365;
	ld.local.u32 	%r863, [%rd366+16];
	shr.u32 	%r864, %r863, %r9;
	add.s32 	%r2581, %r864, %r858;
$L__BB0_25:
	setp.lt.s32 	%p34, %r6, 0;
	shr.u32 	%r865, %r2580, 30;
	shf.l.wrap.b32 	%r866, %r2581, %r2580, 2;
	shl.b32 	%r867, %r2581, 2;
	shr.u32 	%r868, %r866, 31;
	add.s32 	%r869, %r868, %r865;
	neg.s32 	%r870, %r869;
	selp.b32 	%r2582, %r870, %r869, %p34;
	xor.b32  	%r871, %r866, %r6;
	shr.s32 	%r872, %r866, 31;
	xor.b32  	%r873, %r872, %r866;
	xor.b32  	%r874, %r872, %r867;
	cvt.u64.u32 	%rd367, %r873;
	shl.b64 	%rd368, %rd367, 32;
	cvt.u64.u32 	%rd369, %r874;
	or.b64  	%rd370, %rd368, %rd369;
	cvt.rn.f64.s64 	%fd16, %rd370;
	mul.f64 	%fd17, %fd16, 0d3BF921FB54442D19;
	cvt.rn.f32.f64 	%f380, %fd17;
	neg.f32 	%f381, %f380;
	setp.lt.s32 	%p35, %r871, 0;
	selp.f32 	%f1452, %f381, %f380, %p35;
$L__BB0_26:
	mul.rn.f32 	%f382, %f1452, %f1452;
	and.b32  	%r875, %r2582, 1;
	setp.eq.b32 	%p36, %r875, 1;
	selp.f32 	%f383, 0f3F800000, %f1452, %p36;
	fma.rn.f32 	%f384, %f382, %f383, 0f00000000;
	fma.rn.f32 	%f385, %f382, 0f37CBAC00, 0fBAB607ED;
	selp.f32 	%f386, %f385, 0fB94D4153, %p36;
	selp.f32 	%f387, 0f3D2AAABB, 0f3C0885E4, %p36;
	fma.rn.f32 	%f388, %f386, %f382, %f387;
	selp.f32 	%f389, 0fBEFFFFFF, 0fBE2AAAA8, %p36;
	fma.rn.f32 	%f390, %f388, %f382, %f389;
	fma.rn.f32 	%f391, %f390, %f384, %f383;
	and.b32  	%r876, %r2582, 2;
	setp.eq.s32 	%p37, %r876, 0;
	mov.f32 	%f392, 0f00000000;
	sub.f32 	%f393, %f392, %f391;
	selp.f32 	%f394, %f391, %f393, %p37;
	mul.f32 	%f395, %f31, %f34;
	fma.rn.f32 	%f37, %f395, %f394, %f30;
	add.f32 	%f396, %f18, %f8;
	mul.f32 	%f38, %f1, %f396;
	mov.u32 	%r2586, %r14;
	mov.f32 	%f1453, %f12;
	@%p1 bra 	$L__BB0_32;
	mov.b64 	%rd1234, 0;
	mov.b32 	%r2583, 0;
$L__BB0_28:
	.pragma "nounroll";
	mul.wide.u32 	%rd372, %r2583, 4;
	mov.u64 	%rd373, __cudart_i2opi_f;
	add.s64 	%rd374, %rd373, %rd372;
	ld.global.nc.u32 	%r878, [%rd374];
	mad.wide.u32 	%rd375, %r878, %r3, %rd1234;
	shr.u64 	%rd1234, %rd375, 32;
	add.s64 	%rd376, %rd65, %rd372;
	st.local.u32 	[%rd376], %rd375;
	add.s32 	%r2583, %r2583, 1;
	setp.ne.s32 	%p38, %r2583, 6;
	@%p38 bra 	$L__BB0_28;
	setp.eq.s32 	%p39, %r4, 0;
	st.local.u32 	[%rd65+24], %rd1234;
	shr.u32 	%r879, %r2, 23;
	and.b32  	%r880, %r879, 224;
	add.s32 	%r881, %r880, -128;
	shr.u32 	%r882, %r881, 5;
	mul.wide.u32 	%rd377, %r882, 4;
	sub.s64 	%rd378, %rd65, %rd377;
	ld.local.u32 	%r2584, [%rd378+24];
	ld.local.u32 	%r2585, [%rd378+20];
	@%p39 bra 	$L__BB0_31;
	shl.b32 	%r883, %r2584, %r4;
	shr.u32 	%r884, %r2585, %r5;
	add.s32 	%r2584, %r884, %r883;
	shl.b32 	%r885, %r2585, %r4;
	shr.u32 	%r886, %r2, 23;
	and.b32  	%r887, %r886, 224;
	add.s32 	%r888, %r887, -128;
	shr.u32 	%r889, %r888, 5;
	mul.wide.u32 	%rd379, %r889, 4;
	sub.s64 	%rd380, %rd65, %rd379;
	ld.local.u32 	%r890, [%rd380+16];
	shr.u32 	%r891, %r890, %r5;
	add.s32 	%r2585, %r891, %r885;
$L__BB0_31:
	setp.lt.s32 	%p40, %r2, 0;
	shr.u32 	%r892, %r2584, 30;
	shf.l.wrap.b32 	%r893, %r2585, %r2584, 2;
	shl.b32 	%r894, %r2585, 2;
	shr.u32 	%r895, %r893, 31;
	add.s32 	%r896, %r895, %r892;
	neg.s32 	%r897, %r896;
	selp.b32 	%r2586, %r897, %r896, %p40;
	xor.b32  	%r898, %r893, %r2;
	shr.s32 	%r899, %r893, 31;
	xor.b32  	%r900, %r899, %r893;
	xor.b32  	%r901, %r899, %r894;
	cvt.u64.u32 	%rd381, %r900;
	shl.b64 	%rd382, %rd381, 32;
	cvt.u64.u32 	%rd383, %r901;
	or.b64  	%rd384, %rd382, %rd383;
	cvt.rn.f64.s64 	%fd18, %rd384;
	mul.f64 	%fd19, %fd18, 0d3BF921FB54442D19;
	cvt.rn.f32.f64 	%f397, %fd19;
	neg.f32 	%f398, %f397;
	setp.lt.s32 	%p41, %r898, 0;
	selp.f32 	%f1453, %f398, %f397, %p41;
$L__BB0_32:
	add.s32 	%r902, %r2586, 1;
	mul.rn.f32 	%f399, %f1453, %f1453;
	and.b32  	%r903, %r2586, 1;
	setp.eq.b32 	%p42, %r903, 1;
	selp.f32 	%f400, %f1453, 0f3F800000, %p42;
	fma.rn.f32 	%f401, %f399, %f400, 0f00000000;
	fma.rn.f32 	%f402, %f399, 0f37CBAC00, 0fBAB607ED;
	selp.f32 	%f403, 0fB94D4153, %f402, %p42;
	selp.f32 	%f404, 0f3C0885E4, 0f3D2AAABB, %p42;
	fma.rn.f32 	%f405, %f403, %f399, %f404;
	selp.f32 	%f406, 0fBE2AAAA8, 0fBEFFFFFF, %p42;
	fma.rn.f32 	%f407, %f405, %f399, %f406;
	fma.rn.f32 	%f408, %f407, %f401, %f400;
	and.b32  	%r904, %r902, 2;
	setp.eq.s32 	%p43, %r904, 0;
	mov.f32 	%f409, 0f00000000;
	sub.f32 	%f410, %f409, %f408;
	selp.f32 	%f411, %f408, %f410, %p43;
	fma.rn.f32 	%f41, %f38, %f411, %f37;
	mov.u32 	%r2590, %r14;
	mov.f32 	%f1454, %f12;
	@%p1 bra 	$L__BB0_38;
	mov.b64 	%rd1235, 0;
	mov.b32 	%r2587, 0;
$L__BB0_34:
	.pragma "nounroll";
	mul.wide.u32 	%rd386, %r2587, 4;
	mov.u64 	%rd387, __cudart_i2opi_f;
	add.s64 	%rd388, %rd387, %rd386;
	ld.global.nc.u32 	%r906, [%rd388];
	mad.wide.u32 	%rd389, %r906, %r3, %rd1235;
	shr.u64 	%rd1235, %rd389, 32;
	add.s64 	%rd390, %rd64, %rd386;
	st.local.u32 	[%rd390], %rd389;
	add.s32 	%r2587, %r2587, 1;
	setp.ne.s32 	%p44, %r2587, 6;
	@%p44 bra 	$L__BB0_34;
	setp.eq.s32 	%p45, %r4, 0;
	st.local.u32 	[%rd64+24], %rd1235;
	shr.u32 	%r907, %r2, 23;
	and.b32  	%r908, %r907, 224;
	add.s32 	%r909, %r908, -128;
	shr.u32 	%r910, %r909, 5;
	mul.wide.u32 	%rd391, %r910, 4;
	sub.s64 	%rd392, %rd64, %rd391;
	ld.local.u32 	%r2588, [%rd392+24];
	ld.local.u32 	%r2589, [%rd392+20];
	@%p45 bra 	$L__BB0_37;
	shl.b32 	%r911, %r2588, %r4;
	shr.u32 	%r912, %r2589, %r5;
	add.s32 	%r2588, %r912, %r911;
	shl.b32 	%r913, %r2589, %r4;
	shr.u32 	%r914, %r2, 23;
	and.b32  	%r915, %r914, 224;
	add.s32 	%r916, %r915, -128;
	shr.u32 	%r917, %r916, 5;
	mul.wide.u32 	%rd393, %r917, 4;
	sub.s64 	%rd394, %rd64, %rd393;
	ld.local.u32 	%r918, [%rd394+16];
	shr.u32 	%r919, %r918, %r5;
	add.s32 	%r2589, %r919, %r913;
$L__BB0_37:
	setp.lt.s32 	%p46, %r2, 0;
	shr.u32 	%r920, %r2588, 30;
	shf.l.wrap.b32 	%r921, %r2589, %r2588, 2;
	shl.b32 	%r922, %r2589, 2;
	shr.u32 	%r923, %r921, 31;
	add.s32 	%r924, %r923, %r920;
	neg.s32 	%r925, %r924;
	selp.b32 	%r2590, %r925, %r924, %p46;
	xor.b32  	%r926, %r921, %r2;
	shr.s32 	%r927, %r921, 31;
	xor.b32  	%r928, %r927, %r921;
	xor.b32  	%r929, %r927, %r922;
	cvt.u64.u32 	%rd395, %r928;
	shl.b64 	%rd396, %rd395, 32;
	cvt.u64.u32 	%rd397, %r929;
	or.b64  	%rd398, %rd396, %rd397;
	cvt.rn.f64.s64 	%fd20, %rd398;
	mul.f64 	%fd21, %fd20, 0d3BF921FB54442D19;
	cvt.rn.f32.f64 	%f412, %fd21;
	neg.f32 	%f413, %f412;
	setp.lt.s32 	%p47, %r926, 0;
	selp.f32 	%f1454, %f413, %f412, %p47;
$L__BB0_38:
	add.s32 	%r930, %r2590, 1;
	mul.rn.f32 	%f414, %f1454, %f1454;
	and.b32  	%r931, %r2590, 1;
	setp.eq.b32 	%p48, %r931, 1;
	selp.f32 	%f415, %f1454, 0f3F800000, %p48;
	fma.rn.f32 	%f416, %f414, %f415, 0f00000000;
	fma.rn.f32 	%f417, %f414, 0f37CBAC00, 0fBAB607ED;
	selp.f32 	%f418, 0fB94D4153, %f417, %p48;
	selp.f32 	%f419, 0f3C0885E4, 0f3D2AAABB, %p48;
	fma.rn.f32 	%f420, %f418, %f414, %f419;
	selp.f32 	%f421, 0fBE2AAAA8, 0fBEFFFFFF, %p48;
	fma.rn.f32 	%f422, %f420, %f414, %f421;
	fma.rn.f32 	%f423, %f422, %f416, %f415;
	and.b32  	%r932, %r930, 2;
	setp.eq.s32 	%p49, %r932, 0;
	mov.f32 	%f424, 0f00000000;
	sub.f32 	%f425, %f424, %f423;
	selp.f32 	%f426, %f423, %f425, %p49;
	mul.f32 	%f44, %f24, %f426;
	mov.u32 	%r2594, %r15;
	mov.f32 	%f1455, %f13;
	@%p2 bra 	$L__BB0_44;
	mov.b64 	%rd1236, 0;
	mov.b32 	%r2591, 0;
$L__BB0_40:
	.pragma "nounroll";
	mul.wide.u32 	%rd400, %r2591, 4;
	mov.u64 	%rd401, __cudart_i2opi_f;
	add.s64 	%rd402, %rd401, %rd400;
	ld.global.nc.u32 	%r934, [%rd402];
	mad.wide.u32 	%rd403, %r934, %r7, %rd1236;
	shr.u64 	%rd1236, %rd403, 32;
	add.s64 	%rd404, %rd63, %rd400;
	st.local.u32 	[%rd404], %rd403;
	add.s32 	%r2591, %r2591, 1;
	setp.ne.s32 	%p50, %r2591, 6;
	@%p50 bra 	$L__BB0_40;
	setp.eq.s32 	%p51, %r8, 0;
	st.local.u32 	[%rd63+24], %rd1236;
	shr.u32 	%r935, %r6, 23;
	and.b32  	%r936, %r935, 224;
	add.s32 	%r937, %r936, -128;
	shr.u32 	%r938, %r937, 5;
	mul.wide.u32 	%rd405, %r938, 4;
	sub.s64 	%rd406, %rd63, %rd405;
	ld.local.u32 	%r2592, [%rd406+24];
	ld.local.u32 	%r2593, [%rd406+20];
	@%p51 bra 	$L__BB0_43;
	shl.b32 	%r939, %r2592, %r8;
	shr.u32 	%r940, %r2593, %r9;
	add.s32 	%r2592, %r940, %r939;
	shl.b32 	%r941, %r2593, %r8;
	shr.u32 	%r942, %r6, 23;
	and.b32  	%r943, %r942, 224;
	add.s32 	%r944, %r943, -128;
	shr.u32 	%r945, %r944, 5;
	mul.wide.u32 	%rd407, %r945, 4;
	sub.s64 	%rd408, %rd63, %rd407;
	ld.local.u32 	%r946, [%rd408+16];
	shr.u32 	%r947, %r946, %r9;
	add.s32 	%r2593, %r947, %r941;
$L__BB0_43:
	setp.lt.s32 	%p52, %r6, 0;
	shr.u32 	%r948, %r2592, 30;
	shf.l.wrap.b32 	%r949, %r2593, %r2592, 2;
	shl.b32 	%r950, %r2593, 2;
	shr.u32 	%r951, %r949, 31;
	add.s32 	%r952, %r951, %r948;
	neg.s32 	%r953, %r952;
	selp.b32 	%r2594, %r953, %r952, %p52;
	xor.b32  	%r954, %r949, %r6;
	shr.s32 	%r955, %r949, 31;
	xor.b32  	%r956, %r955, %r949;
	xor.b32  	%r957, %r955, %r950;
	cvt.u64.u32 	%rd409, %r956;
	shl.b64 	%rd410, %rd409, 32;
	cvt.u64.u32 	%rd411, %r957;
	or.b64  	%rd412, %rd410, %rd411;
	cvt.rn.f64.s64 	%fd22, %rd412;
	mul.f64 	%fd23, %fd22, 0d3BF921FB54442D19;
	cvt.rn.f32.f64 	%f427, %fd23;
	neg.f32 	%f428, %f427;
	setp.lt.s32 	%p53, %r954, 0;
	selp.f32 	%f1455, %f428, %f427, %p53;
$L__BB0_44:
	mul.rn.f32 	%f429, %f1455, %f1455;
	and.b32  	%r958, %r2594, 1;
	setp.eq.b32 	%p54, %r958, 1;
	selp.f32 	%f430, 0f3F800000, %f1455, %p54;
	fma.rn.f32 	%f431, %f429, %f430, 0f00000000;
	fma.rn.f32 	%f432, %f429, 0f37CBAC00, 0fBAB607ED;
	selp.f32 	%f433, %f432, 0fB94D4153, %p54;
	selp.f32 	%f434, 0f3D2AAABB, 0f3C0885E4, %p54;
	fma.rn.f32 	%f435, %f433, %f429, %f434;
	selp.f32 	%f436, 0fBEFFFFFF, 0fBE2AAAA8, %p54;
	fma.rn.f32 	%f437, %f435, %f429, %f436;
	fma.rn.f32 	%f438, %f437, %f431, %f430;
	and.b32  	%r959, %r2594, 2;
	setp.eq.s32 	%p55, %r959, 0;
	mov.f32 	%f439, 0f00000000;
	sub.f32 	%f440, %f439, %f438;
	selp.f32 	%f441, %f438, %f440, %p55;
	mul.f32 	%f47, %f44, %f441;
	mov.u32 	%r2598, %r14;
	mov.f32 	%f1456, %f12;
	@%p1 bra 	$L__BB0_50;
	mov.b64 	%rd1237, 0;
	mov.b32 	%r2595, 0;
$L__BB0_46:
	.pragma "nounroll";
	mul.wide.u32 	%rd414, %r2595, 4;
	mov.u64 	%rd415, __cudart_i2opi_f;
	add.s64 	%rd416, %rd415, %rd414;
	ld.global.nc.u32 	%r961, [%rd416];
	mad.wide.u32 	%rd417, %r961, %r3, %rd1237;
	shr.u64 	%rd1237, %rd417, 32;
	add.s64 	%rd418, %rd62, %rd414;
	st.local.u32 	[%rd418], %rd417;
	add.s32 	%r2595, %r2595, 1;
	setp.ne.s32 	%p56, %r2595, 6;
	@%p56 bra 	$L__BB0_46;
	setp.eq.s32 	%p57, %r4, 0;
	st.local.u32 	[%rd62+24], %rd1237;
	shr.u32 	%r962, %r2, 23;
	and.b32  	%r963, %r962, 224;
	add.s32 	%r964, %r963, -128;
	shr.u32 	%r965, %r964, 5;
	mul.wide.u32 	%rd419, %r965, 4;
	sub.s64 	%rd420, %rd62, %rd419;
	ld.local.u32 	%r2596, [%rd420+24];
	ld.local.u32 	%r2597, [%rd420+20];
	@%p57 bra 	$L__BB0_49;
	shl.b32 	%r966, %r2596, %r4;
	shr.u32 	%r967, %r2597, %r5;
	add.s32 	%r2596, %r967, %r966;
	shl.b32 	%r968, %r2597, %r4;
	shr.u32 	%r969, %r2, 23;
	and.b32  	%r970, %r969, 224;
	add.s32 	%r971, %r970, -128;
	shr.u32 	%r972, %r971, 5;
	mul.wide.u32 	%rd421, %r972, 4;
	sub.s64 	%rd422, %rd62, %rd421;
	ld.local.u32 	%r973, [%rd422+16];
	shr.u32 	%r974, %r973, %r5;
	add.s32 	%r2597, %r974, %r968;
$L__BB0_49:
	setp.lt.s32 	%p58, %r2, 0;
	shr.u32 	%r975, %r2596, 30;
	shf.l.wrap.b32 	%r976, %r2597, %r2596, 2;
	shl.b32 	%r977, %r2597, 2;
	shr.u32 	%r978, %r976, 31;
	add.s32 	%r979, %r978, %r975;
	neg.s32 	%r980, %r979;
	selp.b32 	%r2598, %r980, %r979, %p58;
	xor.b32  	%r981, %r976, %r2;
	shr.s32 	%r982, %r976, 31;
	xor.b32  	%r983, %r982, %r976;
	xor.b32  	%r984, %r982, %r977;
	cvt.u64.u32 	%rd423, %r983;
	shl.b64 	%rd424, %rd423, 32;
	cvt.u64.u32 	%rd425, %r984;
	or.b64  	%rd426, %rd424, %rd425;
	cvt.rn.f64.s64 	%fd24, %rd426;
	mul.f64 	%fd25, %fd24, 0d3BF921FB54442D19;
	cvt.rn.f32.f64 	%f442, %fd25;
	neg.f32 	%f443, %f442;
	setp.lt.s32 	%p59, %r981, 0;
	selp.f32 	%f1456, %f443, %f442, %p59;
$L__BB0_50:
	add.s32 	%r985, %r2598, 1;
	mul.rn.f32 	%f444, %f1456, %f1456;
	and.b32  	%r986, %r2598, 1;
	setp.eq.b32 	%p60, %r986, 1;
	selp.f32 	%f445, %f1456, 0f3F800000, %p60;
	fma.rn.f32 	%f446, %f444, %f445, 0f00000000;
	fma.rn.f32 	%f447, %f444, 0f37CBAC00, 0fBAB607ED;
	selp.f32 	%f448, 0fB94D4153, %f447, %p60;
	selp.f32 	%f449, 0f3C0885E4, 0f3D2AAABB, %p60;
	fma.rn.f32 	%f450, %f448, %f444, %f449;
	selp.f32 	%f451, 0fBE2AAAA8, 0fBEFFFFFF, %p60;
	fma.rn.f32 	%f452, %f450, %f444, %f451;
	fma.rn.f32 	%f453, %f452, %f446, %f445;
	and.b32  	%r987, %r985, 2;
	setp.eq.s32 	%p61, %r987, 0;
	mov.f32 	%f454, 0f00000000;
	sub.f32 	%f455, %f454, %f453;
	selp.f32 	%f50, %f453, %f455, %p61;
	mov.u32 	%r2602, %r15;
	mov.f32 	%f1457, %f13;
	@%p2 bra 	$L__BB0_56;
	mov.b64 	%rd1238, 0;
	mov.b32 	%r2599, 0;
$L__BB0_52:
	.pragma "nounroll";
	mul.wide.u32 	%rd428, %r2599, 4;
	mov.u64 	%rd429, __cudart_i2opi_f;
	add.s64 	%rd430, %rd429, %rd428;
	ld.global.nc.u32 	%r989, [%rd430];
	mad.wide.u32 	%rd431, %r989, %r7, %rd1238;
	shr.u64 	%rd1238, %rd431, 32;
	add.s64 	%rd432, %rd61, %rd428;
	st.local.u32 	[%rd432], %rd431;
	add.s32 	%r2599, %r2599, 1;
	setp.ne.s32 	%p62, %r2599, 6;
	@%p62 bra 	$L__BB0_52;
	setp.eq.s32 	%p63, %r8, 0;
	st.local.u32 	[%rd61+24], %rd1238;
	shr.u32 	%r990, %r6, 23;
	and.b32  	%r991, %r990, 224;
	add.s32 	%r992, %r991, -128;
	shr.u32 	%r993, %r992, 5;
	mul.wide.u32 	%rd433, %r993, 4;
	sub.s64 	%rd434, %rd61, %rd433;
	ld.local.u32 	%r2600, [%rd434+24];
	ld.local.u32 	%r2601, [%rd434+20];
	@%p63 bra 	$L__BB0_55;
	shl.b32 	%r994, %r2600, %r8;
	shr.u32 	%r995, %r2601, %r9;
	add.s32 	%r2600, %r995, %r994;
	shl.b32 	%r996, %r2601, %r8;
	shr.u32 	%r997, %r6, 23;
	and.b32  	%r998, %r997, 224;
	add.s32 	%r999, %r998, -128;
	shr.u32 	%r1000, %r999, 5;
	mul.wide.u32 	%rd435, %r1000, 4;
	sub.s64 	%rd436, %rd61, %rd435;
	ld.local.u32 	%r1001, [%rd436+16];
	shr.u32 	%r1002, %r1001, %r9;
	add.s32 	%r2601, %r1002, %r996;
$L__BB0_55:
	setp.lt.s32 	%p64, %r6, 0;
	shr.u32 	%r1003, %r2600, 30;
	shf.l.wrap.b32 	%r1004, %r2601, %r2600, 2;
	shl.b32 	%r1005, %r2601, 2;
	shr.u32 	%r1006, %r1004, 31;
	add.s32 	%r1007, %r1006, %r1003;
	neg.s32 	%r1008, %r1007;
	selp.b32 	%r2602, %r1008, %r1007, %p64;
	xor.b32  	%r1009, %r1004, %r6;
	shr.s32 	%r1010, %r1004, 31;
	xor.b32  	%r1011, %r1010, %r1004;
	xor.b32  	%r1012, %r1010, %r1005;
	cvt.u64.u32 	%rd437, %r1011;
	shl.b64 	%rd438, %rd437, 32;
	cvt.u64.u32 	%rd439, %r1012;
	or.b64  	%rd440, %rd438, %rd439;
	cvt.rn.f64.s64 	%fd26, %rd440;
	mul.f64 	%fd27, %fd26, 0d3BF921FB54442D19;
	cvt.rn.f32.f64 	%f456, %fd27;
	neg.f32 	%f457, %f456;
	setp.lt.s32 	%p65, %r1009, 0;
	selp.f32 	%f1457, %f457, %f456, %p65;
$L__BB0_56:
	add.s32 	%r1013, %r2602, 1;
	mul.rn.f32 	%f458, %f1457, %f1457;
	and.b32  	%r1014, %r2602, 1;
	setp.eq.b32 	%p66, %r1014, 1;
	selp.f32 	%f459, %f1457, 0f3F800000, %p66;
	fma.rn.f32 	%f460, %f458, %f459, 0f00000000;
	fma.rn.f32 	%f461, %f458, 0f37CBAC00, 0fBAB607ED;
	selp.f32 	%f462, 0fB94D4153, %f461, %p66;
	selp.f32 	%f463, 0f3C0885E4, 0f3D2AAABB, %p66;
	fma.rn.f32 	%f464, %f462, %f458, %f463;
	selp.f32 	%f465, 0fBE2AAAA8, 0fBEFFFFFF, %p66;
	fma.rn.f32 	%f466, %f464, %f458, %f465;
	fma.rn.f32 	%f467, %f466, %f460, %f459;
	and.b32  	%r1015, %r1013, 2;
	setp.eq.s32 	%p67, %r1015, 0;
	mov.f32 	%f468, 0f00000000;
	sub.f32 	%f469, %f468, %f467;
	selp.f32 	%f470, %f467, %f469, %p67;
	mul.f32 	%f471, %f31, %f50;
	mul.f32 	%f472, %f471, %f470;
	sub.f32 	%f53, %f47, %f472;
	mul.f32 	%f54, %f1, %f16;
	mov.u32 	%r2606, %r16;
	mov.f32 	%f1458, %f14;
	@%p3 bra 	$L__BB0_62;
	mov.b64 	%rd1239, 0;
	mov.b32 	%r2603, 0;
$L__BB0_58:
	.pragma "nounroll";
	mul.wide.u32 	%rd442, %r2603, 4;
	mov.u64 	%rd443, __cudart_i2opi_f;
	add.s64 	%rd444, %rd443, %rd442;
	ld.global.nc.u32 	%r1017, [%rd444];
	mad.wide.u32 	%rd445, %r1017, %r11, %rd1239;
	shr.u64 	%rd1239, %rd445, 32;
	add.s64 	%rd446, %rd60, %rd442;
	st.local.u32 	[%rd446], %rd445;
	add.s32 	%r2603, %r2603, 1;
	setp.ne.s32 	%p68, %r2603, 6;
	@%p68 bra 	$L__BB0_58;
	setp.eq.s32 	%p69, %r12, 0;
	st.local.u32 	[%rd60+24], %rd1239;
	shr.u32 	%r1018, %r10, 23;
	and.b32  	%r1019, %r1018, 224;
	add.s32 	%r1020, %r1019, -128;
	shr.u32 	%r1021, %r1020, 5;
	mul.wide.u32 	%rd447, %r1021, 4;
	sub.s64 	%rd448, %rd60, %rd447;
	ld.local.u32 	%r2604, [%rd448+24];
	ld.local.u32 	%r2605, [%rd448+20];
	@%p69 bra 	$L__BB0_61;
	shl.b32 	%r1022, %r2604, %r12;
	shr.u32 	%r1023, %r2605, %r13;
	add.s32 	%r2604, %r1023, %r1022;
	shl.b32 	%r1024, %r2605, %r12;
	shr.u32 	%r1025, %r10, 23;
	and.b32  	%r1026, %r1025, 224;
	add.s32 	%r1027, %r1026, -128;
	shr.u32 	%r1028, %r1027, 5;
	mul.wide.u32 	%rd449, %r1028, 4;
	sub.s64 	%rd450, %rd60, %rd449;
	ld.local.u32 	%r1029, [%rd450+16];
	shr.u32 	%r1030, %r1029, %r13;
	add.s32 	%r2605, %r1030, %r1024;
$L__BB0_61:
	setp.lt.s32 	%p70, %r10, 0;
	shr.u32 	%r1031, %r2604, 30;
	shf.l.wrap.b32 	%r1032, %r2605, %r2604, 2;
	shl.b32 	%r1033, %r2605, 2;
	shr.u32 	%r1034, %r1032, 31;
	add.s32 	%r1035, %r1034, %r1031;
	neg.s32 	%r1036, %r1035;
	selp.b32 	%r2606, %r1036, %r1035, %p70;
	xor.b32  	%r1037, %r1032, %r10;
	shr.s32 	%r1038, %r1032, 31;
	xor.b32  	%r1039, %r1038, %r1032;
	xor.b32  	%r1040, %r1038, %r1033;
	cvt.u64.u32 	%rd451, %r1039;
	shl.b64 	%rd452, %rd451, 32;
	cvt.u64.u32 	%rd453, %r1040;
	or.b64  	%rd454, %rd452, %rd453;
	cvt.rn.f64.s64 	%fd28, %rd454;
	mul.f64 	%fd29, %fd28, 0d3BF921FB54442D19;
	cvt.rn.f32.f64 	%f473, %fd29;
	neg.f32 	%f474, %f473;
	setp.lt.s32 	%p71, %r1037, 0;
	selp.f32 	%f1458, %f474, %f473, %p71;
$L__BB0_62:
	mul.rn.f32 	%f475, %f1458, %f1458;
	and.b32  	%r1041, %r2606, 1;
	setp.eq.b32 	%p72, %r1041, 1;
	selp.f32 	%f476, 0f3F800000, %f1458, %p72;
	fma.rn.f32 	%f477, %f475, %f476, 0f00000000;
	fma.rn.f32 	%f478, %f475, 0f37CBAC00, 0fBAB607ED;
	selp.f32 	%f479, %f478, 0fB94D4153, %p72;
	selp.f32 	%f480, 0f3D2AAABB, 0f3C0885E4, %p72;
	fma.rn.f32 	%f481, %f479, %f475, %f480;
	selp.f32 	%f482, 0fBEFFFFFF, 0fBE2AAAA8, %p72;
	fma.rn.f32 	%f483, %f481, %f475, %f482;
	fma.rn.f32 	%f484, %f483, %f477, %f476;
	and.b32  	%r1042, %r2606, 2;
	setp.eq.s32 	%p73, %r1042, 0;
	mov.f32 	%f485, 0f00000000;
	sub.f32 	%f486, %f485, %f484;
	selp.f32 	%f57, %f484, %f486, %p73;
	mov.u32 	%r2610, %r15;
	mov.f32 	%f1459, %f13;
	@%p2 bra 	$L__BB0_68;
	mov.b64 	%rd1240, 0;
	mov.b32 	%r2607, 0;
$L__BB0_64:
	.pragma "nounroll";
	mul.wide.u32 	%rd456, %r2607, 4;
	mov.u64 	%rd457, __cudart_i2opi_f;
	add.s64 	%rd458, %rd457, %rd456;
	ld.global.nc.u32 	%r1044, [%rd458];
	mad.wide.u32 	%rd459, %r1044, %r7, %rd1240;
	shr.u64 	%rd1240, %rd459, 32;
	add.s64 	%rd460, %rd59, %rd456;
	st.local.u32 	[%rd460], %rd459;
	add.s32 	%r2607, %r2607, 1;
	setp.ne.s32 	%p74, %r2607, 6;
	@%p74 bra 	$L__BB0_64;
	setp.eq.s32 	%p75, %r8, 0;
	st.local.u32 	[%rd59+24], %rd1240;
	shr.u32 	%r1045, %r6, 23;
	and.b32  	%r1046, %r1045, 224;
	add.s32 	%r1047, %r1046, -128;
	shr.u32 	%r1048, %r1047, 5;
	mul.wide.u32 	%rd461, %r1048, 4;
	sub.s64 	%rd462, %rd59, %rd461;
	ld.local.u32 	%r2608, [%rd462+24];
	ld.local.u32 	%r2609, [%rd462+20];
	@%p75 bra 	$L__BB0_67;
	shl.b32 	%r1049, %r2608, %r8;
	shr.u32 	%r1050, %r2609, %r9;
	add.s32 	%r2608, %r1050, %r1049;
	shl.b32 	%r1051, %r2609, %r8;
	shr.u32 	%r1052, %r6, 23;
	and.b32  	%r1053, %r1052, 224;
	add.s32 	%r1054, %r1053, -128;
	shr.u32 	%r1055, %r1054, 5;
	mul.wide.u32 	%rd463, %r1055, 4;
	sub.s64 	%rd464, %rd59, %rd463;
	ld.local.u32 	%r1056, [%rd464+16];
	shr.u32 	%r1057, %r1056, %r9;
	add.s32 	%r2609, %r1057, %r1051;
$L__BB0_67:
	setp.lt.s32 	%p76, %r6, 0;
	shr.u32 	%r1058, %r2608, 30;
	shf.l.wrap.b32 	%r1059, %r2609, %r2608, 2;
	shl.b32 	%r1060, %r2609, 2;
	shr.u32 	%r1061, %r1059, 31;
	add.s32 	%r1062, %r1061, %r1058;
	neg.s32 	%r1063, %r1062;
	selp.b32 	%r2610, %r1063, %r1062, %p76;
	xor.b32  	%r1064, %r1059, %r6;
	shr.s32 	%r1065, %r1059, 31;
	xor.b32  	%r1066, %r1065, %r1059;
	xor.b32  	%r1067, %r1065, %r1060;
	cvt.u64.u32 	%rd465, %r1066;
	shl.b64 	%rd466, %rd465, 32;
	cvt.u64.u32 	%rd467, %r1067;
	or.b64  	%rd468, %rd466, %rd467;
	cvt.rn.f64.s64 	%fd30, %rd468;
	mul.f64 	%fd31, %fd30, 0d3BF921FB54442D19;
	cvt.rn.f32.f64 	%f487, %fd31;
	neg.f32 	%f488, %f487;
	setp.lt.s32 	%p77, %r1064, 0;
	selp.f32 	%f1459, %f488, %f487, %p77;
$L__BB0_68:
	mul.rn.f32 	%f489, %f1459, %f1459;
	and.b32  	%r1068, %r2610, 1;
	setp.eq.b32 	%p78, %r1068, 1;
	selp.f32 	%f490, 0f3F800000, %f1459, %p78;
	fma.rn.f32 	%f491, %f489, %f490, 0f00000000;
	fma.rn.f32 	%f492, %f489, 0f37CBAC00, 0fBAB607ED;
	selp.f32 	%f493, %f492, 0fB94D4153, %p78;
	selp.f32 	%f494, 0f3D2AAABB, 0f3C0885E4, %p78;
	fma.rn.f32 	%f495, %f493, %f489, %f494;
	selp.f32 	%f496, 0fBEFFFFFF, 0fBE2AAAA8, %p78;
	fma.rn.f32 	%f497, %f495, %f489, %f496;
	fma.rn.f32 	%f498, %f497, %f491, %f490;
	and.b32  	%r1069, %r2610, 2;
	setp.eq.s32 	%p79, %r1069, 0;
	mov.f32 	%f499, 0f00000000;
	sub.f32 	%f500, %f499, %f498;
	selp.f32 	%f60, %f498, %f500, %p79;
	mov.u32 	%r2614, %r16;
	mov.f32 	%f1460, %f14;
	@%p3 bra 	$L__BB0_74;
	mov.b64 	%rd1241, 0;
	mov.b32 	%r2611, 0;
$L__BB0_70:
	.pragma "nounroll";
	mul.wide.u32 	%rd470, %r2611, 4;
	mov.u64 	%rd471, __cudart_i2opi_f;
	add.s64 	%rd472, %rd471, %rd470;
	ld.global.nc.u32 	%r1071, [%rd472];
	mad.wide.u32 	%rd473, %r1071, %r11, %rd1241;
	shr.u64 	%rd1241, %rd473, 32;
	add.s64 	%rd474, %rd58, %rd470;
	st.local.u32 	[%rd474], %rd473;
	add.s32 	%r2611, %r2611, 1;
	setp.ne.s32 	%p80, %r2611, 6;
	@%p80 bra 	$L__BB0_70;
	setp.eq.s32 	%p81, %r12, 0;
	st.local.u32 	[%rd58+24], %rd1241;
	shr.u32 	%r1072, %r10, 23;
	and.b32  	%r1073, %r1072, 224;
	add.s32 	%r1074, %r1073, -128;
	shr.u32 	%r1075, %r1074, 5;
	mul.wide.u32 	%rd475, %r1075, 4;
	sub.s64 	%rd476, %rd58, %rd475;
	ld.local.u32 	%r2612, [%rd476+24];
	ld.local.u32 	%r2613, [%rd476+20];
	@%p81 bra 	$L__BB0_73;
	shl.b32 	%r1076, %r2612, %r12;
	shr.u32 	%r1077, %r2613, %r13;
	add.s32 	%r2612, %r1077, %r1076;
	shl.b32 	%r1078, %r2613, %r12;
	shr.u32 	%r1079, %r10, 23;
	and.b32  	%r1080, %r1079, 224;
	add.s32 	%r1081, %r1080, -128;
	shr.u32 	%r1082, %r1081, 5;
	mul.wide.u32 	%rd477, %r1082, 4;
	sub.s64 	%rd478, %rd58, %rd477;
	ld.local.u32 	%r1083, [%rd478+16];
	shr.u32 	%r1084, %r1083, %r13;
	add.s32 	%r2613, %r1084, %r1078;
$L__BB0_73:
	setp.lt.s32 	%p82, %r10, 0;
	shr.u32 	%r1085, %r2612, 30;
	shf.l.wrap.b32 	%r1086, %r2613, %r2612, 2;
	shl.b32 	%r1087, %r2613, 2;
	shr.u32 	%r1088, %r1086, 31;
	add.s32 	%r1089, %r1088, %r1085;
	neg.s32 	%r1090, %r1089;
	selp.b32 	%r2614, %r1090, %r1089, %p82;
	xor.b32  	%r1091, %r1086, %r10;
	shr.s32 	%r1092, %r1086, 31;
	xor.b32  	%r1093, %r1092, %r1086;
	xor.b32  	%r1094, %r1092, %r1087;
	cvt.u64.u32 	%rd479, %r1093;
	shl.b64 	%rd480, %rd479, 32;
	cvt.u64.u32 	%rd481, %r1094;
	or.b64  	%rd482, %rd480, %rd481;
	cvt.rn.f64.s64 	%fd32, %rd482;
	mul.f64 	%fd33, %fd32, 0d3BF921FB54442D19;
	cvt.rn.f32.f64 	%f501, %fd33;
	neg.f32 	%f502, %f501;
	setp.lt.s32 	%p83, %r1091, 0;
	selp.f32 	%f1460, %f502, %f501, %p83;
$L__BB0_74:
	add.s32 	%r1095, %r2614, 1;
	mul.rn.f32 	%f503, %f1460, %f1460;
	and.b32  	%r1096, %r2614, 1;
	setp.eq.b32 	%p84, %r1096, 1;
	selp.f32 	%f504, %f1460, 0f3F800000, %p84;
	fma.rn.f32 	%f505, %f503, %f504, 0f00000000;
	fma.rn.f32 	%f506, %f503, 0f37CBAC00, 0fBAB607ED;
	selp.f32 	%f507, 0fB94D4153, %f506, %p84;
	selp.f32 	%f508, 0f3C0885E4, 0f3D2AAABB, %p84;
	fma.rn.f32 	%f509, %f507, %f503, %f508;
	selp.f32 	%f510, 0fBE2AAAA8, 0fBEFFFFFF, %p84;
	fma.rn.f32 	%f511, %f509, %f503, %f510;
	fma.rn.f32 	%f512, %f511, %f505, %f504;
	and.b32  	%r1097, %r1095, 2;
	setp.eq.s32 	%p85, %r1097, 0;
	mov.f32 	%f513, 0f00000000;
	sub.f32 	%f514, %f513, %f512;
	selp.f32 	%f63, %f512, %f514, %p85;
	mov.u32 	%r2618, %r14;
	mov.f32 	%f1461, %f12;
	@%p1 bra 	$L__BB0_80;
	mov.b64 	%rd1242, 0;
	mov.b32 	%r2615, 0;
$L__BB0_76:
	.pragma "nounroll";
	mul.wide.u32 	%rd484, %r2615, 4;
	mov.u64 	%rd485, __cudart_i2opi_f;
	add.s64 	%rd486, %rd485, %rd484;
	ld.global.nc.u32 	%r1099, [%rd486];
	mad.wide.u32 	%rd487, %r1099, %r3, %rd1242;
	shr.u64 	%rd1242, %rd487, 32;
	add.s64 	%rd488, %rd57, %rd484;
	st.local.u32 	[%rd488], %rd487;
	add.s32 	%r2615, %r2615, 1;
	setp.ne.s32 	%p86, %r2615, 6;
	@%p86 bra 	$L__BB0_76;
	setp.eq.s32 	%p87, %r4, 0;
	st.local.u32 	[%rd57+24], %rd1242;
	shr.u32 	%r1100, %r2, 23;
	and.b32  	%r1101, %r1100, 224;
	add.s32 	%r1102, %r1101, -128;
	shr.u32 	%r1103, %r1102, 5;
	mul.wide.u32 	%rd489, %r1103, 4;
	sub.s64 	%rd490, %rd57, %rd489;
	ld.local.u32 	%r2616, [%rd490+24];
	ld.local.u32 	%r2617, [%rd490+20];
	@%p87 bra 	$L__BB0_79;
	shl.b32 	%r1104, %r2616, %r4;
	shr.u32 	%r1105, %r2617, %r5;
	add.s32 	%r2616, %r1105, %r1104;
	shl.b32 	%r1106, %r2617, %r4;
	shr.u32 	%r1107, %r2, 23;
	and.b32  	%r1108, %r1107, 224;
	add.s32 	%r1109, %r1108, -128;
	shr.u32 	%r1110, %r1109, 5;
	mul.wide.u32 	%rd491, %r1110, 4;
	sub.s64 	%rd492, %rd57, %rd491;
	ld.local.u32 	%r1111, [%rd492+16];
	shr.u32 	%r1112, %r1111, %r5;
	add.s32 	%r2617, %r1112, %r1106;
$L__BB0_79:
	setp.lt.s32 	%p88, %r2, 0;
	shr.u32 	%r1113, %r2616, 30;
	shf.l.wrap.b32 	%r1114, %r2617, %r2616, 2;
	shl.b32 	%r1115, %r2617, 2;
	shr.u32 	%r1116, %r1114, 31;
	add.s32 	%r1117, %r1116, %r1113;
	neg.s32 	%r1118, %r1117;
	selp.b32 	%r2618, %r1118, %r1117, %p88;
	xor.b32  	%r1119, %r1114, %r2;
	shr.s32 	%r1120, %r1114, 31;
	xor.b32  	%r1121, %r1120, %r1114;
	xor.b32  	%r1122, %r1120, %r1115;
	cvt.u64.u32 	%rd493, %r1121;
	shl.b64 	%rd494, %rd493, 32;
	cvt.u64.u32 	%rd495, %r1122;
	or.b64  	%rd496, %rd494, %rd495;
	cvt.rn.f64.s64 	%fd34, %rd496;
	mul.f64 	%fd35, %fd34, 0d3BF921FB54442D19;
	cvt.rn.f32.f64 	%f515, %fd35;
	neg.f32 	%f516, %f515;
	setp.lt.s32 	%p89, %r1119, 0;
	selp.f32 	%f1461, %f516, %f515, %p89;
$L__BB0_80:
	mul.rn.f32 	%f517, %f1461, %f1461;
	and.b32  	%r1123, %r2618, 1;
	setp.eq.b32 	%p90, %r1123, 1;
	selp.f32 	%f518, 0f3F800000, %f1461, %p90;
	fma.rn.f32 	%f519, %f517, %f518, 0f00000000;
	fma.rn.f32 	%f520, %f517, 0f37CBAC00, 0fBAB607ED;
	selp.f32 	%f521, %f520, 0fB94D4153, %p90;
	selp.f32 	%f522, 0f3D2AAABB, 0f3C0885E4, %p90;
	fma.rn.f32 	%f523, %f521, %f517, %f522;
	selp.f32 	%f524, 0fBEFFFFFF, 0fBE2AAAA8, %p90;
	fma.rn.f32 	%f525, %f523, %f517, %f524;
	fma.rn.f32 	%f526, %f525, %f519, %f518;
	and.b32  	%r1124, %r2618, 2;
	setp.eq.s32 	%p91, %r1124, 0;
	mov.f32 	%f527, 0f00000000;
	sub.f32 	%f528, %f527, %f526;
	selp.f32 	%f529, %f526, %f528, %p91;
	mul.f32 	%f66, %f63, %f529;
	mov.u32 	%r2622, %r15;
	mov.f32 	%f1462, %f13;
	@%p2 bra 	$L__BB0_86;
	mov.b64 	%rd1243, 0;
	mov.b32 	%r2619, 0;
$L__BB0_82:
	.pragma "nounroll";
	mul.wide.u32 	%rd498, %r2619, 4;
	mov.u64 	%rd499, __cudart_i2opi_f;
	add.s64 	%rd500, %rd499, %rd498;
	ld.global.nc.u32 	%r1126, [%rd500];
	mad.wide.u32 	%rd501, %r1126, %r7, %rd1243;
	shr.u64 	%rd1243, %rd501, 32;
	add.s64 	%rd502, %rd56, %rd498;
	st.local.u32 	[%rd502], %rd501;
	add.s32 	%r2619, %r2619, 1;
	setp.ne.s32 	%p92, %r2619, 6;
	@%p92 bra 	$L__BB0_82;
	setp.eq.s32 	%p93, %r8, 0;
	st.local.u32 	[%rd56+24], %rd1243;
	shr.u32 	%r1127, %r6, 23;
	and.b32  	%r1128, %r1127, 224;
	add.s32 	%r1129, %r1128, -128;
	shr.u32 	%r1130, %r1129, 5;
	mul.wide.u32 	%rd503, %r1130, 4;
	sub.s64 	%rd504, %rd56, %rd503;
	ld.local.u32 	%r2620, [%rd504+24];
	ld.local.u32 	%r2621, [%rd504+20];
	@%p93 bra 	$L__BB0_85;
	shl.b32 	%r1131, %r2620, %r8;
	shr.u32 	%r1132, %r2621, %r9;
	add.s32 	%r2620, %r1132, %r1131;
	shl.b32 	%r1133, %r2621, %r8;
	shr.u32 	%r1134, %r6, 23;
	and.b32  	%r1135, %r1134, 224;
	add.s32 	%r1136, %r1135, -128;
	shr.u32 	%r1137, %r1136, 5;
	mul.wide.u32 	%rd505, %r1137, 4;
	sub.s64 	%rd506, %rd56, %rd505;
	ld.local.u32 	%r1138, [%rd506+16];
	shr.u32 	%r1139, %r1138, %r9;
	add.s32 	%r2621, %r1139, %r1133;
$L__BB0_85:
	setp.lt.s32 	%p94, %r6, 0;
	shr.u32 	%r1140, %r2620, 30;
	shf.l.wrap.b32 	%r1141, %r2621, %r2620, 2;
	shl.b32 	%r1142, %r2621, 2;
	shr.u32 	%r1143, %r1141, 31;
	add.s32 	%r1144, %r1143, %r1140;
	neg.s32 	%r1145, %r1144;
	selp.b32 	%r2622, %r1145, %r1144, %p94;
	xor.b32  	%r1146, %r1141, %r6;
	shr.s32 	%r1147, %r1141, 31;
	xor.b32  	%r1148, %r1147, %r1141;
	xor.b32  	%r1149, %r1147, %r1142;
	cvt.u64.u32 	%rd507, %r1148;
	shl.b64 	%rd508, %rd507, 32;
	cvt.u64.u32 	%rd509, %r1149;
	or.b64  	%rd510, %rd508, %rd509;
	cvt.rn.f64.s64 	%fd36, %rd510;
	mul.f64 	%fd37, %fd36, 0d3BF921FB54442D19;
	cvt.rn.f32.f64 	%f530, %fd37;
	neg.f32 	%f531, %f530;
	setp.lt.s32 	%p95, %r1146, 0;
	selp.f32 	%f1462, %f531, %f530, %p95;
$L__BB0_86:
	add.s32 	%r1150, %r2622, 1;
	mul.rn.f32 	%f532, %f1462, %f1462;
	and.b32  	%r1151, %r2622, 1;
	setp.eq.b32 	%p96, %r1151, 1;
	selp.f32 	%f533, %f1462, 0f3F800000, %p96;
	fma.rn.f32 	%f534, %f532, %f533, 0f00000000;
	fma.rn.f32 	%f535, %f532, 0f37CBAC00, 0fBAB607ED;
	selp.f32 	%f536, 0fB94D4153, %f535, %p96;
	selp.f32 	%f537, 0f3C0885E4, 0f3D2AAABB, %p96;
	fma.rn.f32 	%f538, %f536, %f532, %f537;
	selp.f32 	%f539, 0fBE2AAAA8, 0fBEFFFFFF, %p96;
	fma.rn.f32 	%f540, %f538, %f532, %f539;
	fma.rn.f32 	%f541, %f540, %f534, %f533;
	and.b32  	%r1152, %r1150, 2;
	setp.eq.s32 	%p97, %r1152, 0;
	mov.f32 	%f542, 0f00000000;
	sub.f32 	%f543, %f542, %f541;
	selp.f32 	%f544, %f541, %f543, %p97;
	mul.f32 	%f545, %f66, %f544;
	mul.f32 	%f546, %f57, %f60;
	sub.f32 	%f69, %f545, %f546;
	mov.u32 	%r2626, %r16;
	mov.f32 	%f1463, %f14;
	@%p3 bra 	$L__BB0_92;
	mov.b64 	%rd1244, 0;
	mov.b32 	%r2623, 0;
$L__BB0_88:
	.pragma "nounroll";
	mul.wide.u32 	%rd512, %r2623, 4;
	mov.u64 	%rd513, __cudart_i2opi_f;
	add.s64 	%rd514, %rd513, %rd512;
	ld.global.nc.u32 	%r1154, [%rd514];
	mad.wide.u32 	%rd515, %r1154, %r11, %rd1244;
	shr.u64 	%rd1244, %rd515, 32;
	add.s64 	%rd516, %rd55, %rd512;
	st.local.u32 	[%rd516], %rd515;
	add.s32 	%r2623, %r2623, 1;
	setp.ne.s32 	%p98, %r2623, 6;
	@%p98 bra 	$L__BB0_88;
	setp.eq.s32 	%p99, %r12, 0;
	st.local.u32 	[%rd55+24], %rd1244;
	shr.u32 	%r1155, %r10, 23;
	and.b32  	%r1156, %r1155, 224;
	add.s32 	%r1157, %r1156, -128;
	shr.u32 	%r1158, %r1157, 5;
	mul.wide.u32 	%rd517, %r1158, 4;
	sub.s64 	%rd518, %rd55, %rd517;
	ld.local.u32 	%r2624, [%rd518+24];
	ld.local.u32 	%r2625, [%rd518+20];
	@%p99 bra 	$L__BB0_91;
	shl.b32 	%r1159, %r2624, %r12;
	shr.u32 	%r1160, %r2625, %r13;
	add.s32 	%r2624, %r1160, %r1159;
	shl.b32 	%r1161, %r2625, %r12;
	shr.u32 	%r1162, %r10, 23;
	and.b32  	%r1163, %r1162, 224;
	add.s32 	%r1164, %r1163, -128;
	shr.u32 	%r1165, %r1164, 5;
	mul.wide.u32 	%rd519, %r1165, 4;
	sub.s64 	%rd520, %rd55, %rd519;
	ld.local.u32 	%r1166, [%rd520+16];
	shr.u32 	%r1167, %r1166, %r13;
	add.s32 	%r2625, %r1167, %r1161;
$L__BB0_91:
	setp.lt.s32 	%p100, %r10, 0;
	shr.u32 	%r1168, %r2624, 30;
	shf.l.wrap.b32 	%r1169, %r2625, %r2624, 2;
	shl.b32 	%r1170, %r2625, 2;
	shr.u32 	%r1171, %r1169, 31;
	add.s32 	%r1172, %r1171, %r1168;
	neg.s32 	%r1173, %r1172;
	selp.b32 	%r2626, %r1173, %r1172, %p100;
	xor.b32  	%r1174, %r1169, %r10;
	shr.s32 	%r1175, %r1169, 31;
	xor.b32  	%r1176, %r1175, %r1169;
	xor.b32  	%r1177, %r1175, %r1170;
	cvt.u64.u32 	%rd521, %r1176;
	shl.b64 	%rd522, %rd521, 32;
	cvt.u64.u32 	%rd523, %r1177;
	or.b64  	%rd524, %rd522, %rd523;
	cvt.rn.f64.s64 	%fd38, %rd524;
	mul.f64 	%fd39, %fd38, 0d3BF921FB54442D19;
	cvt.rn.f32.f64 	%f547, %fd39;
	neg.f32 	%f548, %f547;
	setp.lt.s32 	%p101, %r1174, 0;
	selp.f32 	%f1463, %f548, %f547, %p101;
$L__BB0_92:
	mul.rn.f32 	%f549, %f1463, %f1463;
	and.b32  	%r1178, %r2626, 1;
	setp.eq.b32 	%p102, %r1178, 1;
	selp.f32 	%f550, 0f3F800000, %f1463, %p102;
	fma.rn.f32 	%f551, %f549, %f550, 0f00000000;
	fma.rn.f32 	%f552, %f549, 0f37CBAC00, 0fBAB607ED;
	selp.f32 	%f553, %f552, 0fB94D4153, %p102;
	selp.f32 	%f554, 0f3D2AAABB, 0f3C0885E4, %p102;
	fma.rn.f32 	%f555, %f553, %f549, %f554;
	selp.f32 	%f556, 0fBEFFFFFF, 0fBE2AAAA8, %p102;
	fma.rn.f32 	%f557, %f555, %f549, %f556;
	fma.rn.f32 	%f558, %f557, %f551, %f550;
	and.b32  	%r1179, %r2626, 2;
	setp.eq.s32 	%p103, %r1179, 0;
	mov.f32 	%f559, 0f00000000;
	sub.f32 	%f560, %f559, %f558;
	selp.f32 	%f72, %f558, %f560, %p103;
	mov.u32 	%r2630, %r15;
	mov.f32 	%f1464, %f13;
	@%p2 bra 	$L__BB0_98;
	mov.b64 	%rd1245, 0;
	mov.b32 	%r2627, 0;
$L__BB0_94:
	.pragma "nounroll";
	mul.wide.u32 	%rd526, %r2627, 4;
	mov.u64 	%rd527, __cudart_i2opi_f;
	add.s64 	%rd528, %rd527, %rd526;
	ld.global.nc.u32 	%r1181, [%rd528];
	mad.wide.u32 	%rd529, %r1181, %r7, %rd1245;
	shr.u64 	%rd1245, %rd529, 32;
	add.s64 	%rd530, %rd54, %rd526;
	st.local.u32 	[%rd530], %rd529;
	add.s32 	%r2627, %r2627, 1;
	setp.ne.s32 	%p104, %r2627, 6;
	@%p104 bra 	$L__BB0_94;
	setp.eq.s32 	%p105, %r8, 0;
	st.local.u32 	[%rd54+24], %rd1245;
	shr.u32 	%r1182, %r6, 23;
	and.b32  	%r1183, %r1182, 224;
	add.s32 	%r1184, %r1183, -128;
	shr.u32 	%r1185, %r1184, 5;
	mul.wide.u32 	%rd531, %r1185, 4;
	sub.s64 	%rd532, %rd54, %rd531;
	ld.local.u32 	%r2628, [%rd532+24];
	ld.local.u32 	%r2629, [%rd532+20];
	@%p105 bra 	$L__BB0_97;
	shl.b32 	%r1186, %r2628, %r8;
	shr.u32 	%r1187, %r2629, %r9;
	add.s32 	%r2628, %r1187, %r1186;
	shl.b32 	%r1188, %r2629, %r8;
	shr.u32 	%r1189, %r6, 23;
	and.b32  	%r1190, %r1189, 224;
	add.s32 	%r1191, %r1190, -128;
	shr.u32 	%r1192, %r1191, 5;
	mul.wide.u32 	%rd533, %r1192, 4;
	sub.s64 	%rd534, %rd54, %rd533;
	ld.local.u32 	%r1193, [%rd534+16];
	shr.u32 	%r1194, %r1193, %r9;
	add.s32 	%r2629, %r1194, %r1188;
$L__BB0_97:
	setp.lt.s32 	%p106, %r6, 0;
	shr.u32 	%r1195, %r2628, 30;
	shf.l.wrap.b32 	%r1196, %r2629, %r2628, 2;
	shl.b32 	%r1197, %r2629, 2;
	shr.u32 	%r1198, %r1196, 31;
	add.s32 	%r1199, %r1198, %r1195;
	neg.s32 	%r1200, %r1199;
	selp.b32 	%r2630, %r1200, %r1199, %p106;
	xor.b32  	%r1201, %r1196, %r6;
	shr.s32 	%r1202, %r1196, 31;
	xor.b32  	%r1203, %r1202, %r1196;
	xor.b32  	%r1204, %r1202, %r1197;
	cvt.u64.u32 	%rd535, %r1203;
	shl.b64 	%rd536, %rd535, 32;
	cvt.u64.u32 	%rd537, %r1204;
	or.b64  	%rd538, %rd536, %rd537;
	cvt.rn.f64.s64 	%fd40, %rd538;
	mul.f64 	%fd41, %fd40, 0d3BF921FB54442D19;
	cvt.rn.f32.f64 	%f561, %fd41;
	neg.f32 	%f562, %f561;
	setp.lt.s32 	%p107, %r1201, 0;
	selp.f32 	%f1464, %f562, %f561, %p107;
$L__BB0_98:
	add.s32 	%r1205, %r2630, 1;
	mul.rn.f32 	%f563, %f1464, %f1464;
	and.b32  	%r1206, %r2630, 1;
	setp.eq.b32 	%p108, %r1206, 1;
	selp.f32 	%f564, %f1464, 0f3F800000, %p108;
	fma.rn.f32 	%f565, %f563, %f564, 0f00000000;
	fma.rn.f32 	%f566, %f563, 0f37CBAC00, 0fBAB607ED;
	selp.f32 	%f567, 0fB94D4153, %f566, %p108;
	selp.f32 	%f568, 0f3C0885E4, 0f3D2AAABB, %p108;
	fma.rn.f32 	%f569, %f567, %f563, %f568;
	selp.f32 	%f570, 0fBE2AAAA8, 0fBEFFFFFF, %p108;
	fma.rn.f32 	%f571, %f569, %f563, %f570;
	fma.rn.f32 	%f572, %f571, %f565, %f564;
	and.b32  	%r1207, %r1205, 2;
	setp.eq.s32 	%p109, %r1207, 0;
	mov.f32 	%f573, 0f00000000;
	sub.f32 	%f574, %f573, %f572;
	selp.f32 	%f575, %f572, %f574, %p109;
	neg.f32 	%f576, %f72;
	mul.f32 	%f75, %f575, %f576;
	mov.u32 	%r2634, %r16;
	mov.f32 	%f1465, %f14;
	@%p3 bra 	$L__BB0_104;
	mov.b64 	%rd1246, 0;
	mov.b32 	%r2631, 0;
$L__BB0_100:
	.pragma "nounroll";
	mul.wide.u32 	%rd540, %r2631, 4;
	mov.u64 	%rd541, __cudart_i2opi_f;
	add.s64 	%rd542, %rd541, %rd540;
	ld.global.nc.u32 	%r1209, [%rd542];
	mad.wide.u32 	%rd543, %r1209, %r11, %rd1246;
	shr.u64 	%rd1246, %rd543, 32;
	add.s64 	%rd544, %rd53, %rd540;
	st.local.u32 	[%rd544], %rd543;
	add.s32 	%r2631, %r2631, 1;
	setp.ne.s32 	%p110, %r2631, 6;
	@%p110 bra 	$L__BB0_100;
	setp.eq.s32 	%p111, %r12, 0;
	st.local.u32 	[%rd53+24], %rd1246;
	shr.u32 	%r1210, %r10, 23;
	and.b32  	%r1211, %r1210, 224;
	add.s32 	%r1212, %r1211, -128;
	shr.u32 	%r1213, %r1212, 5;
	mul.wide.u32 	%rd545, %r1213, 4;
	sub.s64 	%rd546, %rd53, %rd545;
	ld.local.u32 	%r2632, [%rd546+24];
	ld.local.u32 	%r2633, [%rd546+20];
	@%p111 bra 	$L__BB0_103;
	shl.b32 	%r1214, %r2632, %r12;
	shr.u32 	%r1215, %r2633, %r13;
	add.s32 	%r2632, %r1215, %r1214;
	shl.b32 	%r1216, %r2633, %r12;
	shr.u32 	%r1217, %r10, 23;
	and.b32  	%r1218, %r1217, 224;
	add.s32 	%r1219, %r1218, -128;
	shr.u32 	%r1220, %r1219, 5;
	mul.wide.u32 	%rd547, %r1220, 4;
	sub.s64 	%rd548, %rd53, %rd547;
	ld.local.u32 	%r1221, [%rd548+16];
	shr.u32 	%r1222, %r1221, %r13;
	add.s32 	%r2633, %r1222, %r1216;
$L__BB0_103:
	setp.lt.s32 	%p112, %r10, 0;
	shr.u32 	%r1223, %r2632, 30;
	shf.l.wrap.b32 	%r1224, %r2633, %r2632, 2;
	shl.b32 	%r1225, %r2633, 2;
	shr.u32 	%r1226, %r1224, 31;
	add.s32 	%r1227, %r1226, %r1223;
	neg.s32 	%r1228, %r1227;
	selp.b32 	%r2634, %r1228, %r1227, %p112;
	xor.b32  	%r1229, %r1224, %r10;
	shr.s32 	%r1230, %r1224, 31;
	xor.b32  	%r1231, %r1230, %r1224;
	xor.b32  	%r1232, %r1230, %r1225;
	cvt.u64.u32 	%rd549, %r1231;
	shl.b64 	%rd550, %rd549, 32;
	cvt.u64.u32 	%rd551, %r1232;
	or.b64  	%rd552, %rd550, %rd551;
	cvt.rn.f64.s64 	%fd42, %rd552;
	mul.f64 	%fd43, %fd42, 0d3BF921FB54442D19;
	cvt.rn.f32.f64 	%f577, %fd43;
	neg.f32 	%f578, %f577;
	setp.lt.s32 	%p113, %r1229, 0;
	selp.f32 	%f1465, %f578, %f577, %p113;
$L__BB0_104:
	add.s32 	%r1233, %r2634, 1;
	mul.rn.f32 	%f579, %f1465, %f1465;
	and.b32  	%r1234, %r2634, 1;
	setp.eq.b32 	%p114, %r1234, 1;
	selp.f32 	%f580, %f1465, 0f3F800000, %p114;
	fma.rn.f32 	%f581, %f579, %f580, 0f00000000;
	fma.rn.f32 	%f582, %f579, 0f37CBAC00, 0fBAB607ED;
	selp.f32 	%f583, 0fB94D4153, %f582, %p114;
	selp.f32 	%f584, 0f3C0885E4, 0f3D2AAABB, %p114;
	fma.rn.f32 	%f585, %f583, %f579, %f584;
	selp.f32 	%f586, 0fBE2AAAA8, 0fBEFFFFFF, %p114;
	fma.rn.f32 	%f587, %f585, %f579, %f586;
	fma.rn.f32 	%f588, %f587, %f581, %f580;
	and.b32  	%r1235, %r1233, 2;
	setp.eq.s32 	%p115, %r1235, 0;
	mov.f32 	%f589, 0f00000000;
	sub.f32 	%f590, %f589, %f588;
	selp.f32 	%f78, %f588, %f590, %p115;
	mov.u32 	%r2638, %r14;
	mov.f32 	%f1466, %f12;
	@%p1 bra 	$L__BB0_110;
	mov.b64 	%rd1247, 0;
	mov.b32 	%r2635, 0;
$L__BB0_106:
	.pragma "nounroll";
	mul.wide.u32 	%rd554, %r2635, 4;
	mov.u64 	%rd555, __cudart_i2opi_f;
	add.s64 	%rd556, %rd555, %rd554;
	ld.global.nc.u32 	%r1237, [%rd556];
	mad.wide.u32 	%rd557, %r1237, %r3, %rd1247;
	shr.u64 	%rd1247, %rd557, 32;
	add.s64 	%rd558, %rd52, %rd554;
	st.local.u32 	[%rd558], %rd557;
	add.s32 	%r2635, %r2635, 1;
	setp.ne.s32 	%p116, %r2635, 6;
	@%p116 bra 	$L__BB0_106;
	setp.eq.s32 	%p117, %r4, 0;
	st.local.u32 	[%rd52+24], %rd1247;
	shr.u32 	%r1238, %r2, 23;
	and.b32  	%r1239, %r1238, 224;
	add.s32 	%r1240, %r1239, -128;
	shr.u32 	%r1241, %r1240, 5;
	mul.wide.u32 	%rd559, %r1241, 4;
	sub.s64 	%rd560, %rd52, %rd559;
	ld.local.u32 	%r2636, [%rd560+24];
	ld.local.u32 	%r2637, [%rd560+20];
	@%p117 bra 	$L__BB0_109;
	shl.b32 	%r1242, %r2636, %r4;
	shr.u32 	%r1243, %r2637, %r5;
	add.s32 	%r2636, %r1243, %r1242;
	shl.b32 	%r1244, %r2637, %r4;
	shr.u32 	%r1245, %r2, 23;
	and.b32  	%r1246, %r1245, 224;
	add.s32 	%r1247, %r1246, -128;
	shr.u32 	%r1248, %r1247, 5;
	mul.wide.u32 	%rd561, %r1248, 4;
	sub.s64 	%rd562, %rd52, %rd561;
	ld.local.u32 	%r1249, [%rd562+16];
	shr.u32 	%r1250, %r1249, %r5;
	add.s32 	%r2637, %r1250, %r1244;
$L__BB0_109:
	setp.lt.s32 	%p118, %r2, 0;
	shr.u32 	%r1251, %r2636, 30;
	shf.l.wrap.b32 	%r1252, %r2637, %r2636, 2;
	shl.b32 	%r1253, %r2637, 2;
	shr.u32 	%r1254, %r1252, 31;
	add.s32 	%r1255, %r1254, %r1251;
	neg.s32 	%r1256, %r1255;
	selp.b32 	%r2638, %r1256, %r1255, %p118;
	xor.b32  	%r1257, %r1252, %r2;
	shr.s32 	%r1258, %r1252, 31;
	xor.b32  	%r1259, %r1258, %r1252;
	xor.b32  	%r1260, %r1258, %r1253;
	cvt.u64.u32 	%rd563, %r1259;
	shl.b64 	%rd564, %rd563, 32;
	cvt.u64.u32 	%rd565, %r1260;
	or.b64  	%rd566, %rd564, %rd565;
	cvt.rn.f64.s64 	%fd44, %rd566;
	mul.f64 	%fd45, %fd44, 0d3BF921FB54442D19;
	cvt.rn.f32.f64 	%f591, %fd45;
	neg.f32 	%f592, %f591;
	setp.lt.s32 	%p119, %r1257, 0;
	selp.f32 	%f1466, %f592, %f591, %p119;
$L__BB0_110:
	mul.rn.f32 	%f593, %f1466, %f1466;
	and.b32  	%r1261, %r2638, 1;
	setp.eq.b32 	%p120, %r1261, 1;
	selp.f32 	%f594, 0f3F800000, %f1466, %p120;
	fma.rn.f32 	%f595, %f593, %f594, 0f00000000;
	fma.rn.f32 	%f596, %f593, 0f37CBAC00, 0fBAB607ED;
	selp.f32 	%f597, %f596, 0fB94D4153, %p120;
	selp.f32 	%f598, 0f3D2AAABB, 0f3C0885E4, %p120;
	fma.rn.f32 	%f599, %f597, %f593, %f598;
	selp.f32 	%f600, 0fBEFFFFFF, 0fBE2AAAA8, %p120;
	fma.rn.f32 	%f601, %f599, %f593, %f600;
	fma.rn.f32 	%f602, %f601, %f595, %f594;
	and.b32  	%r1262, %r2638, 2;
	setp.eq.s32 	%p121, %r1262, 0;
	mov.f32 	%f603, 0f00000000;
	sub.f32 	%f604, %f603, %f602;
	selp.f32 	%f605, %f602, %f604, %p121;
	mul.f32 	%f81, %f78, %f605;
	mov.u32 	%r2642, %r15;
	mov.f32 	%f1467, %f13;
	@%p2 bra 	$L__BB0_116;
	mov.b64 	%rd1248, 0;
	mov.b32 	%r2639, 0;
$L__BB0_112:
	.pragma "nounroll";
	mul.wide.u32 	%rd568, %r2639, 4;
	mov.u64 	%rd569, __cudart_i2opi_f;
	add.s64 	%rd570, %rd569, %rd568;
	ld.global.nc.u32 	%r1264, [%rd570];
	mad.wide.u32 	%rd571, %r1264, %r7, %rd1248;
	shr.u64 	%rd1248, %rd571, 32;
	add.s64 	%rd572, %rd51, %rd568;
	st.local.u32 	[%rd572], %rd571;
	add.s32 	%r2639, %r2639, 1;
	setp.ne.s32 	%p122, %r2639, 6;
	@%p122 bra 	$L__BB0_112;
	setp.eq.s32 	%p123, %r8, 0;
	st.local.u32 	[%rd51+24], %rd1248;
	shr.u32 	%r1265, %r6, 23;
	and.b32  	%r1266, %r1265, 224;
	add.s32 	%r1267, %r1266, -128;
	shr.u32 	%r1268, %r1267, 5;
	mul.wide.u32 	%rd573, %r1268, 4;
	sub.s64 	%rd574, %rd51, %rd573;
	ld.local.u32 	%r2640, [%rd574+24];
	ld.local.u32 	%r2641, [%rd574+20];
	@%p123 bra 	$L__BB0_115;
	shl.b32 	%r1269, %r2640, %r8;
	shr.u32 	%r1270, %r2641, %r9;
	add.s32 	%r2640, %r1270, %r1269;
	shl.b32 	%r1271, %r2641, %r8;
	shr.u32 	%r1272, %r6, 23;
	and.b32  	%r1273, %r1272, 224;
	add.s32 	%r1274, %r1273, -128;
	shr.u32 	%r1275, %r1274, 5;
	mul.wide.u32 	%rd575, %r1275, 4;
	sub.s64 	%rd576, %rd51, %rd575;
	ld.local.u32 	%r1276, [%rd576+16];
	shr.u32 	%r1277, %r1276, %r9;
	add.s32 	%r2641, %r1277, %r1271;
$L__BB0_115:
	setp.lt.s32 	%p124, %r6, 0;
	shr.u32 	%r1278, %r2640, 30;
	shf.l.wrap.b32 	%r1279, %r2641, %r2640, 2;
	shl.b32 	%r1280, %r2641, 2;
	shr.u32 	%r1281, %r1279, 31;
	add.s32 	%r1282, %r1281, %r1278;
	neg.s32 	%r1283, %r1282;
	selp.b32 	%r2642, %r1283, %r1282, %p124;
	xor.b32  	%r1284, %r1279, %r6;
	shr.s32 	%r1285, %r1279, 31;
	xor.b32  	%r1286, %r1285, %r1279;
	xor.b32  	%r1287, %r1285, %r1280;
	cvt.u64.u32 	%rd577, %r1286;
	shl.b64 	%rd578, %rd577, 32;
	cvt.u64.u32 	%rd579, %r1287;
	or.b64  	%rd580, %rd578, %rd579;
	cvt.rn.f64.s64 	%fd46, %rd580;
	mul.f64 	%fd47, %fd46, 0d3BF921FB54442D19;
	cvt.rn.f32.f64 	%f606, %fd47;
	neg.f32 	%f607, %f606;
	setp.lt.s32 	%p125, %r1284, 0;
	selp.f32 	%f1467, %f607, %f606, %p125;
$L__BB0_116:
	mul.rn.f32 	%f608, %f1467, %f1467;
	and.b32  	%r1288, %r2642, 1;
	setp.eq.b32 	%p126, %r1288, 1;
	selp.f32 	%f609, 0f3F800000, %f1467, %p126;
	fma.rn.f32 	%f610, %f608, %f609, 0f00000000;
	fma.rn.f32 	%f611, %f608, 0f37CBAC00, 0fBAB607ED;
	selp.f32 	%f612, %f611, 0fB94D4153, %p126;
	selp.f32 	%f613, 0f3D2AAABB, 0f3C0885E4, %p126;
	fma.rn.f32 	%f614, %f612, %f608, %f613;
	selp.f32 	%f615, 0fBEFFFFFF, 0fBE2AAAA8, %p126;
	fma.rn.f32 	%f616, %f614, %f608, %f615;
	fma.rn.f32 	%f617, %f616, %f610, %f609;
	and.b32  	%r1289, %r2642, 2;
	setp.eq.s32 	%p127, %r1289, 0;
	mov.f32 	%f618, 0f00000000;
	sub.f32 	%f619, %f618, %f617;
	selp.f32 	%f620, %f617, %f619, %p127;
	mul.f32 	%f621, %f81, %f620;
	sub.f32 	%f622, %f75, %f621;
	mul.f32 	%f623, %f31, %f622;
	fma.rn.f32 	%f84, %f54, %f69, %f623;
	mov.u32 	%r2646, %r16;
	mov.f32 	%f1468, %f14;
	@%p3 bra 	$L__BB0_122;
	mov.b64 	%rd1249, 0;
	mov.b32 	%r2643, 0;
$L__BB0_118:
	.pragma "nounroll";
	mul.wide.u32 	%rd582, %r2643, 4;
	mov.u64 	%rd583, __cudart_i2opi_f;
	add.s64 	%rd584, %rd583, %rd582;
	ld.global.nc.u32 	%r1291, [%rd584];
	mad.wide.u32 	%rd585, %r1291, %r11, %rd1249;
	shr.u64 	%rd1249, %rd585, 32;
	add.s64 	%rd586, %rd50, %rd582;
	st.local.u32 	[%rd586], %rd585;
	add.s32 	%r2643, %r2643, 1;
	setp.ne.s32 	%p128, %r2643, 6;
	@%p128 bra 	$L__BB0_118;
	setp.eq.s32 	%p129, %r12, 0;
	st.local.u32 	[%rd50+24], %rd1249;
	shr.u32 	%r1292, %r10, 23;
	and.b32  	%r1293, %r1292, 224;
	add.s32 	%r1294, %r1293, -128;
	shr.u32 	%r1295, %r1294, 5;
	mul.wide.u32 	%rd587, %r1295, 4;
	sub.s64 	%rd588, %rd50, %rd587;
	ld.local.u32 	%r2644, [%rd588+24];
	ld.local.u32 	%r2645, [%rd588+20];
	@%p129 bra 	$L__BB0_121;
	shl.b32 	%r1296, %r2644, %r12;
	shr.u32 	%r1297, %r2645, %r13;
	add.s32 	%r2644, %r1297, %r1296;
	shl.b32 	%r1298, %r2645, %r12;
	shr.u32 	%r1299, %r10, 23;
	and.b32  	%r1300, %r1299, 224;
	add.s32 	%r1301, %r1300, -128;
	shr.u32 	%r1302, %r1301, 5;
	mul.wide.u32 	%rd589, %r1302, 4;
	sub.s64 	%rd590, %rd50, %rd589;
	ld.local.u32 	%r1303, [%rd590+16];
	shr.u32 	%r1304, %r1303, %r13;
	add.s32 	%r2645, %r1304, %r1298;
$L__BB0_121:
	setp.lt.s32 	%p130, %r10, 0;
	shr.u32 	%r1305, %r2644, 30;
	shf.l.wrap.b32 	%r1306, %r2645, %r2644, 2;
	shl.b32 	%r1307, %r2645, 2;
	shr.u32 	%r1308, %r1306, 31;
	add.s32 	%r1309, %r1308, %r1305;
	neg.s32 	%r1310, %r1309;
	selp.b32 	%r2646, %r1310, %r1309, %p130;
	xor.b32  	%r1311, %r1306, %r10;
	shr.s32 	%r1312, %r1306, 31;
	xor.b32  	%r1313, %r1312, %r1306;
	xor.b32  	%r1314, %r1312, %r1307;
	cvt.u64.u32 	%rd591, %r1313;
	shl.b64 	%rd592, %rd591, 32;
	cvt.u64.u32 	%rd593, %r1314;
	or.b64  	%rd594, %rd592, %rd593;
	cvt.rn.f64.s64 	%fd48, %rd594;
	mul.f64 	%fd49, %fd48, 0d3BF921FB54442D19;
	cvt.rn.f32.f64 	%f624, %fd49;
	neg.f32 	%f625, %f624;
	setp.lt.s32 	%p131, %r1311, 0;
	selp.f32 	%f1468, %f625, %f624, %p131;
$L__BB0_122:
	add.s32 	%r1315, %r2646, 1;
	mul.rn.f32 	%f626, %f1468, %f1468;
	and.b32  	%r1316, %r2646, 1;
	setp.eq.b32 	%p132, %r1316, 1;
	selp.f32 	%f627, %f1468, 0f3F800000, %p132;
	fma.rn.f32 	%f628, %f626, %f627, 0f00000000;
	fma.rn.f32 	%f629, %f626, 0f37CBAC00, 0fBAB607ED;
	selp.f32 	%f630, 0fB94D4153, %f629, %p132;
	selp.f32 	%f631, 0f3C0885E4, 0f3D2AAABB, %p132;
	fma.rn.f32 	%f632, %f630, %f626, %f631;
	selp.f32 	%f633, 0fBE2AAAA8, 0fBEFFFFFF, %p132;
	fma.rn.f32 	%f634, %f632, %f626, %f633;
	fma.rn.f32 	%f635, %f634, %f628, %f627;
	and.b32  	%r1317, %r1315, 2;
	setp.eq.s32 	%p133, %r1317, 0;
	mov.f32 	%f636, 0f00000000;
	sub.f32 	%f637, %f636, %f635;
	selp.f32 	%f87, %f635, %f637, %p133;
	mov.u32 	%r2650, %r14;
	mov.f32 	%f1469, %f12;
	@%p1 bra 	$L__BB0_128;
	mov.b64 	%rd1250, 0;
	mov.b32 	%r2647, 0;
$L__BB0_124:
	.pragma "nounroll";
	mul.wide.u32 	%rd596, %r2647, 4;
	mov.u64 	%rd597, __cudart_i2opi_f;
	add.s64 	%rd598, %rd597, %rd596;
	ld.global.nc.u32 	%r1319, [%rd598];
	mad.wide.u32 	%rd599, %r1319, %r3, %rd1250;
	shr.u64 	%rd1250, %rd599, 32;
	add.s64 	%rd600, %rd49, %rd596;
	st.local.u32 	[%rd600], %rd599;
	add.s32 	%r2647, %r2647, 1;
	setp.ne.s32 	%p134, %r2647, 6;
	@%p134 bra 	$L__BB0_124;
	setp.eq.s32 	%p135, %r4, 0;
	st.local.u32 	[%rd49+24], %rd1250;
	shr.u32 	%r1320, %r2, 23;
	and.b32  	%r1321, %r1320, 224;
	add.s32 	%r1322, %r1321, -128;
	shr.u32 	%r1323, %r1322, 5;
	mul.wide.u32 	%rd601, %r1323, 4;
	sub.s64 	%rd602, %rd49, %rd601;
	ld.local.u32 	%r2648, [%rd602+24];
	ld.local.u32 	%r2649, [%rd602+20];
	@%p135 bra 	$L__BB0_127;
	shl.b32 	%r1324, %r2648, %r4;
	shr.u32 	%r1325, %r2649, %r5;
	add.s32 	%r2648, %r1325, %r1324;
	shl.b32 	%r1326, %r2649, %r4;
	shr.u32 	%r1327, %r2, 23;
	and.b32  	%r1328, %r1327, 224;
	add.s32 	%r1329, %r1328, -128;
	shr.u32 	%r1330, %r1329, 5;
	mul.wide.u32 	%rd603, %r1330, 4;
	sub.s64 	%rd604, %rd49, %rd603;
	ld.local.u32 	%r1331, [%rd604+16];
	shr.u32 	%r1332, %r1331, %r5;
	add.s32 	%r2649, %r1332, %r1326;
$L__BB0_127:
	setp.lt.s32 	%p136, %r2, 0;
	shr.u32 	%r1333, %r2648, 30;
	shf.l.wrap.b32 	%r1334, %r2649, %r2648, 2;
	shl.b32 	%r1335, %r2649, 2;
	shr.u32 	%r1336, %r1334, 31;
	add.s32 	%r1337, %r1336, %r1333;
	neg.s32 	%r1338, %r1337;
	selp.b32 	%r2650, %r1338, %r1337, %p136;
	xor.b32  	%r1339, %r1334, %r2;
	shr.s32 	%r1340, %r1334, 31;
	xor.b32  	%r1341, %r1340, %r1334;
	xor.b32  	%r1342, %r1340, %r1335;
	cvt.u64.u32 	%rd605, %r1341;
	shl.b64 	%rd606, %rd605, 32;
	cvt.u64.u32 	%rd607, %r1342;
	or.b64  	%rd608, %rd606, %rd607;
	cvt.rn.f64.s64 	%fd50, %rd608;
	mul.f64 	%fd51, %fd50, 0d3BF921FB54442D19;
	cvt.rn.f32.f64 	%f638, %fd51;
	neg.f32 	%f639, %f638;
	setp.lt.s32 	%p137, %r1339, 0;
	selp.f32 	%f1469, %f639, %f638, %p137;
$L__BB0_128:
	add.s32 	%r1343, %r2650, 1;
	mul.rn.f32 	%f640, %f1469, %f1469;
	and.b32  	%r1344, %r2650, 1;
	setp.eq.b32 	%p138, %r1344, 1;
	selp.f32 	%f641, %f1469, 0f3F800000, %p138;
	fma.rn.f32 	%f642, %f640, %f641, 0f00000000;
	fma.rn.f32 	%f643, %f640, 0f37CBAC00, 0fBAB607ED;
	selp.f32 	%f644, 0fB94D4153, %f643, %p138;
	selp.f32 	%f645, 0f3C0885E4, 0f3D2AAABB, %p138;
	fma.rn.f32 	%f646, %f644, %f640, %f645;
	selp.f32 	%f647, 0fBE2AAAA8, 0fBEFFFFFF, %p138;
	fma.rn.f32 	%f648, %f646, %f640, %f647;
	fma.rn.f32 	%f649, %f648, %f642, %f641;
	and.b32  	%r1345, %r1343, 2;
	setp.eq.s32 	%p139, %r1345, 0;
	mov.f32 	%f650, 0f00000000;
	sub.f32 	%f651, %f650, %f649;
	selp.f32 	%f652, %f649, %f651, %p139;
	mul.f32 	%f653, %f38, %f87;
	mul.f32 	%f654, %f653, %f652;
	sub.f32 	%f90, %f84, %f654;
	mov.u32 	%r2654, %r16;
	mov.f32 	%f1470, %f14;
	@%p3 bra 	$L__BB0_134;
	mov.b64 	%rd1251, 0;
	mov.b32 	%r2651, 0;
$L__BB0_130:
	.pragma "nounroll";
	mul.wide.u32 	%rd610, %r2651, 4;
	mov.u64 	%rd611, __cudart_i2opi_f;
	add.s64 	%rd612, %rd611, %rd610;
	ld.global.nc.u32 	%r1347, [%rd612];
	mad.wide.u32 	%rd613, %r1347, %r11, %rd1251;
	shr.u64 	%rd1251, %rd613, 32;
	add.s64 	%rd614, %rd48, %rd610;
	st.local.u32 	[%rd614], %rd613;
	add.s32 	%r2651, %r2651, 1;
	setp.ne.s32 	%p140, %r2651, 6;
	@%p140 bra 	$L__BB0_130;
	setp.eq.s32 	%p141, %r12, 0;
	st.local.u32 	[%rd48+24], %rd1251;
	shr.u32 	%r1348, %r10, 23;
	and.b32  	%r1349, %r1348, 224;
	add.s32 	%r1350, %r1349, -128;
	shr.u32 	%r1351, %r1350, 5;
	mul.wide.u32 	%rd615, %r1351, 4;
	sub.s64 	%rd616, %rd48, %rd615;
	ld.local.u32 	%r2652, [%rd616+24];
	ld.local.u32 	%r2653, [%rd616+20];
	@%p141 bra 	$L__BB0_133;
	shl.b32 	%r1352, %r2652, %r12;
	shr.u32 	%r1353, %r2653, %r13;
	add.s32 	%r2652, %r1353, %r1352;
	shl.b32 	%r1354, %r2653, %r12;
	shr.u32 	%r1355, %r10, 23;
	and.b32  	%r1356, %r1355, 224;
	add.s32 	%r1357, %r1356, -128;
	shr.u32 	%r1358, %r1357, 5;
	mul.wide.u32 	%rd617, %r1358, 4;
	sub.s64 	%rd618, %rd48, %rd617;
	ld.local.u32 	%r1359, [%rd618+16];
	shr.u32 	%r1360, %r1359, %r13;
	add.s32 	%r2653, %r1360, %r1354;
$L__BB0_133:
	setp.lt.s32 	%p142, %r10, 0;
	shr.u32 	%r1361, %r2652, 30;
	shf.l.wrap.b32 	%r1362, %r2653, %r2652, 2;
	shl.b32 	%r1363, %r2653, 2;
	shr.u32 	%r1364, %r1362, 31;
	add.s32 	%r1365, %r1364, %r1361;
	neg.s32 	%r1366, %r1365;
	selp.b32 	%r2654, %r1366, %r1365, %p142;
	xor.b32  	%r1367, %r1362, %r10;
	shr.s32 	%r1368, %r1362, 31;
	xor.b32  	%r1369, %r1368, %r1362;
	xor.b32  	%r1370, %r1368, %r1363;
	cvt.u64.u32 	%rd619, %r1369;
	shl.b64 	%rd620, %rd619, 32;
	cvt.u64.u32 	%rd621, %r1370;
	or.b64  	%rd622, %rd620, %rd621;
	cvt.rn.f64.s64 	%fd52, %rd622;
	mul.f64 	%fd53, %fd52, 0d3BF921FB54442D19;
	cvt.rn.f32.f64 	%f655, %fd53;
	neg.f32 	%f656, %f655;
	setp.lt.s32 	%p143, %r1367, 0;
	selp.f32 	%f1470, %f656, %f655, %p143;
$L__BB0_134:
	mul.rn.f32 	%f657, %f1470, %f1470;
	and.b32  	%r1371, %r2654, 1;
	setp.eq.b32 	%p144, %r1371, 1;
	selp.f32 	%f658, 0f3F800000, %f1470, %p144;
	fma.rn.f32 	%f659, %f657, %f658, 0f00000000;
	fma.rn.f32 	%f660, %f657, 0f37CBAC00, 0fBAB607ED;
	selp.f32 	%f661, %f660, 0fB94D4153, %p144;
	selp.f32 	%f662, 0f3D2AAABB, 0f3C0885E4, %p144;
	fma.rn.f32 	%f663, %f661, %f657, %f662;
	selp.f32 	%f664, 0fBEFFFFFF, 0fBE2AAAA8, %p144;
	fma.rn.f32 	%f665, %f663, %f657, %f664;
	fma.rn.f32 	%f666, %f665, %f659, %f658;
	and.b32  	%r1372, %r2654, 2;
	setp.eq.s32 	%p145, %r1372, 0;
	mov.f32 	%f667, 0f00000000;
	sub.f32 	%f668, %f667, %f666;
	selp.f32 	%f93, %f666, %f668, %p145;
	mov.u32 	%r2658, %r14;
	mov.f32 	%f1471, %f12;
	@%p1 bra 	$L__BB0_140;
	mov.b64 	%rd1252, 0;
	mov.b32 	%r2655, 0;
$L__BB0_136:
	.pragma "nounroll";
	mul.wide.u32 	%rd624, %r2655, 4;
	mov.u64 	%rd625, __cudart_i2opi_f;
	add.s64 	%rd626, %rd625, %rd624;
	ld.global.nc.u32 	%r1374, [%rd626];
	mad.wide.u32 	%rd627, %r1374, %r3, %rd1252;
	shr.u64 	%rd1252, %rd627, 32;
	add.s64 	%rd628, %rd47, %rd624;
	st.local.u32 	[%rd628], %rd627;
	add.s32 	%r2655, %r2655, 1;
	setp.ne.s32 	%p146, %r2655, 6;
	@%p146 bra 	$L__BB0_136;
	setp.eq.s32 	%p147, %r4, 0;
	st.local.u32 	[%rd47+24], %rd1252;
	shr.u32 	%r1375, %r2, 23;
	and.b32  	%r1376, %r1375, 224;
	add.s32 	%r1377, %r1376, -128;
	shr.u32 	%r1378, %r1377, 5;
	mul.wide.u32 	%rd629, %r1378, 4;
	sub.s64 	%rd630, %rd47, %rd629;
	ld.local.u32 	%r2656, [%rd630+24];
	ld.local.u32 	%r2657, [%rd630+20];
	@%p147 bra 	$L__BB0_139;
	shl.b32 	%r1379, %r2656, %r4;
	shr.u32 	%r1380, %r2657, %r5;
	add.s32 	%r2656, %r1380, %r1379;
	shl.b32 	%r1381, %r2657, %r4;
	shr.u32 	%r1382, %r2, 23;
	and.b32  	%r1383, %r1382, 224;
	add.s32 	%r1384, %r1383, -128;
	shr.u32 	%r1385, %r1384, 5;
	mul.wide.u32 	%rd631, %r1385, 4;
	sub.s64 	%rd632, %rd47, %rd631;
	ld.local.u32 	%r1386, [%rd632+16];
	shr.u32 	%r1387, %r1386, %r5;
	add.s32 	%r2657, %r1387, %r1381;
$L__BB0_139:
	setp.lt.s32 	%p148, %r2, 0;
	shr.u32 	%r1388, %r2656, 30;
	shf.l.wrap.b32 	%r1389, %r2657, %r2656, 2;
	shl.b32 	%r1390, %r2657, 2;
	shr.u32 	%r1391, %r1389, 31;
	add.s32 	%r1392, %r1391, %r1388;
	neg.s32 	%r1393, %r1392;
	selp.b32 	%r2658, %r1393, %r1392, %p148;
	xor.b32  	%r1394, %r1389, %r2;
	shr.s32 	%r1395, %r1389, 31;
	xor.b32  	%r1396, %r1395, %r1389;
	xor.b32  	%r1397, %r1395, %r1390;
	cvt.u64.u32 	%rd633, %r1396;
	shl.b64 	%rd634, %rd633, 32;
	cvt.u64.u32 	%rd635, %r1397;
	or.b64  	%rd636, %rd634, %rd635;
	cvt.rn.f64.s64 	%fd54, %rd636;
	mul.f64 	%fd55, %fd54, 0d3BF921FB54442D19;
	cvt.rn.f32.f64 	%f669, %fd55;
	neg.f32 	%f670, %f669;
	setp.lt.s32 	%p149, %r1394, 0;
	selp.f32 	%f1471, %f670, %f669, %p149;
$L__BB0_140:
	add.s32 	%r1398, %r2658, 1;
	mul.rn.f32 	%f671, %f1471, %f1471;
	and.b32  	%r1399, %r2658, 1;
	setp.eq.b32 	%p150, %r1399, 1;
	selp.f32 	%f672, %f1471, 0f3F800000, %p150;
	fma.rn.f32 	%f673, %f671, %f672, 0f00000000;
	fma.rn.f32 	%f674, %f671, 0f37CBAC00, 0fBAB607ED;
	selp.f32 	%f675, 0fB94D4153, %f674, %p150;
	selp.f32 	%f676, 0f3C0885E4, 0f3D2AAABB, %p150;
	fma.rn.f32 	%f677, %f675, %f671, %f676;
	selp.f32 	%f678, 0fBE2AAAA8, 0fBEFFFFFF, %p150;
	fma.rn.f32 	%f679, %f677, %f671, %f678;
	fma.rn.f32 	%f680, %f679, %f673, %f672;
	and.b32  	%r1400, %r1398, 2;
	setp.eq.s32 	%p151, %r1400, 0;
	mov.f32 	%f681, 0f00000000;
	sub.f32 	%f682, %f681, %f680;
	selp.f32 	%f683, %f680, %f682, %p151;
	mul.f32 	%f96, %f93, %f683;
	mov.u32 	%r2662, %r15;
	mov.f32 	%f1472, %f13;
	@%p2 bra 	$L__BB0_146;
	mov.b64 	%rd1253, 0;
	mov.b32 	%r2659, 0;
$L__BB0_142:
	.pragma "nounroll";
	mul.wide.u32 	%rd638, %r2659, 4;
	mov.u64 	%rd639, __cudart_i2opi_f;
	add.s64 	%rd640, %rd639, %rd638;
	ld.global.nc.u32 	%r1402, [%rd640];
	mad.wide.u32 	%rd641, %r1402, %r7, %rd1253;
	shr.u64 	%rd1253, %rd641, 32;
	add.s64 	%rd642, %rd46, %rd638;
	st.local.u32 	[%rd642], %rd641;
	add.s32 	%r2659, %r2659, 1;
	setp.ne.s32 	%p152, %r2659, 6;
	@%p152 bra 	$L__BB0_142;
	setp.eq.s32 	%p153, %r8, 0;
	st.local.u32 	[%rd46+24], %rd1253;
	shr.u32 	%r1403, %r6, 23;
	and.b32  	%r1404, %r1403, 224;
	add.s32 	%r1405, %r1404, -128;
	shr.u32 	%r1406, %r1405, 5;
	mul.wide.u32 	%rd643, %r1406, 4;
	sub.s64 	%rd644, %rd46, %rd643;
	ld.local.u32 	%r2660, [%rd644+24];
	ld.local.u32 	%r2661, [%rd644+20];
	@%p153 bra 	$L__BB0_145;
	shl.b32 	%r1407, %r2660, %r8;
	shr.u32 	%r1408, %r2661, %r9;
	add.s32 	%r2660, %r1408, %r1407;
	shl.b32 	%r1409, %r2661, %r8;
	shr.u32 	%r1410, %r6, 23;
	and.b32  	%r1411, %r1410, 224;
	add.s32 	%r1412, %r1411, -128;
	shr.u32 	%r1413, %r1412, 5;
	mul.wide.u32 	%rd645, %r1413, 4;
	sub.s64 	%rd646, %rd46, %rd645;
	ld.local.u32 	%r1414, [%rd646+16];
	shr.u32 	%r1415, %r1414, %r9;
	add.s32 	%r2661, %r1415, %r1409;
$L__BB0_145:
	setp.lt.s32 	%p154, %r6, 0;
	shr.u32 	%r1416, %r2660, 30;
	shf.l.wrap.b32 	%r1417, %r2661, %r2660, 2;
	shl.b32 	%r1418, %r2661, 2;
	shr.u32 	%r1419, %r1417, 31;
	add.s32 	%r1420, %r1419, %r1416;
	neg.s32 	%r1421, %r1420;
	selp.b32 	%r2662, %r1421, %r1420, %p154;
	xor.b32  	%r1422, %r1417, %r6;
	shr.s32 	%r1423, %r1417, 31;
	xor.b32  	%r1424, %r1423, %r1417;
	xor.b32  	%r1425, %r1423, %r1418;
	cvt.u64.u32 	%rd647, %r1424;
	shl.b64 	%rd648, %rd647, 32;
	cvt.u64.u32 	%rd649, %r1425;
	or.b64  	%rd650, %rd648, %rd649;
	cvt.rn.f64.s64 	%fd56, %rd650;
	mul.f64 	%fd57, %fd56, 0d3BF921FB54442D19;
	cvt.rn.f32.f64 	%f684, %fd57;
	neg.f32 	%f685, %f684;
	setp.lt.s32 	%p155, %r1422, 0;
	selp.f32 	%f1472, %f685, %f684, %p155;
$L__BB0_146:
	add.s32 	%r1426, %r2662, 1;
	mul.rn.f32 	%f686, %f1472, %f1472;
	and.b32  	%r1427, %r2662, 1;
	setp.eq.b32 	%p156, %r1427, 1;
	selp.f32 	%f687, %f1472, 0f3F800000, %p156;
	fma.rn.f32 	%f688, %f686, %f687, 0f00000000;
	fma.rn.f32 	%f689, %f686, 0f37CBAC00, 0fBAB607ED;
	selp.f32 	%f690, 0fB94D4153, %f689, %p156;
	selp.f32 	%f691, 0f3C0885E4, 0f3D2AAABB, %p156;
	fma.rn.f32 	%f692, %f690, %f686, %f691;
	selp.f32 	%f693, 0fBE2AAAA8, 0fBEFFFFFF, %p156;
	fma.rn.f32 	%f694, %f692, %f686, %f693;
	fma.rn.f32 	%f695, %f694, %f688, %f687;
	and.b32  	%r1428, %r1426, 2;
	setp.eq.s32 	%p157, %r1428, 0;
	mov.f32 	%f696, 0f00000000;
	sub.f32 	%f697, %f696, %f695;
	selp.f32 	%f698, %f695, %f697, %p157;
	mul.f32 	%f99, %f96, %f698;
	mov.u32 	%r2666, %r16;
	mov.f32 	%f1473, %f14;
	@%p3 bra 	$L__BB0_152;
	mov.b64 	%rd1254, 0;
	mov.b32 	%r2663, 0;
$L__BB0_148:
	.pragma "nounroll";
	mul.wide.u32 	%rd652, %r2663, 4;
	mov.u64 	%rd653, __cudart_i2opi_f;
	add.s64 	%rd654, %rd653, %rd652;
	ld.global.nc.u32 	%r1430, [%rd654];
	mad.wide.u32 	%rd655, %r1430, %r11, %rd1254;
	shr.u64 	%rd1254, %rd655, 32;
	add.s64 	%rd656, %rd45, %rd652;
	st.local.u32 	[%rd656], %rd655;
	add.s32 	%r2663, %r2663, 1;
	setp.ne.s32 	%p158, %r2663, 6;
	@%p158 bra 	$L__BB0_148;
	setp.eq.s32 	%p159, %r12, 0;
	st.local.u32 	[%rd45+24], %rd1254;
	ld.local.u32 	%r2664, [%rd70+24];
	ld.local.u32 	%r2665, [%rd70+20];
	@%p159 bra 	$L__BB0_151;
	shl.b32 	%r1431, %r2664, %r12;
	shr.u32 	%r1432, %r2665, %r13;
	add.s32 	%r2664, %r1432, %r1431;
	shl.b32 	%r1433, %r2665, %r12;
	ld.local.u32 	%r1434, [%rd70+16];
	shr.u32 	%r1435, %r1434, %r13;
	add.s32 	%r2665, %r1435, %r1433;
$L__BB0_151:
	setp.lt.s32 	%p160, %r10, 0;
	shr.u32 	%r1436, %r2664, 30;
	shf.l.wrap.b32 	%r1437, %r2665, %r2664, 2;
	shl.b32 	%r1438, %r2665, 2;
	shr.u32 	%r1439, %r1437, 31;
	add.s32 	%r1440, %r1439, %r1436;
	neg.s32 	%r1441, %r1440;
	selp.b32 	%r2666, %r1441, %r1440, %p160;
	xor.b32  	%r1442, %r1437, %r10;
	shr.s32 	%r1443, %r1437, 31;
	xor.b32  	%r1444, %r1443, %r1437;
	xor.b32  	%r1445, %r1443, %r1438;
	cvt.u64.u32 	%rd657, %r1444;
	shl.b64 	%rd658, %rd657, 32;
	cvt.u64.u32 	%rd659, %r1445;
	or.b64  	%rd660, %rd658, %rd659;
	cvt.rn.f64.s64 	%fd58, %rd660;
	mul.f64 	%fd59, %fd58, 0d3BF921FB54442D19;
	cvt.rn.f32.f64 	%f699, %fd59;
	neg.f32 	%f700, %f699;
	setp.lt.s32 	%p161, %r1442, 0;
	selp.f32 	%f1473, %f700, %f699, %p161;
$L__BB0_152:
	mul.rn.f32 	%f701, %f1473, %f1473;
	and.b32  	%r1446, %r2666, 1;
	setp.eq.b32 	%p162, %r1446, 1;
	selp.f32 	%f702, 0f3F800000, %f1473, %p162;
	fma.rn.f32 	%f703, %f701, %f702, 0f00000000;
	fma.rn.f32 	%f704, %f701, 0f37CBAC00, 0fBAB607ED;
	selp.f32 	%f705, %f704, 0fB94D4153, %p162;
	selp.f32 	%f706, 0f3D2AAABB, 0f3C0885E4, %p162;
	fma.rn.f32 	%f707, %f705, %f701, %f706;
	selp.f32 	%f708, 0fBEFFFFFF, 0fBE2AAAA8, %p162;
	fma.rn.f32 	%f709, %f707, %f701, %f708;
	fma.rn.f32 	%f710, %f709, %f703, %f702;
	and.b32  	%r1447, %r2666, 2;
	setp.eq.s32 	%p163, %r1447, 0;
	mov.f32 	%f711, 0f00000000;
	sub.f32 	%f712, %f711, %f710;
	selp.f32 	%f102, %f710, %f712, %p163;
	mov.u32 	%r2670, %r14;
	mov.f32 	%f1474, %f12;
	@%p1 bra 	$L__BB0_158;
	mov.b64 	%rd1255, 0;
	mov.b32 	%r2667, 0;
$L__BB0_154:
	.pragma "nounroll";
	mul.wide.u32 	%rd662, %r2667, 4;
	mov.u64 	%rd663, __cudart_i2opi_f;
	add.s64 	%rd664, %rd663, %rd662;
	ld.global.nc.u32 	%r1449, [%rd664];
	mad.wide.u32 	%rd665, %r1449, %r3, %rd1255;
	shr.u64 	%rd1255, %rd665, 32;
	add.s64 	%rd666, %rd44, %rd662;
	st.local.u32 	[%rd666], %rd665;
	add.s32 	%r2667, %r2667, 1;
	setp.ne.s32 	%p164, %r2667, 6;
	@%p164 bra 	$L__BB0_154;
	setp.eq.s32 	%p165, %r4, 0;
	st.local.u32 	[%rd44+24], %rd1255;
	ld.local.u32 	%r2668, [%rd71+24];
	ld.local.u32 	%r2669, [%rd71+20];
	@%p165 bra 	$L__BB0_157;
	shl.b32 	%r1450, %r2668, %r4;
	shr.u32 	%r1451, %r2669, %r5;
	add.s32 	%r2668, %r1451, %r1450;
	shl.b32 	%r1452, %r2669, %r4;
	ld.local.u32 	%r1453, [%rd71+16];
	shr.u32 	%r1454, %r1453, %r5;
	add.s32 	%r2669, %r1454, %r1452;
$L__BB0_157:
	setp.lt.s32 	%p166, %r2, 0;
	shr.u32 	%r1455, %r2668, 30;
	shf.l.wrap.b32 	%r1456, %r2669, %r2668, 2;
	shl.b32 	%r1457, %r2669, 2;
	shr.u32 	%r1458, %r1456, 31;
	add.s32 	%r1459, %r1458, %r1455;
	neg.s32 	%r1460, %r1459;
	selp.b32 	%r2670, %r1460, %r1459, %p166;
	xor.b32  	%r1461, %r1456, %r2;
	shr.s32 	%r1462, %r1456, 31;
	xor.b32  	%r1463, %r1462, %r1456;
	xor.b32  	%r1464, %r1462, %r1457;
	cvt.u64.u32 	%rd667, %r1463;
	shl.b64 	%rd668, %rd667, 32;
	cvt.u64.u32 	%rd669, %r1464;
	or.b64  	%rd670, %rd668, %rd669;
	cvt.rn.f64.s64 	%fd60, %rd670;
	mul.f64 	%fd61, %fd60, 0d3BF921FB54442D19;
	cvt.rn.f32.f64 	%f713, %fd61;
	neg.f32 	%f714, %f713;
	setp.lt.s32 	%p167, %r1461, 0;
	selp.f32 	%f1474, %f714, %f713, %p167;
$L__BB0_158:
	add.s32 	%r1465, %r2670, 1;
	mul.rn.f32 	%f715, %f1474, %f1474;
	and.b32  	%r1466, %r2670, 1;
	setp.eq.b32 	%p168, %r1466, 1;
	selp.f32 	%f716, %f1474, 0f3F800000, %p168;
	fma.rn.f32 	%f717, %f715, %f716, 0f00000000;
	fma.rn.f32 	%f718, %f715, 0f37CBAC00, 0fBAB607ED;
	selp.f32 	%f719, 0fB94D4153, %f718, %p168;
	selp.f32 	%f720, 0f3C0885E4, 0f3D2AAABB, %p168;
	fma.rn.f32 	%f721, %f719, %f715, %f720;
	selp.f32 	%f722, 0fBE2AAAA8, 0fBEFFFFFF, %p168;
	fma.rn.f32 	%f723, %f721, %f715, %f722;
	fma.rn.f32 	%f724, %f723, %f717, %f716;
	and.b32  	%r1467, %r1465, 2;
	setp.eq.s32 	%p169, %r1467, 0;
	mov.f32 	%f725, 0f00000000;
	sub.f32 	%f726, %f725, %f724;
	selp.f32 	%f727, %f724, %f726, %p169;
	neg.f32 	%f728, %f102;
	mul.f32 	%f105, %f727, %f728;
	mov.u32 	%r2674, %r15;
	mov.f32 	%f1475, %f13;
	@%p2 bra 	$L__BB0_164;
	mov.b64 	%rd1256, 0;
	mov.b32 	%r2671, 0;
$L__BB0_160:
	.pragma "nounroll";
	mul.wide.u32 	%rd672, %r2671, 4;
	mov.u64 	%rd673, __cudart_i2opi_f;
	add.s64 	%rd674, %rd673, %rd672;
	ld.global.nc.u32 	%r1469, [%rd674];
	mad.wide.u32 	%rd675, %r1469, %r7, %rd1256;
	shr.u64 	%rd1256, %rd675, 32;
	add.s64 	%rd676, %rd43, %rd672;
	st.local.u32 	[%rd676], %rd675;
	add.s32 	%r2671, %r2671, 1;
	setp.ne.s32 	%p170, %r2671, 6;
	@%p170 bra 	$L__BB0_160;
	setp.eq.s32 	%p171, %r8, 0;
	st.local.u32 	[%rd43+24], %rd1256;
	ld.local.u32 	%r2672, [%rd72+24];
	ld.local.u32 	%r2673, [%rd72+20];
	@%p171 bra 	$L__BB0_163;
	shl.b32 	%r1470, %r2672, %r8;
	shr.u32 	%r1471, %r2673, %r9;
	add.s32 	%r2672, %r1471, %r1470;
	shl.b32 	%r1472, %r2673, %r8;
	ld.local.u32 	%r1473, [%rd72+16];
	shr.u32 	%r1474, %r1473, %r9;
	add.s32 	%r2673, %r1474, %r1472;
$L__BB0_163:
	setp.lt.s32 	%p172, %r6, 0;
	shr.u32 	%r1475, %r2672, 30;
	shf.l.wrap.b32 	%r1476, %r2673, %r2672, 2;
	shl.b32 	%r1477, %r2673, 2;
	shr.u32 	%r1478, %r1476, 31;
	add.s32 	%r1479, %r1478, %r1475;
	neg.s32 	%r1480, %r1479;
	selp.b32 	%r2674, %r1480, %r1479, %p172;
	xor.b32  	%r1481, %r1476, %r6;
	shr.s32 	%r1482, %r1476, 31;
	xor.b32  	%r1483, %r1482, %r1476;
	xor.b32  	%r1484, %r1482, %r1477;
	cvt.u64.u32 	%rd677, %r1483;
	shl.b64 	%rd678, %rd677, 32;
	cvt.u64.u32 	%rd679, %r1484;
	or.b64  	%rd680, %rd678, %rd679;
	cvt.rn.f64.s64 	%fd62, %rd680;
	mul.f64 	%fd63, %fd62, 0d3BF921FB54442D19;
	cvt.rn.f32.f64 	%f729, %fd63;
	neg.f32 	%f730, %f729;
	setp.lt.s32 	%p173, %r1481, 0;
	selp.f32 	%f1475, %f730, %f729, %p173;
$L__BB0_164:
	mul.rn.f32 	%f731, %f1475, %f1475;
	and.b32  	%r1485, %r2674, 1;
	setp.eq.b32 	%p174, %r1485, 1;
	selp.f32 	%f732, 0f3F800000, %f1475, %p174;
	fma.rn.f32 	%f733, %f731, %f732, 0f00000000;
	fma.rn.f32 	%f734, %f731, 0f37CBAC00, 0fBAB607ED;
	selp.f32 	%f735, %f734, 0fB94D4153, %p174;
	selp.f32 	%f736, 0f3D2AAABB, 0f3C0885E4, %p174;
	fma.rn.f32 	%f737, %f735, %f731, %f736;
	selp.f32 	%f738, 0fBEFFFFFF, 0fBE2AAAA8, %p174;
	fma.rn.f32 	%f739, %f737, %f731, %f738;
	fma.rn.f32 	%f740, %f739, %f733, %f732;
	and.b32  	%r1486, %r2674, 2;
	setp.eq.s32 	%p175, %r1486, 0;
	mov.f32 	%f741, 0f00000000;
	sub.f32 	%f742, %f741, %f740;
	selp.f32 	%f743, %f740, %f742, %p175;
	mul.f32 	%f744, %f105, %f743;
	mul.f32 	%f745, %f31, %f744;
	fma.rn.f32 	%f108, %f54, %f99, %f745;
	mov.u32 	%r2678, %r16;
	mov.f32 	%f1476, %f14;
	@%p3 bra 	$L__BB0_170;
	mov.b64 	%rd1257, 0;
	mov.b32 	%r2675, 0;
$L__BB0_166:
	.pragma "nounroll";
	mul.wide.u32 	%rd682, %r2675, 4;
	mov.u64 	%rd683, __cudart_i2opi_f;
	add.s64 	%rd684, %rd683, %rd682;
	ld.global.nc.u32 	%r1488, [%rd684];
	mad.wide.u32 	%rd685, %r1488, %r11, %rd1257;
	shr.u64 	%rd1257, %rd685, 32;
	add.s64 	%rd686, %rd42, %rd682;
	st.local.u32 	[%rd686], %rd685;
	add.s32 	%r2675, %r2675, 1;
	setp.ne.s32 	%p176, %r2675, 6;
	@%p176 bra 	$L__BB0_166;
	setp.eq.s32 	%p177, %r12, 0;
	st.local.u32 	[%rd42+24], %rd1257;
	ld.local.u32 	%r2676, [%rd73+24];
	ld.local.u32 	%r2677, [%rd73+20];
	@%p177 bra 	$L__BB0_169;
	shl.b32 	%r1489, %r2676, %r12;
	shr.u32 	%r1490, %r2677, %r13;
	add.s32 	%r2676, %r1490, %r1489;
	shl.b32 	%r1491, %r2677, %r12;
	ld.local.u32 	%r1492, [%rd73+16];
	shr.u32 	%r1493, %r1492, %r13;
	add.s32 	%r2677, %r1493, %r1491;
$L__BB0_169:
	setp.lt.s32 	%p178, %r10, 0;
	shr.u32 	%r1494, %r2676, 30;
	shf.l.wrap.b32 	%r1495, %r2677, %r2676, 2;
	shl.b32 	%r1496, %r2677, 2;
	shr.u32 	%r1497, %r1495, 31;
	add.s32 	%r1498, %r1497, %r1494;
	neg.s32 	%r1499, %r1498;
	selp.b32 	%r2678, %r1499, %r1498, %p178;
	xor.b32  	%r1500, %r1495, %r10;
	shr.s32 	%r1501, %r1495, 31;
	xor.b32  	%r1502, %r1501, %r1495;
	xor.b32  	%r1503, %r1501, %r1496;
	cvt.u64.u32 	%rd687, %r1502;
	shl.b64 	%rd688, %rd687, 32;
	cvt.u64.u32 	%rd689, %r1503;
	or.b64  	%rd690, %rd688, %rd689;
	cvt.rn.f64.s64 	%fd64, %rd690;
	mul.f64 	%fd65, %fd64, 0d3BF921FB54442D19;
	cvt.rn.f32.f64 	%f746, %fd65;
	neg.f32 	%f747, %f746;
	setp.lt.s32 	%p179, %r1500, 0;
	selp.f32 	%f1476, %f747, %f746, %p179;
$L__BB0_170:
	add.s32 	%r1504, %r2678, 1;
	mul.rn.f32 	%f748, %f1476, %f1476;
	and.b32  	%r1505, %r2678, 1;
	setp.eq.b32 	%p180, %r1505, 1;
	selp.f32 	%f749, %f1476, 0f3F800000, %p180;
	fma.rn.f32 	%f750, %f748, %f749, 0f00000000;
	fma.rn.f32 	%f751, %f748, 0f37CBAC00, 0fBAB607ED;
	selp.f32 	%f752, 0fB94D4153, %f751, %p180;
	selp.f32 	%f753, 0f3C0885E4, 0f3D2AAABB, %p180;
	fma.rn.f32 	%f754, %f752, %f748, %f753;
	selp.f32 	%f755, 0fBE2AAAA8, 0fBEFFFFFF, %p180;
	fma.rn.f32 	%f756, %f754, %f748, %f755;
	fma.rn.f32 	%f757, %f756, %f750, %f749;
	and.b32  	%r1506, %r1504, 2;
	setp.eq.s32 	%p181, %r1506, 0;
	mov.f32 	%f758, 0f00000000;
	sub.f32 	%f759, %f758, %f757;
	selp.f32 	%f111, %f757, %f759, %p181;
	mov.u32 	%r2682, %r14;
	mov.f32 	%f1477, %f12;
	@%p1 bra 	$L__BB0_176;
	mov.b64 	%rd1258, 0;
	mov.b32 	%r2679, 0;
$L__BB0_172:
	.pragma "nounroll";
	mul.wide.u32 	%rd692, %r2679, 4;
	mov.u64 	%rd693, __cudart_i2opi_f;
	add.s64 	%rd694, %rd693, %rd692;
	ld.global.nc.u32 	%r1508, [%rd694];
	mad.wide.u32 	%rd695, %r1508, %r3, %rd1258;
	shr.u64 	%rd1258, %rd695, 32;
	add.s64 	%rd696, %rd41, %rd692;
	st.local.u32 	[%rd696], %rd695;
	add.s32 	%r2679, %r2679, 1;
	setp.ne.s32 	%p182, %r2679, 6;
	@%p182 bra 	$L__BB0_172;
	setp.eq.s32 	%p183, %r4, 0;
	st.local.u32 	[%rd41+24], %rd1258;
	ld.local.u32 	%r2680, [%rd74+24];
	ld.local.u32 	%r2681, [%rd74+20];
	@%p183 bra 	$L__BB0_175;
	shl.b32 	%r1509, %r2680, %r4;
	shr.u32 	%r1510, %r2681, %r5;
	add.s32 	%r2680, %r1510, %r1509;
	shl.b32 	%r1511, %r2681, %r4;
	ld.local.u32 	%r1512, [%rd74+16];
	shr.u32 	%r1513, %r1512, %r5;
	add.s32 	%r2681, %r1513, %r1511;
$L__BB0_175:
	setp.lt.s32 	%p184, %r2, 0;
	shr.u32 	%r1514, %r2680, 30;
	shf.l.wrap.b32 	%r1515, %r2681, %r2680, 2;
	shl.b32 	%r1516, %r2681, 2;
	shr.u32 	%r1517, %r1515, 31;
	add.s32 	%r1518, %r1517, %r1514;
	neg.s32 	%r1519, %r1518;
	selp.b32 	%r2682, %r1519, %r1518, %p184;
	xor.b32  	%r1520, %r1515, %r2;
	shr.s32 	%r1521, %r1515, 31;
	xor.b32  	%r1522, %r1521, %r1515;
	xor.b32  	%r1523, %r1521, %r1516;
	cvt.u64.u32 	%rd697, %r1522;
	shl.b64 	%rd698, %rd697, 32;
	cvt.u64.u32 	%rd699, %r1523;
	or.b64  	%rd700, %rd698, %rd699;
	cvt.rn.f64.s64 	%fd66, %rd700;
	mul.f64 	%fd67, %fd66, 0d3BF921FB54442D19;
	cvt.rn.f32.f64 	%f760, %fd67;
	neg.f32 	%f761, %f760;
	setp.lt.s32 	%p185, %r1520, 0;
	selp.f32 	%f1477, %f761, %f760, %p185;
$L__BB0_176:
	mul.rn.f32 	%f762, %f1477, %f1477;
	and.b32  	%r1524, %r2682, 1;
	setp.eq.b32 	%p186, %r1524, 1;
	selp.f32 	%f763, 0f3F800000, %f1477, %p186;
	fma.rn.f32 	%f764, %f762, %f763, 0f00000000;
	fma.rn.f32 	%f765, %f762, 0f37CBAC00, 0fBAB607ED;
	selp.f32 	%f766, %f765, 0fB94D4153, %p186;
	selp.f32 	%f767, 0f3D2AAABB, 0f3C0885E4, %p186;
	fma.rn.f32 	%f768, %f766, %f762, %f767;
	selp.f32 	%f769, 0fBEFFFFFF, 0fBE2AAAA8, %p186;
	fma.rn.f32 	%f770, %f768, %f762, %f769;
	fma.rn.f32 	%f771, %f770, %f764, %f763;
	and.b32  	%r1525, %r2682, 2;
	setp.eq.s32 	%p187, %r1525, 0;
	mov.f32 	%f772, 0f00000000;
	sub.f32 	%f773, %f772, %f771;
	selp.f32 	%f774, %f771, %f773, %p187;
	mul.f32 	%f775, %f38, %f111;
	fma.rn.f32 	%f114, %f775, %f774, %f108;
	mov.u32 	%r2686, %r16;
	mov.f32 	%f1478, %f14;
	@%p3 bra 	$L__BB0_182;
	mov.b64 	%rd1259, 0;
	mov.b32 	%r2683, 0;
$L__BB0_178:
	.pragma "nounroll";
	mul.wide.u32 	%rd702, %r2683, 4;
	mov.u64 	%rd703, __cudart_i2opi_f;
	add.s64 	%rd704, %rd703, %rd702;
	ld.global.nc.u32 	%r1527, [%rd704];
	mad.wide.u32 	%rd705, %r1527, %r11, %rd1259;
	shr.u64 	%rd1259, %rd705, 32;
	add.s64 	%rd706, %rd40, %rd702;
	st.local.u32 	[%rd706], %rd705;
	add.s32 	%r2683, %r2683, 1;
	setp.ne.s32 	%p188, %r2683, 6;
	@%p188 bra 	$L__BB0_178;
	setp.eq.s32 	%p189, %r12, 0;
	st.local.u32 	[%rd40+24], %rd1259;
	ld.local.u32 	%r2684, [%rd75+24];
	ld.local.u32 	%r2685, [%rd75+20];
	@%p189 bra 	$L__BB0_181;
	shl.b32 	%r1528, %r2684, %r12;
	shr.u32 	%r1529, %r2685, %r13;
	add.s32 	%r2684, %r1529, %r1528;
	shl.b32 	%r1530, %r2685, %r12;
	ld.local.u32 	%r1531, [%rd75+16];
	shr.u32 	%r1532, %r1531, %r13;
	add.s32 	%r2685, %r1532, %r1530;
$L__BB0_181:
	setp.lt.s32 	%p190, %r10, 0;
	shr.u32 	%r1533, %r2684, 30;
	shf.l.wrap.b32 	%r1534, %r2685, %r2684, 2;
	shl.b32 	%r1535, %r2685, 2;
	shr.u32 	%r1536, %r1534, 31;
	add.s32 	%r1537, %r1536, %r1533;
	neg.s32 	%r1538, %r1537;
	selp.b32 	%r2686, %r1538, %r1537, %p190;
	xor.b32  	%r1539, %r1534, %r10;
	shr.s32 	%r1540, %r1534, 31;
	xor.b32  	%r1541, %r1540, %r1534;
	xor.b32  	%r1542, %r1540, %r1535;
	cvt.u64.u32 	%rd707, %r1541;
	shl.b64 	%rd708, %rd707, 32;
	cvt.u64.u32 	%rd709, %r1542;
	or.b64  	%rd710, %rd708, %rd709;
	cvt.rn.f64.s64 	%fd68, %rd710;
	mul.f64 	%fd69, %fd68, 0d3BF921FB54442D19;
	cvt.rn.f32.f64 	%f776, %fd69;
	neg.f32 	%f777, %f776;
	setp.lt.s32 	%p191, %r1539, 0;
	selp.f32 	%f1478, %f777, %f776, %p191;
$L__BB0_182:
	add.s32 	%r1543, %r2686, 1;
	mul.rn.f32 	%f778, %f1478, %f1478;
	and.b32  	%r1544, %r2686, 1;
	setp.eq.b32 	%p192, %r1544, 1;
	selp.f32 	%f779, %f1478, 0f3F800000, %p192;
	fma.rn.f32 	%f780, %f778, %f779, 0f00000000;
	fma.rn.f32 	%f781, %f778, 0f37CBAC00, 0fBAB607ED;
	selp.f32 	%f782, 0fB94D4153, %f781, %p192;
	selp.f32 	%f783, 0f3C0885E4, 0f3D2AAABB, %p192;
	fma.rn.f32 	%f784, %f782, %f778, %f783;
	selp.f32 	%f785, 0fBE2AAAA8, 0fBEFFFFFF, %p192;
	fma.rn.f32 	%f786, %f784, %f778, %f785;
	fma.rn.f32 	%f787, %f786, %f780, %f779;
	and.b32  	%r1545, %r1543, 2;
	setp.eq.s32 	%p193, %r1545, 0;
	mov.f32 	%f788, 0f00000000;
	sub.f32 	%f789, %f788, %f787;
	selp.f32 	%f117, %f787, %f789, %p193;
	mov.u32 	%r2690, %r15;
	mov.f32 	%f1479, %f13;
	@%p2 bra 	$L__BB0_188;
	mov.b64 	%rd1260, 0;
	mov.b32 	%r2687, 0;
$L__BB0_184:
	.pragma "nounroll";
	mul.wide.u32 	%rd712, %r2687, 4;
	mov.u64 	%rd713, __cudart_i2opi_f;
	add.s64 	%rd714, %rd713, %rd712;
	ld.global.nc.u32 	%r1547, [%rd714];
	mad.wide.u32 	%rd715, %r1547, %r7, %rd1260;
	shr.u64 	%rd1260, %rd715, 32;
	add.s64 	%rd716, %rd39, %rd712;
	st.local.u32 	[%rd716], %rd715;
	add.s32 	%r2687, %r2687, 1;
	setp.ne.s32 	%p194, %r2687, 6;
	@%p194 bra 	$L__BB0_184;
	setp.eq.s32 	%p195, %r8, 0;
	st.local.u32 	[%rd39+24], %rd1260;
	ld.local.u32 	%r2688, [%rd76+24];
	ld.local.u32 	%r2689, [%rd76+20];
	@%p195 bra 	$L__BB0_187;
	shl.b32 	%r1548, %r2688, %r8;
	shr.u32 	%r1549, %r2689, %r9;
	add.s32 	%r2688, %r1549, %r1548;
	shl.b32 	%r1550, %r2689, %r8;
	ld.local.u32 	%r1551, [%rd76+16];
	shr.u32 	%r1552, %r1551, %r9;
	add.s32 	%r2689, %r1552, %r1550;
$L__BB0_187:
	setp.lt.s32 	%p196, %r6, 0;
	shr.u32 	%r1553, %r2688, 30;
	shf.l.wrap.b32 	%r1554, %r2689, %r2688, 2;
	shl.b32 	%r1555, %r2689, 2;
	shr.u32 	%r1556, %r1554, 31;
	add.s32 	%r1557, %r1556, %r1553;
	neg.s32 	%r1558, %r1557;
	selp.b32 	%r2690, %r1558, %r1557, %p196;
	xor.b32  	%r1559, %r1554, %r6;
	shr.s32 	%r1560, %r1554, 31;
	xor.b32  	%r1561, %r1560, %r1554;
	xor.b32  	%r1562, %r1560, %r1555;
	cvt.u64.u32 	%rd717, %r1561;
	shl.b64 	%rd718, %rd717, 32;
	cvt.u64.u32 	%rd719, %r1562;
	or.b64  	%rd720, %rd718, %rd719;
	cvt.rn.f64.s64 	%fd70, %rd720;
	mul.f64 	%fd71, %fd70, 0d3BF921FB54442D19;
	cvt.rn.f32.f64 	%f790, %fd71;
	neg.f32 	%f791, %f790;
	setp.lt.s32 	%p197, %r1559, 0;
	selp.f32 	%f1479, %f791, %f790, %p197;
$L__BB0_188:
	add.s32 	%r1563, %r2690, 1;
	mul.rn.f32 	%f792, %f1479, %f1479;
	and.b32  	%r1564, %r2690, 1;
	setp.eq.b32 	%p198, %r1564, 1;
	selp.f32 	%f793, %f1479, 0f3F800000, %p198;
	fma.rn.f32 	%f794, %f792, %f793, 0f00000000;
	fma.rn.f32 	%f795, %f792, 0f37CBAC00, 0fBAB607ED;
	selp.f32 	%f796, 0fB94D4153, %f795, %p198;
	selp.f32 	%f797, 0f3C0885E4, 0f3D2AAABB, %p198;
	fma.rn.f32 	%f798, %f796, %f792, %f797;
	selp.f32 	%f799, 0fBE2AAAA8, 0fBEFFFFFF, %p198;
	fma.rn.f32 	%f800, %f798, %f792, %f799;
	fma.rn.f32 	%f801, %f800, %f794, %f793;
	and.b32  	%r1565, %r1563, 2;
	setp.eq.s32 	%p199, %r1565, 0;
	mov.f32 	%f802, 0f00000000;
	sub.f32 	%f803, %f802, %f801;
	selp.f32 	%f804, %f801, %f803, %p199;
	mul.f32 	%f120, %f117, %f804;
	mov.u32 	%r2694, %r16;
	mov.f32 	%f1480, %f14;
	@%p3 bra 	$L__BB0_194;
	mov.b64 	%rd1261, 0;
	mov.b32 	%r2691, 0;
$L__BB0_190:
	.pragma "nounroll";
	mul.wide.u32 	%rd722, %r2691, 4;
	mov.u64 	%rd723, __cudart_i2opi_f;
	add.s64 	%rd724, %rd723, %rd722;
	ld.global.nc.u32 	%r1567, [%rd724];
	mad.wide.u32 	%rd725, %r1567, %r11, %rd1261;
	shr.u64 	%rd1261, %rd725, 32;
	add.s64 	%rd726, %rd38, %rd722;
	st.local.u32 	[%rd726], %rd725;
	add.s32 	%r2691, %r2691, 1;
	setp.ne.s32 	%p200, %r2691, 6;
	@%p200 bra 	$L__BB0_190;
	setp.eq.s32 	%p201, %r12, 0;
	st.local.u32 	[%rd38+24], %rd1261;
	ld.local.u32 	%r2692, [%rd77+24];
	ld.local.u32 	%r2693, [%rd77+20];
	@%p201 bra 	$L__BB0_193;
	shl.b32 	%r1568, %r2692, %r12;
	shr.u32 	%r1569, %r2693, %r13;
	add.s32 	%r2692, %r1569, %r1568;
	shl.b32 	%r1570, %r2693, %r12;
	ld.local.u32 	%r1571, [%rd77+16];
	shr.u32 	%r1572, %r1571, %r13;
	add.s32 	%r2693, %r1572, %r1570;
$L__BB0_193:
	setp.lt.s32 	%p202, %r10, 0;
	shr.u32 	%r1573, %r2692, 30;
	shf.l.wrap.b32 	%r1574, %r2693, %r2692, 2;
	shl.b32 	%r1575, %r2693, 2;
	shr.u32 	%r1576, %r1574, 31;
	add.s32 	%r1577, %r1576, %r1573;
	neg.s32 	%r1578, %r1577;
	selp.b32 	%r2694, %r1578, %r1577, %p202;
	xor.b32  	%r1579, %r1574, %r10;
	shr.s32 	%r1580, %r1574, 31;
	xor.b32  	%r1581, %r1580, %r1574;
	xor.b32  	%r1582, %r1580, %r1575;
	cvt.u64.u32 	%rd727, %r1581;
	shl.b64 	%rd728, %rd727, 32;
	cvt.u64.u32 	%rd729, %r1582;
	or.b64  	%rd730, %rd728, %rd729;
	cvt.rn.f64.s64 	%fd72, %rd730;
	mul.f64 	%fd73, %fd72, 0d3BF921FB54442D19;
	cvt.rn.f32.f64 	%f805, %fd73;
	neg.f32 	%f806, %f805;
	setp.lt.s32 	%p203, %r1579, 0;
	selp.f32 	%f1480, %f806, %f805, %p203;
$L__BB0_194:
	mul.rn.f32 	%f807, %f1480, %f1480;
	and.b32  	%r1583, %r2694, 1;
	setp.eq.b32 	%p204, %r1583, 1;
	selp.f32 	%f808, 0f3F800000, %f1480, %p204;
	fma.rn.f32 	%f809, %f807, %f808, 0f00000000;
	fma.rn.f32 	%f810, %f807, 0f37CBAC00, 0fBAB607ED;
	selp.f32 	%f811, %f810, 0fB94D4153, %p204;
	selp.f32 	%f812, 0f3D2AAABB, 0f3C0885E4, %p204;
	fma.rn.f32 	%f813, %f811, %f807, %f812;
	selp.f32 	%f814, 0fBEFFFFFF, 0fBE2AAAA8, %p204;
	fma.rn.f32 	%f815, %f813, %f807, %f814;
	fma.rn.f32 	%f816, %f815, %f809, %f808;
	and.b32  	%r1584, %r2694, 2;
	setp.eq.s32 	%p205, %r1584, 0;
	mov.f32 	%f817, 0f00000000;
	sub.f32 	%f818, %f817, %f816;
	selp.f32 	%f123, %f816, %f818, %p205;
	mov.u32 	%r2698, %r14;
	mov.f32 	%f1481, %f12;
	@%p1 bra 	$L__BB0_200;
	mov.b64 	%rd1262, 0;
	mov.b32 	%r2695, 0;
$L__BB0_196:
	.pragma "nounroll";
	mul.wide.u32 	%rd732, %r2695, 4;
	mov.u64 	%rd733, __cudart_i2opi_f;
	add.s64 	%rd734, %rd733, %rd732;
	ld.global.nc.u32 	%r1586, [%rd734];
	mad.wide.u32 	%rd735, %r1586, %r3, %rd1262;
	shr.u64 	%rd1262, %rd735, 32;
	add.s64 	%rd736, %rd37, %rd732;
	st.local.u32 	[%rd736], %rd735;
	add.s32 	%r2695, %r2695, 1;
	setp.ne.s32 	%p206, %r2695, 6;
	@%p206 bra 	$L__BB0_196;
	setp.eq.s32 	%p207, %r4, 0;
	st.local.u32 	[%rd37+24], %rd1262;
	ld.local.u32 	%r2696, [%rd78+24];
	ld.local.u32 	%r2697, [%rd78+20];
	@%p207 bra 	$L__BB0_199;
	shl.b32 	%r1587, %r2696, %r4;
	shr.u32 	%r1588, %r2697, %r5;
	add.s32 	%r2696, %r1588, %r1587;
	shl.b32 	%r1589, %r2697, %r4;
	ld.local.u32 	%r1590, [%rd78+16];
	shr.u32 	%r1591, %r1590, %r5;
	add.s32 	%r2697, %r1591, %r1589;
$L__BB0_199:
	setp.lt.s32 	%p208, %r2, 0;
	shr.u32 	%r1592, %r2696, 30;
	shf.l.wrap.b32 	%r1593, %r2697, %r2696, 2;
	shl.b32 	%r1594, %r2697, 2;
	shr.u32 	%r1595, %r1593, 31;
	add.s32 	%r1596, %r1595, %r1592;
	neg.s32 	%r1597, %r1596;
	selp.b32 	%r2698, %r1597, %r1596, %p208;
	xor.b32  	%r1598, %r1593, %r2;
	shr.s32 	%r1599, %r1593, 31;
	xor.b32  	%r1600, %r1599, %r1593;
	xor.b32  	%r1601, %r1599, %r1594;
	cvt.u64.u32 	%rd737, %r1600;
	shl.b64 	%rd738, %rd737, 32;
	cvt.u64.u32 	%rd739, %r1601;
	or.b64  	%rd740, %rd738, %rd739;
	cvt.rn.f64.s64 	%fd74, %rd740;
	mul.f64 	%fd75, %fd74, 0d3BF921FB54442D19;
	cvt.rn.f32.f64 	%f819, %fd75;
	neg.f32 	%f820, %f819;
	setp.lt.s32 	%p209, %r1598, 0;
	selp.f32 	%f1481, %f820, %f819, %p209;
$L__BB0_200:
	mul.rn.f32 	%f821, %f1481, %f1481;
	and.b32  	%r1602, %r2698, 1;
	setp.eq.b32 	%p210, %r1602, 1;
	selp.f32 	%f822, 0f3F800000, %f1481, %p210;
	fma.rn.f32 	%f823, %f821, %f822, 0f00000000;
	fma.rn.f32 	%f824, %f821, 0f37CBAC00, 0fBAB607ED;
	selp.f32 	%f825, %f824, 0fB94D4153, %p210;
	selp.f32 	%f826, 0f3D2AAABB, 0f3C0885E4, %p210;
	fma.rn.f32 	%f827, %f825, %f821, %f826;
	selp.f32 	%f828, 0fBEFFFFFF, 0fBE2AAAA8, %p210;
	fma.rn.f32 	%f829, %f827, %f821, %f828;
	fma.rn.f32 	%f830, %f829, %f823, %f822;
	and.b32  	%r1603, %r2698, 2;
	setp.eq.s32 	%p211, %r1603, 0;
	mov.f32 	%f831, 0f00000000;
	sub.f32 	%f832, %f831, %f830;
	selp.f32 	%f833, %f830, %f832, %p211;
	mul.f32 	%f126, %f123, %f833;
	mov.u32 	%r2702, %r15;
	mov.f32 	%f1482, %f13;
	@%p2 bra 	$L__BB0_206;
	mov.b64 	%rd1263, 0;
	mov.b32 	%r2699, 0;
$L__BB0_202:
	.pragma "nounroll";
	mul.wide.u32 	%rd742, %r2699, 4;
	mov.u64 	%rd743, __cudart_i2opi_f;
	add.s64 	%rd744, %rd743, %rd742;
	ld.global.nc.u32 	%r1605, [%rd744];
	mad.wide.u32 	%rd745, %r1605, %r7, %rd1263;
	shr.u64 	%rd1263, %rd745, 32;
	add.s64 	%rd746, %rd36, %rd742;
	st.local.u32 	[%rd746], %rd745;
	add.s32 	%r2699, %r2699, 1;
	setp.ne.s32 	%p212, %r2699, 6;
	@%p212 bra 	$L__BB0_202;
	setp.eq.s32 	%p213, %r8, 0;
	st.local.u32 	[%rd36+24], %rd1263;
	ld.local.u32 	%r2700, [%rd79+24];
	ld.local.u32 	%r2701, [%rd79+20];
	@%p213 bra 	$L__BB0_205;
	shl.b32 	%r1606, %r2700, %r8;
	shr.u32 	%r1607, %r2701, %r9;
	add.s32 	%r2700, %r1607, %r1606;
	shl.b32 	%r1608, %r2701, %r8;
	ld.local.u32 	%r1609, [%rd79+16];
	shr.u32 	%r1610, %r1609, %r9;
	add.s32 	%r2701, %r1610, %r1608;
$L__BB0_205:
	setp.lt.s32 	%p214, %r6, 0;
	shr.u32 	%r1611, %r2700, 30;
	shf.l.wrap.b32 	%r1612, %r2701, %r2700, 2;
	shl.b32 	%r1613, %r2701, 2;
	shr.u32 	%r1614, %r1612, 31;
	add.s32 	%r1615, %r1614, %r1611;
	neg.s32 	%r1616, %r1615;
	selp.b32 	%r2702, %r1616, %r1615, %p214;
	xor.b32  	%r1617, %r1612, %r6;
	shr.s32 	%r1618, %r1612, 31;
	xor.b32  	%r1619, %r1618, %r1612;
	xor.b32  	%r1620, %r1618, %r1613;
	cvt.u64.u32 	%rd747, %r1619;
	shl.b64 	%rd748, %rd747, 32;
	cvt.u64.u32 	%rd749, %r1620;
	or.b64  	%rd750, %rd748, %rd749;
	cvt.rn.f64.s64 	%fd76, %rd750;
	mul.f64 	%fd77, %fd76, 0d3BF921FB54442D19;
	cvt.rn.f32.f64 	%f834, %fd77;
	neg.f32 	%f835, %f834;
	setp.lt.s32 	%p215, %r1617, 0;
	selp.f32 	%f1482, %f835, %f834, %p215;
$L__BB0_206:
	mul.rn.f32 	%f836, %f1482, %f1482;
	and.b32  	%r1621, %r2702, 1;
	setp.eq.b32 	%p216, %r1621, 1;
	selp.f32 	%f837, 0f3F800000, %f1482, %p216;
	fma.rn.f32 	%f838, %f836, %f837, 0f00000000;
	fma.rn.f32 	%f839, %f836, 0f37CBAC00, 0fBAB607ED;
	selp.f32 	%f840, %f839, 0fB94D4153, %p216;
	selp.f32 	%f841, 0f3D2AAABB, 0f3C0885E4, %p216;
	fma.rn.f32 	%f842, %f840, %f836, %f841;
	selp.f32 	%f843, 0fBEFFFFFF, 0fBE2AAAA8, %p216;
	fma.rn.f32 	%f844, %f842, %f836, %f843;
	fma.rn.f32 	%f845, %f844, %f838, %f837;
	and.b32  	%r1622, %r2702, 2;
	setp.eq.s32 	%p217, %r1622, 0;
	mov.f32 	%f846, 0f00000000;
	sub.f32 	%f847, %f846, %f845;
	selp.f32 	%f848, %f845, %f847, %p217;
	mul.f32 	%f849, %f126, %f848;
	sub.f32 	%f129, %f120, %f849;
	mov.u32 	%r2706, %r16;
	mov.f32 	%f1483, %f14;
	@%p3 bra 	$L__BB0_212;
	mov.b64 	%rd1264, 0;
	mov.b32 	%r2703, 0;
$L__BB0_208:
	.pragma "nounroll";
	mul.wide.u32 	%rd752, %r2703, 4;
	mov.u64 	%rd753, __cudart_i2opi_f;
	add.s64 	%rd754, %rd753, %rd752;
	ld.global.nc.u32 	%r1624, [%rd754];
	mad.wide.u32 	%rd755, %r1624, %r11, %rd1264;
	shr.u64 	%rd1264, %rd755, 32;
	add.s64 	%rd756, %rd35, %rd752;
	st.local.u32 	[%rd756], %rd755;
	add.s32 	%r2703, %r2703, 1;
	setp.ne.s32 	%p218, %r2703, 6;
	@%p218 bra 	$L__BB0_208;
	setp.eq.s32 	%p219, %r12, 0;
	st.local.u32 	[%rd35+24], %rd1264;
	ld.local.u32 	%r2704, [%rd80+24];
	ld.local.u32 	%r2705, [%rd80+20];
	@%p219 bra 	$L__BB0_211;
	shl.b32 	%r1625, %r2704, %r12;
	shr.u32 	%r1626, %r2705, %r13;
	add.s32 	%r2704, %r1626, %r1625;
	shl.b32 	%r1627, %r2705, %r12;
	ld.local.u32 	%r1628, [%rd80+16];
	shr.u32 	%r1629, %r1628, %r13;
	add.s32 	%r2705, %r1629, %r1627;
$L__BB0_211:
	setp.lt.s32 	%p220, %r10, 0;
	shr.u32 	%r1630, %r2704, 30;
	shf.l.wrap.b32 	%r1631, %r2705, %r2704, 2;
	shl.b32 	%r1632, %r2705, 2;
	shr.u32 	%r1633, %r1631, 31;
	add.s32 	%r1634, %r1633, %r1630;
	neg.s32 	%r1635, %r1634;
	selp.b32 	%r2706, %r1635, %r1634, %p220;
	xor.b32  	%r1636, %r1631, %r10;
	shr.s32 	%r1637, %r1631, 31;
	xor.b32  	%r1638, %r1637, %r1631;
	xor.b32  	%r1639, %r1637, %r1632;
	cvt.u64.u32 	%rd757, %r1638;
	shl.b64 	%rd758, %rd757, 32;
	cvt.u64.u32 	%rd759, %r1639;
	or.b64  	%rd760, %rd758, %rd759;
	cvt.rn.f64.s64 	%fd78, %rd760;
	mul.f64 	%fd79, %fd78, 0d3BF921FB54442D19;
	cvt.rn.f32.f64 	%f850, %fd79;
	neg.f32 	%f851, %f850;
	setp.lt.s32 	%p221, %r1636, 0;
	selp.f32 	%f1483, %f851, %f850, %p221;
$L__BB0_212:
	add.s32 	%r1640, %r2706, 1;
	mul.rn.f32 	%f852, %f1483, %f1483;
	and.b32  	%r1641, %r2706, 1;
	setp.eq.b32 	%p222, %r1641, 1;
	selp.f32 	%f853, %f1483, 0f3F800000, %p222;
	fma.rn.f32 	%f854, %f852, %f853, 0f00000000;
	fma.rn.f32 	%f855, %f852, 0f37CBAC00, 0fBAB607ED;
	selp.f32 	%f856, 0fB94D4153, %f855, %p222;
	selp.f32 	%f857, 0f3C0885E4, 0f3D2AAABB, %p222;
	fma.rn.f32 	%f858, %f856, %f852, %f857;
	selp.f32 	%f859, 0fBE2AAAA8, 0fBEFFFFFF, %p222;
	fma.rn.f32 	%f860, %f858, %f852, %f859;
	fma.rn.f32 	%f861, %f860, %f854, %f853;
	and.b32  	%r1642, %r1640, 2;
	setp.eq.s32 	%p223, %r1642, 0;
	mov.f32 	%f862, 0f00000000;
	sub.f32 	%f863, %f862, %f861;
	selp.f32 	%f132, %f861, %f863, %p223;
	mov.u32 	%r2710, %r15;
	mov.f32 	%f1484, %f13;
	@%p2 bra 	$L__BB0_218;
	mov.b64 	%rd1265, 0;
	mov.b32 	%r2707, 0;
$L__BB0_214:
	.pragma "nounroll";
	mul.wide.u32 	%rd762, %r2707, 4;
	mov.u64 	%rd763, __cudart_i2opi_f;
	add.s64 	%rd764, %rd763, %rd762;
	ld.global.nc.u32 	%r1644, [%rd764];
	mad.wide.u32 	%rd765, %r1644, %r7, %rd1265;
	shr.u64 	%rd1265, %rd765, 32;
	add.s64 	%rd766, %rd34, %rd762;
	st.local.u32 	[%rd766], %rd765;
	add.s32 	%r2707, %r2707, 1;
	setp.ne.s32 	%p224, %r2707, 6;
	@%p224 bra 	$L__BB0_214;
	setp.eq.s32 	%p225, %r8, 0;
	st.local.u32 	[%rd34+24], %rd1265;
	ld.local.u32 	%r2708, [%rd81+24];
	ld.local.u32 	%r2709, [%rd81+20];
	@%p225 bra 	$L__BB0_217;
	shl.b32 	%r1645, %r2708, %r8;
	shr.u32 	%r1646, %r2709, %r9;
	add.s32 	%r2708, %r1646, %r1645;
	shl.b32 	%r1647, %r2709, %r8;
	ld.local.u32 	%r1648, [%rd81+16];
	shr.u32 	%r1649, %r1648, %r9;
	add.s32 	%r2709, %r1649, %r1647;
$L__BB0_217:
	setp.lt.s32 	%p226, %r6, 0;
	shr.u32 	%r1650, %r2708, 30;
	shf.l.wrap.b32 	%r1651, %r2709, %r2708, 2;
	shl.b32 	%r1652, %r2709, 2;
	shr.u32 	%r1653, %r1651, 31;
	add.s32 	%r1654, %r1653, %r1650;
	neg.s32 	%r1655, %r1654;
	selp.b32 	%r2710, %r1655, %r1654, %p226;
	xor.b32  	%r1656, %r1651, %r6;
	shr.s32 	%r1657, %r1651, 31;
	xor.b32  	%r1658, %r1657, %r1651;
	xor.b32  	%r1659, %r1657, %r1652;
	cvt.u64.u32 	%rd767, %r1658;
	shl.b64 	%rd768, %rd767, 32;
	cvt.u64.u32 	%rd769, %r1659;
	or.b64  	%rd770, %rd768, %rd769;
	cvt.rn.f64.s64 	%fd80, %rd770;
	mul.f64 	%fd81, %fd80, 0d3BF921FB54442D19;
	cvt.rn.f32.f64 	%f864, %fd81;
	neg.f32 	%f865, %f864;
	setp.lt.s32 	%p227, %r1656, 0;
	selp.f32 	%f1484, %f865, %f864, %p227;
$L__BB0_218:
	mul.rn.f32 	%f866, %f1484, %f1484;
	and.b32  	%r1660, %r2710, 1;
	setp.eq.b32 	%p228, %r1660, 1;
	selp.f32 	%f867, 0f3F800000, %f1484, %p228;
	fma.rn.f32 	%f868, %f866, %f867, 0f00000000;
	fma.rn.f32 	%f869, %f866, 0f37CBAC00, 0fBAB607ED;
	selp.f32 	%f870, %f869, 0fB94D4153, %p228;
	selp.f32 	%f871, 0f3D2AAABB, 0f3C0885E4, %p228;
	fma.rn.f32 	%f872, %f870, %f866, %f871;
	selp.f32 	%f873, 0fBEFFFFFF, 0fBE2AAAA8, %p228;
	fma.rn.f32 	%f874, %f872, %f866, %f873;
	fma.rn.f32 	%f875, %f874, %f868, %f867;
	and.b32  	%r1661, %r2710, 2;
	setp.eq.s32 	%p229, %r1661, 0;
	mov.f32 	%f876, 0f00000000;
	sub.f32 	%f877, %f876, %f875;
	selp.f32 	%f878, %f875, %f877, %p229;
	neg.f32 	%f879, %f132;
	mul.f32 	%f135, %f878, %f879;
	mov.u32 	%r2714, %r16;
	mov.f32 	%f1485, %f14;
	@%p3 bra 	$L__BB0_224;
	mov.b64 	%rd1266, 0;
	mov.b32 	%r2711, 0;
$L__BB0_220:
	.pragma "nounroll";
	mul.wide.u32 	%rd772, %r2711, 4;
	mov.u64 	%rd773, __cudart_i2opi_f;
	add.s64 	%rd774, %rd773, %rd772;
	ld.global.nc.u32 	%r1663, [%rd774];
	mad.wide.u32 	%rd775, %r1663, %r11, %rd1266;
	shr.u64 	%rd1266, %rd775, 32;
	add.s64 	%rd776, %rd33, %rd772;
	st.local.u32 	[%rd776], %rd775;
	add.s32 	%r2711, %r2711, 1;
	setp.ne.s32 	%p230, %r2711, 6;
	@%p230 bra 	$L__BB0_220;
	setp.eq.s32 	%p231, %r12, 0;
	st.local.u32 	[%rd33+24], %rd1266;
	ld.local.u32 	%r2712, [%rd82+24];
	ld.local.u32 	%r2713, [%rd82+20];
	@%p231 bra 	$L__BB0_223;
	shl.b32 	%r1664, %r2712, %r12;
	shr.u32 	%r1665, %r2713, %r13;
	add.s32 	%r2712, %r1665, %r1664;
	shl.b32 	%r1666, %r2713, %r12;
	ld.local.u32 	%r1667, [%rd82+16];
	shr.u32 	%r1668, %r1667, %r13;
	add.s32 	%r2713, %r1668, %r1666;
$L__BB0_223:
	setp.lt.s32 	%p232, %r10, 0;
	shr.u32 	%r1669, %r2712, 30;
	shf.l.wrap.b32 	%r1670, %r2713, %r2712, 2;
	shl.b32 	%r1671, %r2713, 2;
	shr.u32 	%r1672, %r1670, 31;
	add.s32 	%r1673, %r1672, %r1669;
	neg.s32 	%r1674, %r1673;
	selp.b32 	%r2714, %r1674, %r1673, %p232;
	xor.b32  	%r1675, %r1670, %r10;
	shr.s32 	%r1676, %r1670, 31;
	xor.b32  	%r1677, %r1676, %r1670;
	xor.b32  	%r1678, %r1676, %r1671;
	cvt.u64.u32 	%rd777, %r1677;
	shl.b64 	%rd778, %rd777, 32;
	cvt.u64.u32 	%rd779, %r1678;
	or.b64  	%rd780, %rd778, %rd779;
	cvt.rn.f64.s64 	%fd82, %rd780;
	mul.f64 	%fd83, %fd82, 0d3BF921FB54442D19;
	cvt.rn.f32.f64 	%f880, %fd83;
	neg.f32 	%f881, %f880;
	setp.lt.s32 	%p233, %r1675, 0;
	selp.f32 	%f1485, %f881, %f880, %p233;
$L__BB0_224:
	mul.rn.f32 	%f882, %f1485, %f1485;
	and.b32  	%r1679, %r2714, 1;
	setp.eq.b32 	%p234, %r1679, 1;
	selp.f32 	%f883, 0f3F800000, %f1485, %p234;
	fma.rn.f32 	%f884, %f882, %f883, 0f00000000;
	fma.rn.f32 	%f885, %f882, 0f37CBAC00, 0fBAB607ED;
	selp.f32 	%f886, %f885, 0fB94D4153, %p234;
	selp.f32 	%f887, 0f3D2AAABB, 0f3C0885E4, %p234;
	fma.rn.f32 	%f888, %f886, %f882, %f887;
	selp.f32 	%f889, 0fBEFFFFFF, 0fBE2AAAA8, %p234;
	fma.rn.f32 	%f890, %f888, %f882, %f889;
	fma.rn.f32 	%f891, %f890, %f884, %f883;
	and.b32  	%r1680, %r2714, 2;
	setp.eq.s32 	%p235, %r1680, 0;
	mov.f32 	%f892, 0f00000000;
	sub.f32 	%f893, %f892, %f891;
	selp.f32 	%f138, %f891, %f893, %p235;
	mov.u32 	%r2718, %r14;
	mov.f32 	%f1486, %f12;
	@%p1 bra 	$L__BB0_230;
	mov.b64 	%rd1267, 0;
	mov.b32 	%r2715, 0;
$L__BB0_226:
	.pragma "nounroll";
	mul.wide.u32 	%rd782, %r2715, 4;
	mov.u64 	%rd783, __cudart_i2opi_f;
	add.s64 	%rd784, %rd783, %rd782;
	ld.global.nc.u32 	%r1682, [%rd784];
	mad.wide.u32 	%rd785, %r1682, %r3, %rd1267;
	shr.u64 	%rd1267, %rd785, 32;
	add.s64 	%rd786, %rd32, %rd782;
	st.local.u32 	[%rd786], %rd785;
	add.s32 	%r2715, %r2715, 1;
	setp.ne.s32 	%p236, %r2715, 6;
	@%p236 bra 	$L__BB0_226;
	setp.eq.s32 	%p237, %r4, 0;
	st.local.u32 	[%rd32+24], %rd1267;
	shr.u32 	%r1683, %r2, 23;
	and.b32  	%r1684, %r1683, 224;
	add.s32 	%r1685, %r1684, -128;
	shr.u32 	%r1686, %r1685, 5;
	mul.wide.u32 	%rd787, %r1686, 4;
	sub.s64 	%rd163, %rd32, %rd787;
	ld.local.u32 	%r2716, [%rd163+24];
	ld.local.u32 	%r2717, [%rd163+20];
	@%p237 bra 	$L__BB0_229;
	shl.b32 	%r1687, %r2716, %r4;
	shr.u32 	%r1688, %r2717, %r5;
	add.s32 	%r2716, %r1688, %r1687;
	shl.b32 	%r1689, %r2717, %r4;
	ld.local.u32 	%r1690, [%rd163+16];
	shr.u32 	%r1691, %r1690, %r5;
	add.s32 	%r2717, %r1691, %r1689;
$L__BB0_229:
	setp.lt.s32 	%p238, %r2, 0;
	shr.u32 	%r1692, %r2716, 30;
	shf.l.wrap.b32 	%r1693, %r2717, %r2716, 2;
	shl.b32 	%r1694, %r2717, 2;
	shr.u32 	%r1695, %r1693, 31;
	add.s32 	%r1696, %r1695, %r1692;
	neg.s32 	%r1697, %r1696;
	selp.b32 	%r2718, %r1697, %r1696, %p238;
	xor.b32  	%r1698, %r1693, %r2;
	shr.s32 	%r1699, %r1693, 31;
	xor.b32  	%r1700, %r1699, %r1693;
	xor.b32  	%r1701, %r1699, %r1694;
	cvt.u64.u32 	%rd788, %r1700;
	shl.b64 	%rd789, %rd788, 32;
	cvt.u64.u32 	%rd790, %r1701;
	or.b64  	%rd791, %rd789, %rd790;
	cvt.rn.f64.s64 	%fd84, %rd791;
	mul.f64 	%fd85, %fd84, 0d3BF921FB54442D19;
	cvt.rn.f32.f64 	%f894, %fd85;
	neg.f32 	%f895, %f894;
	setp.lt.s32 	%p239, %r1698, 0;
	selp.f32 	%f1486, %f895, %f894, %p239;
$L__BB0_230:
	mul.rn.f32 	%f896, %f1486, %f1486;
	and.b32  	%r1702, %r2718, 1;
	setp.eq.b32 	%p240, %r1702, 1;
	selp.f32 	%f897, 0f3F800000, %f1486, %p240;
	fma.rn.f32 	%f898, %f896, %f897, 0f00000000;
	fma.rn.f32 	%f899, %f896, 0f37CBAC00, 0fBAB607ED;
	selp.f32 	%f900, %f899, 0fB94D4153, %p240;
	selp.f32 	%f901, 0f3D2AAABB, 0f3C0885E4, %p240;
	fma.rn.f32 	%f902, %f900, %f896, %f901;
	selp.f32 	%f903, 0fBEFFFFFF, 0fBE2AAAA8, %p240;
	fma.rn.f32 	%f904, %f902, %f896, %f903;
	fma.rn.f32 	%f905, %f904, %f898, %f897;
	and.b32  	%r1703, %r2718, 2;
	setp.eq.s32 	%p241, %r1703, 0;
	mov.f32 	%f906, 0f00000000;
	sub.f32 	%f907, %f906, %f905;
	selp.f32 	%f908, %f905, %f907, %p241;
	mul.f32 	%f141, %f138, %f908;
	mov.u32 	%r2722, %r15;
	mov.f32 	%f1487, %f13;
	@%p2 bra 	$L__BB0_236;
	mov.b64 	%rd1268, 0;
	mov.b32 	%r2719, 0;
$L__BB0_232:
	.pragma "nounroll";
	mul.wide.u32 	%rd793, %r2719, 4;
	mov.u64 	%rd794, __cudart_i2opi_f;
	add.s64 	%rd795, %rd794, %rd793;
	ld.global.nc.u32 	%r1705, [%rd795];
	mad.wide.u32 	%rd796, %r1705, %r7, %rd1268;
	shr.u64 	%rd1268, %rd796, 32;
	add.s64 	%rd797, %rd31, %rd793;
	st.local.u32 	[%rd797], %rd796;
	add.s32 	%r2719, %r2719, 1;
	setp.ne.s32 	%p242, %r2719, 6;
	@%p242 bra 	$L__BB0_232;
	setp.eq.s32 	%p243, %r8, 0;
	st.local.u32 	[%rd31+24], %rd1268;
	shr.u32 	%r1706, %r6, 23;
	and.b32  	%r1707, %r1706, 224;
	add.s32 	%r1708, %r1707, -128;
	shr.u32 	%r1709, %r1708, 5;
	mul.wide.u32 	%rd798, %r1709, 4;
	sub.s64 	%rd166, %rd31, %rd798;
	ld.local.u32 	%r2720, [%rd166+24];
	ld.local.u32 	%r2721, [%rd166+20];
	@%p243 bra 	$L__BB0_235;
	shl.b32 	%r1710, %r2720, %r8;
	shr.u32 	%r1711, %r2721, %r9;
	add.s32 	%r2720, %r1711, %r1710;
	shl.b32 	%r1712, %r2721, %r8;
	ld.local.u32 	%r1713, [%rd166+16];
	shr.u32 	%r1714, %r1713, %r9;
	add.s32 	%r2721, %r1714, %r1712;
$L__BB0_235:
	setp.lt.s32 	%p244, %r6, 0;
	shr.u32 	%r1715, %r2720, 30;
	shf.l.wrap.b32 	%r1716, %r2721, %r2720, 2;
	shl.b32 	%r1717, %r2721, 2;
	shr.u32 	%r1718, %r1716, 31;
	add.s32 	%r1719, %r1718, %r1715;
	neg.s32 	%r1720, %r1719;
	selp.b32 	%r2722, %r1720, %r1719, %p244;
	xor.b32  	%r1721, %r1716, %r6;
	shr.s32 	%r1722, %r1716, 31;
	xor.b32  	%r1723, %r1722, %r1716;
	xor.b32  	%r1724, %r1722, %r1717;
	cvt.u64.u32 	%rd799, %r1723;
	shl.b64 	%rd800, %rd799, 32;
	cvt.u64.u32 	%rd801, %r1724;
	or.b64  	%rd802, %rd800, %rd801;
	cvt.rn.f64.s64 	%fd86, %rd802;
	mul.f64 	%fd87, %fd86, 0d3BF921FB54442D19;
	cvt.rn.f32.f64 	%f909, %fd87;
	neg.f32 	%f910, %f909;
	setp.lt.s32 	%p245, %r1721, 0;
	selp.f32 	%f1487, %f910, %f909, %p245;
$L__BB0_236:
	add.s32 	%r1725, %r2722, 1;
	mul.rn.f32 	%f911, %f1487, %f1487;
	and.b32  	%r1726, %r2722, 1;
	setp.eq.b32 	%p246, %r1726, 1;
	selp.f32 	%f912, %f1487, 0f3F800000, %p246;
	fma.rn.f32 	%f913, %f911, %f912, 0f00000000;
	fma.rn.f32 	%f914, %f911, 0f37CBAC00, 0fBAB607ED;
	selp.f32 	%f915, 0fB94D4153, %f914, %p246;
	selp.f32 	%f916, 0f3C0885E4, 0f3D2AAABB, %p246;
	fma.rn.f32 	%f917, %f915, %f911, %f916;
	selp.f32 	%f918, 0fBE2AAAA8, 0fBEFFFFFF, %p246;
	fma.rn.f32 	%f919, %f917, %f911, %f918;
	fma.rn.f32 	%f920, %f919, %f913, %f912;
	and.b32  	%r1727, %r1725, 2;
	setp.eq.s32 	%p247, %r1727, 0;
	mov.f32 	%f921, 0f00000000;
	sub.f32 	%f922, %f921, %f920;
	selp.f32 	%f923, %f920, %f922, %p247;
	mul.f32 	%f924, %f141, %f923;
	sub.f32 	%f925, %f135, %f924;
	mul.f32 	%f926, %f31, %f925;
	fma.rn.f32 	%f144, %f54, %f129, %f926;
	mov.u32 	%r2726, %r16;
	mov.f32 	%f1488, %f14;
	@%p3 bra 	$L__BB0_242;
	mov.b64 	%rd1269, 0;
	mov.b32 	%r2723, 0;
$L__BB0_238:
	.pragma "nounroll";
	mul.wide.u32 	%rd804, %r2723, 4;
	mov.u64 	%rd805, __cudart_i2opi_f;
	add.s64 	%rd806, %rd805, %rd804;
	ld.global.nc.u32 	%r1729, [%rd806];
	mad.wide.u32 	%rd807, %r1729, %r11, %rd1269;
	shr.u64 	%rd1269, %rd807, 32;
	add.s64 	%rd808, %rd30, %rd804;
	st.local.u32 	[%rd808], %rd807;
	add.s32 	%r2723, %r2723, 1;
	setp.ne.s32 	%p248, %r2723, 6;
	@%p248 bra 	$L__BB0_238;
	setp.eq.s32 	%p249, %r12, 0;
	st.local.u32 	[%rd30+24], %rd1269;
	shr.u32 	%r1730, %r10, 23;
	and.b32  	%r1731, %r1730, 224;
	add.s32 	%r1732, %r1731, -128;
	shr.u32 	%r1733, %r1732, 5;
	mul.wide.u32 	%rd809, %r1733, 4;
	sub.s64 	%rd169, %rd30, %rd809;
	ld.local.u32 	%r2724, [%rd169+24];
	ld.local.u32 	%r2725, [%rd169+20];
	@%p249 bra 	$L__BB0_241;
	shl.b32 	%r1734, %r2724, %r12;
	shr.u32 	%r1735, %r2725, %r13;
	add.s32 	%r2724, %r1735, %r1734;
	shl.b32 	%r1736, %r2725, %r12;
	ld.local.u32 	%r1737, [%rd169+16];
	shr.u32 	%r1738, %r1737, %r13;
	add.s32 	%r2725, %r1738, %r1736;
$L__BB0_241:
	setp.lt.s32 	%p250, %r10, 0;
	shr.u32 	%r1739, %r2724, 30;
	shf.l.wrap.b32 	%r1740, %r2725, %r2724, 2;
	shl.b32 	%r1741, %r2725, 2;
	shr.u32 	%r1742, %r1740, 31;
	add.s32 	%r1743, %r1742, %r1739;
	neg.s32 	%r1744, %r1743;
	selp.b32 	%r2726, %r1744, %r1743, %p250;
	xor.b32  	%r1745, %r1740, %r10;
	shr.s32 	%r1746, %r1740, 31;
	xor.b32  	%r1747, %r1746, %r1740;
	xor.b32  	%r1748, %r1746, %r1741;
	cvt.u64.u32 	%rd810, %r1747;
	shl.b64 	%rd811, %rd810, 32;
	cvt.u64.u32 	%rd812, %r1748;
	or.b64  	%rd813, %rd811, %rd812;
	cvt.rn.f64.s64 	%fd88, %rd813;
	mul.f64 	%fd89, %fd88, 0d3BF921FB54442D19;
	cvt.rn.f32.f64 	%f927, %fd89;
	neg.f32 	%f928, %f927;
	setp.lt.s32 	%p251, %r1745, 0;
	selp.f32 	%f1488, %f928, %f927, %p251;
$L__BB0_242:
	add.s32 	%r1749, %r2726, 1;
	mul.rn.f32 	%f929, %f1488, %f1488;
	and.b32  	%r1750, %r2726, 1;
	setp.eq.b32 	%p252, %r1750, 1;
	selp.f32 	%f930, %f1488, 0f3F800000, %p252;
	fma.rn.f32 	%f931, %f929, %f930, 0f00000000;
	fma.rn.f32 	%f932, %f929, 0f37CBAC00, 0fBAB607ED;
	selp.f32 	%f933, 0fB94D4153, %f932, %p252;
	selp.f32 	%f934, 0f3C0885E4, 0f3D2AAABB, %p252;
	fma.rn.f32 	%f935, %f933, %f929, %f934;
	selp.f32 	%f936, 0fBE2AAAA8, 0fBEFFFFFF, %p252;
	fma.rn.f32 	%f937, %f935, %f929, %f936;
	fma.rn.f32 	%f938, %f937, %f931, %f930;
	and.b32  	%r1751, %r1749, 2;
	setp.eq.s32 	%p253, %r1751, 0;
	mov.f32 	%f939, 0f00000000;
	sub.f32 	%f940, %f939, %f938;
	selp.f32 	%f147, %f938, %f940, %p253;
	mov.u32 	%r2730, %r15;
	mov.f32 	%f1489, %f13;
	@%p2 bra 	$L__BB0_248;
	mov.b64 	%rd1270, 0;
	mov.b32 	%r2727, 0;
$L__BB0_244:
	.pragma "nounroll";
	mul.wide.u32 	%rd815, %r2727, 4;
	mov.u64 	%rd816, __cudart_i2opi_f;
	add.s64 	%rd817, %rd816, %rd815;
	ld.global.nc.u32 	%r1753, [%rd817];
	mad.wide.u32 	%rd818, %r1753, %r7, %rd1270;
	shr.u64 	%rd1270, %rd818, 32;
	add.s64 	%rd819, %rd29, %rd815;
	st.local.u32 	[%rd819], %rd818;
	add.s32 	%r2727, %r2727, 1;
	setp.ne.s32 	%p254, %r2727, 6;
	@%p254 bra 	$L__BB0_244;
	setp.eq.s32 	%p255, %r8, 0;
	st.local.u32 	[%rd29+24], %rd1270;
	shr.u32 	%r1754, %r6, 23;
	and.b32  	%r1755, %r1754, 224;
	add.s32 	%r1756, %r1755, -128;
	shr.u32 	%r1757, %r1756, 5;
	mul.wide.u32 	%rd820, %r1757, 4;
	sub.s64 	%rd821, %rd29, %rd820;
	ld.local.u32 	%r2728, [%rd821+24];
	ld.local.u32 	%r2729, [%rd821+20];
	@%p255 bra 	$L__BB0_247;
	shl.b32 	%r1758, %r2728, %r8;
	shr.u32 	%r1759, %r2729, %r9;
	add.s32 	%r2728, %r1759, %r1758;
	shl.b32 	%r1760, %r2729, %r8;
	shr.u32 	%r1761, %r6, 23;
	and.b32  	%r1762, %r1761, 224;
	add.s32 	%r1763, %r1762, -128;
	shr.u32 	%r1764, %r1763, 5;
	mul.wide.u32 	%rd822, %r1764, 4;
	sub.s64 	%rd823, %rd29, %rd822;
	ld.local.u32 	%r1765, [%rd823+16];
	shr.u32 	%r1766, %r1765, %r9;
	add.s32 	%r2729, %r1766, %r1760;
$L__BB0_247:
	setp.lt.s32 	%p256, %r6, 0;
	shr.u32 	%r1767, %r2728, 30;
	shf.l.wrap.b32 	%r1768, %r2729, %r2728, 2;
	shl.b32 	%r1769, %r2729, 2;
	shr.u32 	%r1770, %r1768, 31;
	add.s32 	%r1771, %r1770, %r1767;
	neg.s32 	%r1772, %r1771;
	selp.b32 	%r2730, %r1772, %r1771, %p256;
	xor.b32  	%r1773, %r1768, %r6;
	shr.s32 	%r1774, %r1768, 31;
	xor.b32  	%r1775, %r1774, %r1768;
	xor.b32  	%r1776, %r1774, %r1769;
	cvt.u64.u32 	%rd824, %r1775;
	shl.b64 	%rd825, %rd824, 32;
	cvt.u64.u32 	%rd826, %r1776;
	or.b64  	%rd827, %rd825, %rd826;
	cvt.rn.f64.s64 	%fd90, %rd827;
	mul.f64 	%fd91, %fd90, 0d3BF921FB54442D19;
	cvt.rn.f32.f64 	%f941, %fd91;
	neg.f32 	%f942, %f941;
	setp.lt.s32 	%p257, %r1773, 0;
	selp.f32 	%f1489, %f942, %f941, %p257;
$L__BB0_248:
	mul.rn.f32 	%f943, %f1489, %f1489;
	and.b32  	%r1777, %r2730, 1;
	setp.eq.b32 	%p258, %r1777, 1;
	selp.f32 	%f944, 0f3F800000, %f1489, %p258;
	fma.rn.f32 	%f945, %f943, %f944, 0f00000000;
	fma.rn.f32 	%f946, %f943, 0f37CBAC00, 0fBAB607ED;
	selp.f32 	%f947, %f946, 0fB94D4153, %p258;
	selp.f32 	%f948, 0f3D2AAABB, 0f3C0885E4, %p258;
	fma.rn.f32 	%f949, %f947, %f943, %f948;
	selp.f32 	%f950, 0fBEFFFFFF, 0fBE2AAAA8, %p258;
	fma.rn.f32 	%f951, %f949, %f943, %f950;
	fma.rn.f32 	%f952, %f951, %f945, %f944;
	and.b32  	%r1778, %r2730, 2;
	setp.eq.s32 	%p259, %r1778, 0;
	mov.f32 	%f953, 0f00000000;
	sub.f32 	%f954, %f953, %f952;
	selp.f32 	%f955, %f952, %f954, %p259;
	mul.f32 	%f150, %f147, %f955;
	mov.u32 	%r2734, %r16;
	mov.f32 	%f1490, %f14;
	@%p3 bra 	$L__BB0_254;
	mov.b64 	%rd1271, 0;
	mov.b32 	%r2731, 0;
$L__BB0_250:
	.pragma "nounroll";
	mul.wide.u32 	%rd829, %r2731, 4;
	mov.u64 	%rd830, __cudart_i2opi_f;
	add.s64 	%rd831, %rd830, %rd829;
	ld.global.nc.u32 	%r1780, [%rd831];
	mad.wide.u32 	%rd832, %r1780, %r11, %rd1271;
	shr.u64 	%rd1271, %rd832, 32;
	add.s64 	%rd833, %rd28, %rd829;
	st.local.u32 	[%rd833], %rd832;
	add.s32 	%r2731, %r2731, 1;
	setp.ne.s32 	%p260, %r2731, 6;
	@%p260 bra 	$L__BB0_250;
	setp.eq.s32 	%p261, %r12, 0;
	st.local.u32 	[%rd28+24], %rd1271;
	shr.u32 	%r1781, %r10, 23;
	and.b32  	%r1782, %r1781, 224;
	add.s32 	%r1783, %r1782, -128;
	shr.u32 	%r1784, %r1783, 5;
	mul.wide.u32 	%rd834, %r1784, 4;
	sub.s64 	%rd835, %rd28, %rd834;
	ld.local.u32 	%r2732, [%rd835+24];
	ld.local.u32 	%r2733, [%rd835+20];
	@%p261 bra 	$L__BB0_253;
	shl.b32 	%r1785, %r2732, %r12;
	shr.u32 	%r1786, %r2733, %r13;
	add.s32 	%r2732, %r1786, %r1785;
	shl.b32 	%r1787, %r2733, %r12;
	shr.u32 	%r1788, %r10, 23;
	and.b32  	%r1789, %r1788, 224;
	add.s32 	%r1790, %r1789, -128;
	shr.u32 	%r1791, %r1790, 5;
	mul.wide.u32 	%rd836, %r1791, 4;
	sub.s64 	%rd837, %rd28, %rd836;
	ld.local.u32 	%r1792, [%rd837+16];
	shr.u32 	%r1793, %r1792, %r13;
	add.s32 	%r2733, %r1793, %r1787;
$L__BB0_253:
	setp.lt.s32 	%p262, %r10, 0;
	shr.u32 	%r1794, %r2732, 30;
	shf.l.wrap.b32 	%r1795, %r2733, %r2732, 2;
	shl.b32 	%r1796, %r2733, 2;
	shr.u32 	%r1797, %r1795, 31;
	add.s32 	%r1798, %r1797, %r1794;
	neg.s32 	%r1799, %r1798;
	selp.b32 	%r2734, %r1799, %r1798, %p262;
	xor.b32  	%r1800, %r1795, %r10;
	shr.s32 	%r1801, %r1795, 31;
	xor.b32  	%r1802, %r1801, %r1795;
	xor.b32  	%r1803, %r1801, %r1796;
	cvt.u64.u32 	%rd838, %r1802;
	shl.b64 	%rd839, %rd838, 32;
	cvt.u64.u32 	%rd840, %r1803;
	or.b64  	%rd841, %rd839, %rd840;
	cvt.rn.f64.s64 	%fd92, %rd841;
	mul.f64 	%fd93, %fd92, 0d3BF921FB54442D19;
	cvt.rn.f32.f64 	%f956, %fd93;
	neg.f32 	%f957, %f956;
	setp.lt.s32 	%p263, %r1800, 0;
	selp.f32 	%f1490, %f957, %f956, %p263;
$L__BB0_254:
	mul.rn.f32 	%f958, %f1490, %f1490;
	and.b32  	%r1804, %r2734, 1;
	setp.eq.b32 	%p264, %r1804, 1;
	selp.f32 	%f959, 0f3F800000, %f1490, %p264;
	fma.rn.f32 	%f960, %f958, %f959, 0f00000000;
	fma.rn.f32 	%f961, %f958, 0f37CBAC00, 0fBAB607ED;
	selp.f32 	%f962, %f961, 0fB94D4153, %p264;
	selp.f32 	%f963, 0f3D2AAABB, 0f3C0885E4, %p264;
	fma.rn.f32 	%f964, %f962, %f958, %f963;
	selp.f32 	%f965, 0fBEFFFFFF, 0fBE2AAAA8, %p264;
	fma.rn.f32 	%f966, %f964, %f958, %f965;
	fma.rn.f32 	%f967, %f966, %f960, %f959;
	and.b32  	%r1805, %r2734, 2;
	setp.eq.s32 	%p265, %r1805, 0;
	mov.f32 	%f968, 0f00000000;
	sub.f32 	%f969, %f968, %f967;
	selp.f32 	%f153, %f967, %f969, %p265;
	mov.u32 	%r2738, %r14;
	mov.f32 	%f1491, %f12;
	@%p1 bra 	$L__BB0_260;
	mov.b64 	%rd1272, 0;
	mov.b32 	%r2735, 0;
$L__BB0_256:
	.pragma "nounroll";
	mul.wide.u32 	%rd843, %r2735, 4;
	mov.u64 	%rd844, __cudart_i2opi_f;
	add.s64 	%rd845, %rd844, %rd843;
	ld.global.nc.u32 	%r1807, [%rd845];
	mad.wide.u32 	%rd846, %r1807, %r3, %rd1272;
	shr.u64 	%rd1272, %rd846, 32;
	add.s64 	%rd847, %rd27, %rd843;
	st.local.u32 	[%rd847], %rd846;
	add.s32 	%r2735, %r2735, 1;
	setp.ne.s32 	%p266, %r2735, 6;
	@%p266 bra 	$L__BB0_256;
	setp.eq.s32 	%p267, %r4, 0;
	st.local.u32 	[%rd27+24], %rd1272;
	shr.u32 	%r1808, %r2, 23;
	and.b32  	%r1809, %r1808, 224;
	add.s32 	%r1810, %r1809, -128;
	shr.u32 	%r1811, %r1810, 5;
	mul.wide.u32 	%rd848, %r1811, 4;
	sub.s64 	%rd849, %rd27, %rd848;
	ld.local.u32 	%r2736, [%rd849+24];
	ld.local.u32 	%r2737, [%rd849+20];
	@%p267 bra 	$L__BB0_259;
	shl.b32 	%r1812, %r2736, %r4;
	shr.u32 	%r1813, %r2737, %r5;
	add.s32 	%r2736, %r1813, %r1812;
	shl.b32 	%r1814, %r2737, %r4;
	shr.u32 	%r1815, %r2, 23;
	and.b32  	%r1816, %r1815, 224;
	add.s32 	%r1817, %r1816, -128;
	shr.u32 	%r1818, %r1817, 5;
	mul.wide.u32 	%rd850, %r1818, 4;
	sub.s64 	%rd851, %rd27, %rd850;
	ld.local.u32 	%r1819, [%rd851+16];
	shr.u32 	%r1820, %r1819, %r5;
	add.s32 	%r2737, %r1820, %r1814;
$L__BB0_259:
	setp.lt.s32 	%p268, %r2, 0;
	shr.u32 	%r1821, %r2736, 30;
	shf.l.wrap.b32 	%r1822, %r2737, %r2736, 2;
	shl.b32 	%r1823, %r2737, 2;
	shr.u32 	%r1824, %r1822, 31;
	add.s32 	%r1825, %r1824, %r1821;
	neg.s32 	%r1826, %r1825;
	selp.b32 	%r2738, %r1826, %r1825, %p268;
	xor.b32  	%r1827, %r1822, %r2;
	shr.s32 	%r1828, %r1822, 31;
	xor.b32  	%r1829, %r1828, %r1822;
	xor.b32  	%r1830, %r1828, %r1823;
	cvt.u64.u32 	%rd852, %r1829;
	shl.b64 	%rd853, %rd852, 32;
	cvt.u64.u32 	%rd854, %r1830;
	or.b64  	%rd855, %rd853, %rd854;
	cvt.rn.f64.s64 	%fd94, %rd855;
	mul.f64 	%fd95, %fd94, 0d3BF921FB54442D19;
	cvt.rn.f32.f64 	%f970, %fd95;
	neg.f32 	%f971, %f970;
	setp.lt.s32 	%p269, %r1827, 0;
	selp.f32 	%f1491, %f971, %f970, %p269;
$L__BB0_260:
	mul.rn.f32 	%f972, %f1491, %f1491;
	and.b32  	%r1831, %r2738, 1;
	setp.eq.b32 	%p270, %r1831, 1;
	selp.f32 	%f973, 0f3F800000, %f1491, %p270;
	fma.rn.f32 	%f974, %f972, %f973, 0f00000000;
	fma.rn.f32 	%f975, %f972, 0f37CBAC00, 0fBAB607ED;
	selp.f32 	%f976, %f975, 0fB94D4153, %p270;
	selp.f32 	%f977, 0f3D2AAABB, 0f3C0885E4, %p270;
	fma.rn.f32 	%f978, %f976, %f972, %f977;
	selp.f32 	%f979, 0fBEFFFFFF, 0fBE2AAAA8, %p270;
	fma.rn.f32 	%f980, %f978, %f972, %f979;
	fma.rn.f32 	%f981, %f980, %f974, %f973;
	and.b32  	%r1832, %r2738, 2;
	setp.eq.s32 	%p271, %r1832, 0;
	mov.f32 	%f982, 0f00000000;
	sub.f32 	%f983, %f982, %f981;
	selp.f32 	%f984, %f981, %f983, %p271;
	mul.f32 	%f156, %f153, %f984;
	mov.u32 	%r2742, %r15;
	mov.f32 	%f1492, %f13;
	@%p2 bra 	$L__BB0_266;
	mov.b64 	%rd1273, 0;
	mov.b32 	%r2739, 0;
$L__BB0_262:
	.pragma "nounroll";
	mul.wide.u32 	%rd857, %r2739, 4;
	mov.u64 	%rd858, __cudart_i2opi_f;
	add.s64 	%rd859, %rd858, %rd857;
	ld.global.nc.u32 	%r1834, [%rd859];
	mad.wide.u32 	%rd860, %r1834, %r7, %rd1273;
	shr.u64 	%rd1273, %rd860, 32;
	add.s64 	%rd861, %rd26, %rd857;
	st.local.u32 	[%rd861], %rd860;
	add.s32 	%r2739, %r2739, 1;
	setp.ne.s32 	%p272, %r2739, 6;
	@%p272 bra 	$L__BB0_262;
	setp.eq.s32 	%p273, %r8, 0;
	st.local.u32 	[%rd26+24], %rd1273;
	shr.u32 	%r1835, %r6, 23;
	and.b32  	%r1836, %r1835, 224;
	add.s32 	%r1837, %r1836, -128;
	shr.u32 	%r1838, %r1837, 5;
	mul.wide.u32 	%rd862, %r1838, 4;
	sub.s64 	%rd863, %rd26, %rd862;
	ld.local.u32 	%r2740, [%rd863+24];
	ld.local.u32 	%r2741, [%rd863+20];
	@%p273 bra 	$L__BB0_265;
	shl.b32 	%r1839, %r2740, %r8;
	shr.u32 	%r1840, %r2741, %r9;
	add.s32 	%r2740, %r1840, %r1839;
	shl.b32 	%r1841, %r2741, %r8;
	shr.u32 	%r1842, %r6, 23;
	and.b32  	%r1843, %r1842, 224;
	add.s32 	%r1844, %r1843, -128;
	shr.u32 	%r1845, %r1844, 5;
	mul.wide.u32 	%rd864, %r1845, 4;
	sub.s64 	%rd865, %rd26, %rd864;
	ld.local.u32 	%r1846, [%rd865+16];
	shr.u32 	%r1847, %r1846, %r9;
	add.s32 	%r2741, %r1847, %r1841;
$L__BB0_265:
	setp.lt.s32 	%p274, %r6, 0;
	shr.u32 	%r1848, %r2740, 30;
	shf.l.wrap.b32 	%r1849, %r2741, %r2740, 2;
	shl.b32 	%r1850, %r2741, 2;
	shr.u32 	%r1851, %r1849, 31;
	add.s32 	%r1852, %r1851, %r1848;
	neg.s32 	%r1853, %r1852;
	selp.b32 	%r2742, %r1853, %r1852, %p274;
	xor.b32  	%r1854, %r1849, %r6;
	shr.s32 	%r1855, %r1849, 31;
	xor.b32  	%r1856, %r1855, %r1849;
	xor.b32  	%r1857, %r1855, %r1850;
	cvt.u64.u32 	%rd866, %r1856;
	shl.b64 	%rd867, %rd866, 32;
	cvt.u64.u32 	%rd868, %r1857;
	or.b64  	%rd869, %rd867, %rd868;
	cvt.rn.f64.s64 	%fd96, %rd869;
	mul.f64 	%fd97, %fd96, 0d3BF921FB54442D19;
	cvt.rn.f32.f64 	%f985, %fd97;
	neg.f32 	%f986, %f985;
	setp.lt.s32 	%p275, %r1854, 0;
	selp.f32 	%f1492, %f986, %f985, %p275;
$L__BB0_266:
	add.s32 	%r1858, %r2742, 1;
	mul.rn.f32 	%f987, %f1492, %f1492;
	and.b32  	%r1859, %r2742, 1;
	setp.eq.b32 	%p276, %r1859, 1;
	selp.f32 	%f988, %f1492, 0f3F800000, %p276;
	fma.rn.f32 	%f989, %f987, %f988, 0f00000000;
	fma.rn.f32 	%f990, %f987, 0f37CBAC00, 0fBAB607ED;
	selp.f32 	%f991, 0fB94D4153, %f990, %p276;
	selp.f32 	%f992, 0f3C0885E4, 0f3D2AAABB, %p276;
	fma.rn.f32 	%f993, %f991, %f987, %f992;
	selp.f32 	%f994, 0fBE2AAAA8, 0fBEFFFFFF, %p276;
	fma.rn.f32 	%f995, %f993, %f987, %f994;
	fma.rn.f32 	%f996, %f995, %f989, %f988;
	and.b32  	%r1860, %r1858, 2;
	setp.eq.s32 	%p277, %r1860, 0;
	mov.f32 	%f997, 0f00000000;
	sub.f32 	%f998, %f997, %f996;
	selp.f32 	%f999, %f996, %f998, %p277;
	fma.rn.f32 	%f159, %f156, %f999, %f150;
	mov.u32 	%r2746, %r16;
	mov.f32 	%f1493, %f14;
	@%p3 bra 	$L__BB0_272;
	mov.b64 	%rd1274, 0;
	mov.b32 	%r2743, 0;
$L__BB0_268:
	.pragma "nounroll";
	mul.wide.u32 	%rd871, %r2743, 4;
	mov.u64 	%rd872, __cudart_i2opi_f;
	add.s64 	%rd873, %rd872, %rd871;
	ld.global.nc.u32 	%r1862, [%rd873];
	mad.wide.u32 	%rd874, %r1862, %r11, %rd1274;
	shr.u64 	%rd1274, %rd874, 32;
	add.s64 	%rd875, %rd25, %rd871;
	st.local.u32 	[%rd875], %rd874;
	add.s32 	%r2743, %r2743, 1;
	setp.ne.s32 	%p278, %r2743, 6;
	@%p278 bra 	$L__BB0_268;
	setp.eq.s32 	%p279, %r12, 0;
	st.local.u32 	[%rd25+24], %rd1274;
	shr.u32 	%r1863, %r10, 23;
	and.b32  	%r1864, %r1863, 224;
	add.s32 	%r1865, %r1864, -128;
	shr.u32 	%r1866, %r1865, 5;
	mul.wide.u32 	%rd876, %r1866, 4;
	sub.s64 	%rd877, %rd25, %rd876;
	ld.local.u32 	%r2744, [%rd877+24];
	ld.local.u32 	%r2745, [%rd877+20];
	@%p279 bra 	$L__BB0_271;
	shl.b32 	%r1867, %r2744, %r12;
	shr.u32 	%r1868, %r2745, %r13;
	add.s32 	%r2744, %r1868, %r1867;
	shl.b32 	%r1869, %r2745, %r12;
	shr.u32 	%r1870, %r10, 23;
	and.b32  	%r1871, %r1870, 224;
	add.s32 	%r1872, %r1871, -128;
	shr.u32 	%r1873, %r1872, 5;
	mul.wide.u32 	%rd878, %r1873, 4;
	sub.s64 	%rd879, %rd25, %rd878;
	ld.local.u32 	%r1874, [%rd879+16];
	shr.u32 	%r1875, %r1874, %r13;
	add.s32 	%r2745, %r1875, %r1869;
$L__BB0_271:
	setp.lt.s32 	%p280, %r10, 0;
	shr.u32 	%r1876, %r2744, 30;
	shf.l.wrap.b32 	%r1877, %r2745, %r2744, 2;
	shl.b32 	%r1878, %r2745, 2;
	shr.u32 	%r1879, %r1877, 31;
	add.s32 	%r1880, %r1879, %r1876;
	neg.s32 	%r1881, %r1880;
	selp.b32 	%r2746, %r1881, %r1880, %p280;
	xor.b32  	%r1882, %r1877, %r10;
	shr.s32 	%r1883, %r1877, 31;
	xor.b32  	%r1884, %r1883, %r1877;
	xor.b32  	%r1885, %r1883, %r1878;
	cvt.u64.u32 	%rd880, %r1884;
	shl.b64 	%rd881, %rd880, 32;
	cvt.u64.u32 	%rd882, %r1885;
	or.b64  	%rd883, %rd881, %rd882;
	cvt.rn.f64.s64 	%fd98, %rd883;
	mul.f64 	%fd99, %fd98, 0d3BF921FB54442D19;
	cvt.rn.f32.f64 	%f1000, %fd99;
	neg.f32 	%f1001, %f1000;
	setp.lt.s32 	%p281, %r1882, 0;
	selp.f32 	%f1493, %f1001, %f1000, %p281;
$L__BB0_272:
	add.s32 	%r1886, %r2746, 1;
	mul.rn.f32 	%f1002, %f1493, %f1493;
	and.b32  	%r1887, %r2746, 1;
	setp.eq.b32 	%p282, %r1887, 1;
	selp.f32 	%f1003, %f1493, 0f3F800000, %p282;
	fma.rn.f32 	%f1004, %f1002, %f1003, 0f00000000;
	fma.rn.f32 	%f1005, %f1002, 0f37CBAC00, 0fBAB607ED;
	selp.f32 	%f1006, 0fB94D4153, %f1005, %p282;
	selp.f32 	%f1007, 0f3C0885E4, 0f3D2AAABB, %p282;
	fma.rn.f32 	%f1008, %f1006, %f1002, %f1007;
	selp.f32 	%f1009, 0fBE2AAAA8, 0fBEFFFFFF, %p282;
	fma.rn.f32 	%f1010, %f1008, %f1002, %f1009;
	fma.rn.f32 	%f1011, %f1010, %f1004, %f1003;
	and.b32  	%r1888, %r1886, 2;
	setp.eq.s32 	%p283, %r1888, 0;
	mov.f32 	%f1012, 0f00000000;
	sub.f32 	%f1013, %f1012, %f1011;
	selp.f32 	%f162, %f1011, %f1013, %p283;
	mov.u32 	%r2750, %r15;
	mov.f32 	%f1494, %f13;
	@%p2 bra 	$L__BB0_278;
	mov.b64 	%rd1275, 0;
	mov.b32 	%r2747, 0;
$L__BB0_274:
	.pragma "nounroll";
	mul.wide.u32 	%rd885, %r2747, 4;
	mov.u64 	%rd886, __cudart_i2opi_f;
	add.s64 	%rd887, %rd886, %rd885;
	ld.global.nc.u32 	%r1890, [%rd887];
	mad.wide.u32 	%rd888, %r1890, %r7, %rd1275;
	shr.u64 	%rd1275, %rd888, 32;
	add.s64 	%rd889, %rd24, %rd885;
	st.local.u32 	[%rd889], %rd888;
	add.s32 	%r2747, %r2747, 1;
	setp.ne.s32 	%p284, %r2747, 6;
	@%p284 bra 	$L__BB0_274;
	setp.eq.s32 	%p285, %r8, 0;
	st.local.u32 	[%rd24+24], %rd1275;
	shr.u32 	%r1891, %r6, 23;
	and.b32  	%r1892, %r1891, 224;
	add.s32 	%r1893, %r1892, -128;
	shr.u32 	%r1894, %r1893, 5;
	mul.wide.u32 	%rd890, %r1894, 4;
	sub.s64 	%rd891, %rd24, %rd890;
	ld.local.u32 	%r2748, [%rd891+24];
	ld.local.u32 	%r2749, [%rd891+20];
	@%p285 bra 	$L__BB0_277;
	shl.b32 	%r1895, %r2748, %r8;
	shr.u32 	%r1896, %r2749, %r9;
	add.s32 	%r2748, %r1896, %r1895;
	shl.b32 	%r1897, %r2749, %r8;
	shr.u32 	%r1898, %r6, 23;
	and.b32  	%r1899, %r1898, 224;
	add.s32 	%r1900, %r1899, -128;
	shr.u32 	%r1901, %r1900, 5;
	mul.wide.u32 	%rd892, %r1901, 4;
	sub.s64 	%rd893, %rd24, %rd892;
	ld.local.u32 	%r1902, [%rd893+16];
	shr.u32 	%r1903, %r1902, %r9;
	add.s32 	%r2749, %r1903, %r1897;
$L__BB0_277:
	setp.lt.s32 	%p286, %r6, 0;
	shr.u32 	%r1904, %r2748, 30;
	shf.l.wrap.b32 	%r1905, %r2749, %r2748, 2;
	shl.b32 	%r1906, %r2749, 2;
	shr.u32 	%r1907, %r1905, 31;
	add.s32 	%r1908, %r1907, %r1904;
	neg.s32 	%r1909, %r1908;
	selp.b32 	%r2750, %r1909, %r1908, %p286;
	xor.b32  	%r1910, %r1905, %r6;
	shr.s32 	%r1911, %r1905, 31;
	xor.b32  	%r1912, %r1911, %r1905;
	xor.b32  	%r1913, %r1911, %r1906;
	cvt.u64.u32 	%rd894, %r1912;
	shl.b64 	%rd895, %rd894, 32;
	cvt.u64.u32 	%rd896, %r1913;
	or.b64  	%rd897, %rd895, %rd896;
	cvt.rn.f64.s64 	%fd100, %rd897;
	mul.f64 	%fd101, %fd100, 0d3BF921FB54442D19;
	cvt.rn.f32.f64 	%f1014, %fd101;
	neg.f32 	%f1015, %f1014;
	setp.lt.s32 	%p287, %r1910, 0;
	selp.f32 	%f1494, %f1015, %f1014, %p287;
$L__BB0_278:
	add.s32 	%r1914, %r2750, 1;
	mul.rn.f32 	%f1016, %f1494, %f1494;
	and.b32  	%r1915, %r2750, 1;
	setp.eq.b32 	%p288, %r1915, 1;
	selp.f32 	%f1017, %f1494, 0f3F800000, %p288;
	fma.rn.f32 	%f1018, %f1016, %f1017, 0f00000000;
	fma.rn.f32 	%f1019, %f1016, 0f37CBAC00, 0fBAB607ED;
	selp.f32 	%f1020, 0fB94D4153, %f1019, %p288;
	selp.f32 	%f1021, 0f3C0885E4, 0f3D2AAABB, %p288;
	fma.rn.f32 	%f1022, %f1020, %f1016, %f1021;
	selp.f32 	%f1023, 0fBE2AAAA8, 0fBEFFFFFF, %p288;
	fma.rn.f32 	%f1024, %f1022, %f1016, %f1023;
	fma.rn.f32 	%f1025, %f1024, %f1018, %f1017;
	and.b32  	%r1916, %r1914, 2;
	setp.eq.s32 	%p289, %r1916, 0;
	mov.f32 	%f1026, 0f00000000;
	sub.f32 	%f1027, %f1026, %f1025;
	selp.f32 	%f1028, %f1025, %f1027, %p289;
	mul.f32 	%f165, %f162, %f1028;
	mov.u32 	%r2754, %r16;
	mov.f32 	%f1495, %f14;
	@%p3 bra 	$L__BB0_284;
	mov.b64 	%rd1276, 0;
	mov.b32 	%r2751, 0;
$L__BB0_280:
	.pragma "nounroll";
	mul.wide.u32 	%rd899, %r2751, 4;
	mov.u64 	%rd900, __cudart_i2opi_f;
	add.s64 	%rd901, %rd900, %rd899;
	ld.global.nc.u32 	%r1918, [%rd901];
	mad.wide.u32 	%rd902, %r1918, %r11, %rd1276;
	shr.u64 	%rd1276, %rd902, 32;
	add.s64 	%rd903, %rd23, %rd899;
	st.local.u32 	[%rd903], %rd902;
	add.s32 	%r2751, %r2751, 1;
	setp.ne.s32 	%p290, %r2751, 6;
	@%p290 bra 	$L__BB0_280;
	setp.eq.s32 	%p291, %r12, 0;
	st.local.u32 	[%rd23+24], %rd1276;
	shr.u32 	%r1919, %r10, 23;
	and.b32  	%r1920, %r1919, 224;
	add.s32 	%r1921, %r1920, -128;
	shr.u32 	%r1922, %r1921, 5;
	mul.wide.u32 	%rd904, %r1922, 4;
	sub.s64 	%rd905, %rd23, %rd904;
	ld.local.u32 	%r2752, [%rd905+24];
	ld.local.u32 	%r2753, [%rd905+20];
	@%p291 bra 	$L__BB0_283;
	shl.b32 	%r1923, %r2752, %r12;
	shr.u32 	%r1924, %r2753, %r13;
	add.s32 	%r2752, %r1924, %r1923;
	shl.b32 	%r1925, %r2753, %r12;
	shr.u32 	%r1926, %r10, 23;
	and.b32  	%r1927, %r1926, 224;
	add.s32 	%r1928, %r1927, -128;
	shr.u32 	%r1929, %r1928, 5;
	mul.wide.u32 	%rd906, %r1929, 4;
	sub.s64 	%rd907, %rd23, %rd906;
	ld.local.u32 	%r1930, [%rd907+16];
	shr.u32 	%r1931, %r1930, %r13;
	add.s32 	%r2753, %r1931, %r1925;
$L__BB0_283:
	setp.lt.s32 	%p292, %r10, 0;
	shr.u32 	%r1932, %r2752, 30;
	shf.l.wrap.b32 	%r1933, %r2753, %r2752, 2;
	shl.b32 	%r1934, %r2753, 2;
	shr.u32 	%r1935, %r1933, 31;
	add.s32 	%r1936, %r1935, %r1932;
	neg.s32 	%r1937, %r1936;
	selp.b32 	%r2754, %r1937, %r1936, %p292;
	xor.b32  	%r1938, %r1933, %r10;
	shr.s32 	%r1939, %r1933, 31;
	xor.b32  	%r1940, %r1939, %r1933;
	xor.b32  	%r1941, %r1939, %r1934;
	cvt.u64.u32 	%rd908, %r1940;
	shl.b64 	%rd909, %rd908, 32;
	cvt.u64.u32 	%rd910, %r1941;
	or.b64  	%rd911, %rd909, %rd910;
	cvt.rn.f64.s64 	%fd102, %rd911;
	mul.f64 	%fd103, %fd102, 0d3BF921FB54442D19;
	cvt.rn.f32.f64 	%f1029, %fd103;
	neg.f32 	%f1030, %f1029;
	setp.lt.s32 	%p293, %r1938, 0;
	selp.f32 	%f1495, %f1030, %f1029, %p293;
$L__BB0_284:
	mul.rn.f32 	%f1031, %f1495, %f1495;
	and.b32  	%r1942, %r2754, 1;
	setp.eq.b32 	%p294, %r1942, 1;
	selp.f32 	%f1032, 0f3F800000, %f1495, %p294;
	fma.rn.f32 	%f1033, %f1031, %f1032, 0f00000000;
	fma.rn.f32 	%f1034, %f1031, 0f37CBAC00, 0fBAB607ED;
	selp.f32 	%f1035, %f1034, 0fB94D4153, %p294;
	selp.f32 	%f1036, 0f3D2AAABB, 0f3C0885E4, %p294;
	fma.rn.f32 	%f1037, %f1035, %f1031, %f1036;
	selp.f32 	%f1038, 0fBEFFFFFF, 0fBE2AAAA8, %p294;
	fma.rn.f32 	%f1039, %f1037, %f1031, %f1038;
	fma.rn.f32 	%f1040, %f1039, %f1033, %f1032;
	and.b32  	%r1943, %r2754, 2;
	setp.eq.s32 	%p295, %r1943, 0;
	mov.f32 	%f1041, 0f00000000;
	sub.f32 	%f1042, %f1041, %f1040;
	selp.f32 	%f168, %f1040, %f1042, %p295;
	mov.u32 	%r2758, %r14;
	mov.f32 	%f1496, %f12;
	@%p1 bra 	$L__BB0_290;
	mov.b64 	%rd1277, 0;
	mov.b32 	%r2755, 0;
$L__BB0_286:
	.pragma "nounroll";
	mul.wide.u32 	%rd913, %r2755, 4;
	mov.u64 	%rd914, __cudart_i2opi_f;
	add.s64 	%rd915, %rd914, %rd913;
	ld.global.nc.u32 	%r1945, [%rd915];
	mad.wide.u32 	%rd916, %r1945, %r3, %rd1277;
	shr.u64 	%rd1277, %rd916, 32;
	add.s64 	%rd917, %rd22, %rd913;
	st.local.u32 	[%rd917], %rd916;
	add.s32 	%r2755, %r2755, 1;
	setp.ne.s32 	%p296, %r2755, 6;
	@%p296 bra 	$L__BB0_286;
	setp.eq.s32 	%p297, %r4, 0;
	st.local.u32 	[%rd22+24], %rd1277;
	shr.u32 	%r1946, %r2, 23;
	and.b32  	%r1947, %r1946, 224;
	add.s32 	%r1948, %r1947, -128;
	shr.u32 	%r1949, %r1948, 5;
	mul.wide.u32 	%rd918, %r1949, 4;
	sub.s64 	%rd919, %rd22, %rd918;
	ld.local.u32 	%r2756, [%rd919+24];
	ld.local.u32 	%r2757, [%rd919+20];
	@%p297 bra 	$L__BB0_289;
	shl.b32 	%r1950, %r2756, %r4;
	shr.u32 	%r1951, %r2757, %r5;
	add.s32 	%r2756, %r1951, %r1950;
	shl.b32 	%r1952, %r2757, %r4;
	shr.u32 	%r1953, %r2, 23;
	and.b32  	%r1954, %r1953, 224;
	add.s32 	%r1955, %r1954, -128;
	shr.u32 	%r1956, %r1955, 5;
	mul.wide.u32 	%rd920, %r1956, 4;
	sub.s64 	%rd921, %rd22, %rd920;
	ld.local.u32 	%r1957, [%rd921+16];
	shr.u32 	%r1958, %r1957, %r5;
	add.s32 	%r2757, %r1958, %r1952;
$L__BB0_289:
	setp.lt.s32 	%p298, %r2, 0;
	shr.u32 	%r1959, %r2756, 30;
	shf.l.wrap.b32 	%r1960, %r2757, %r2756, 2;
	shl.b32 	%r1961, %r2757, 2;
	shr.u32 	%r1962, %r1960, 31;
	add.s32 	%r1963, %r1962, %r1959;
	neg.s32 	%r1964, %r1963;
	selp.b32 	%r2758, %r1964, %r1963, %p298;
	xor.b32  	%r1965, %r1960, %r2;
	shr.s32 	%r1966, %r1960, 31;
	xor.b32  	%r1967, %r1966, %r1960;
	xor.b32  	%r1968, %r1966, %r1961;
	cvt.u64.u32 	%rd922, %r1967;
	shl.b64 	%rd923, %rd922, 32;
	cvt.u64.u32 	%rd924, %r1968;
	or.b64  	%rd925, %rd923, %rd924;
	cvt.rn.f64.s64 	%fd104, %rd925;
	mul.f64 	%fd105, %fd104, 0d3BF921FB54442D19;
	cvt.rn.f32.f64 	%f1043, %fd105;
	neg.f32 	%f1044, %f1043;
	setp.lt.s32 	%p299, %r1965, 0;
	selp.f32 	%f1496, %f1044, %f1043, %p299;
$L__BB0_290:
	mul.rn.f32 	%f1045, %f1496, %f1496;
	and.b32  	%r1969, %r2758, 1;
	setp.eq.b32 	%p300, %r1969, 1;
	selp.f32 	%f1046, 0f3F800000, %f1496, %p300;
	fma.rn.f32 	%f1047, %f1045, %f1046, 0f00000000;
	fma.rn.f32 	%f1048, %f1045, 0f37CBAC00, 0fBAB607ED;
	selp.f32 	%f1049, %f1048, 0fB94D4153, %p300;
	selp.f32 	%f1050, 0f3D2AAABB, 0f3C0885E4, %p300;
	fma.rn.f32 	%f1051, %f1049, %f1045, %f1050;
	selp.f32 	%f1052, 0fBEFFFFFF, 0fBE2AAAA8, %p300;
	fma.rn.f32 	%f1053, %f1051, %f1045, %f1052;
	fma.rn.f32 	%f1054, %f1053, %f1047, %f1046;
	and.b32  	%r1970, %r2758, 2;
	setp.eq.s32 	%p301, %r1970, 0;
	mov.f32 	%f1055, 0f00000000;
	sub.f32 	%f1056, %f1055, %f1054;
	selp.f32 	%f1057, %f1054, %f1056, %p301;
	mul.f32 	%f171, %f168, %f1057;
	mov.u32 	%r2762, %r15;
	mov.f32 	%f1497, %f13;
	@%p2 bra 	$L__BB0_296;
	mov.b64 	%rd1278, 0;
	mov.b32 	%r2759, 0;
$L__BB0_292:
	.pragma "nounroll";
	mul.wide.u32 	%rd927, %r2759, 4;
	mov.u64 	%rd928, __cudart_i2opi_f;
	add.s64 	%rd929, %rd928, %rd927;
	ld.global.nc.u32 	%r1972, [%rd929];
	mad.wide.u32 	%rd930, %r1972, %r7, %rd1278;
	shr.u64 	%rd1278, %rd930, 32;
	add.s64 	%rd931, %rd21, %rd927;
	st.local.u32 	[%rd931], %rd930;
	add.s32 	%r2759, %r2759, 1;
	setp.ne.s32 	%p302, %r2759, 6;
	@%p302 bra 	$L__BB0_292;
	setp.eq.s32 	%p303, %r8, 0;
	st.local.u32 	[%rd21+24], %rd1278;
	shr.u32 	%r1973, %r6, 23;
	and.b32  	%r1974, %r1973, 224;
	add.s32 	%r1975, %r1974, -128;
	shr.u32 	%r1976, %r1975, 5;
	mul.wide.u32 	%rd932, %r1976, 4;
	sub.s64 	%rd933, %rd21, %rd932;
	ld.local.u32 	%r2760, [%rd933+24];
	ld.local.u32 	%r2761, [%rd933+20];
	@%p303 bra 	$L__BB0_295;
	shl.b32 	%r1977, %r2760, %r8;
	shr.u32 	%r1978, %r2761, %r9;
	add.s32 	%r2760, %r1978, %r1977;
	shl.b32 	%r1979, %r2761, %r8;
	shr.u32 	%r1980, %r6, 23;
	and.b32  	%r1981, %r1980, 224;
	add.s32 	%r1982, %r1981, -128;
	shr.u32 	%r1983, %r1982, 5;
	mul.wide.u32 	%rd934, %r1983, 4;
	sub.s64 	%rd935, %rd21, %rd934;
	ld.local.u32 	%r1984, [%rd935+16];
	shr.u32 	%r1985, %r1984, %r9;
	add.s32 	%r2761, %r1985, %r1979;
$L__BB0_295:
	setp.lt.s32 	%p304, %r6, 0;
	shr.u32 	%r1986, %r2760, 30;
	shf.l.wrap.b32 	%r1987, %r2761, %r2760, 2;
	shl.b32 	%r1988, %r2761, 2;
	shr.u32 	%r1989, %r1987, 31;
	add.s32 	%r1990, %r1989, %r1986;
	neg.s32 	%r1991, %r1990;
	selp.b32 	%r2762, %r1991, %r1990, %p304;
	xor.b32  	%r1992, %r1987, %r6;
	shr.s32 	%r1993, %r1987, 31;
	xor.b32  	%r1994, %r1993, %r1987;
	xor.b32  	%r1995, %r1993, %r1988;
	cvt.u64.u32 	%rd936, %r1994;
	shl.b64 	%rd937, %rd936, 32;
	cvt.u64.u32 	%rd938, %r1995;
	or.b64  	%rd939, %rd937, %rd938;
	cvt.rn.f64.s64 	%fd106, %rd939;
	mul.f64 	%fd107, %fd106, 0d3BF921FB54442D19;
	cvt.rn.f32.f64 	%f1058, %fd107;
	neg.f32 	%f1059, %f1058;
	setp.lt.s32 	%p305, %r1992, 0;
	selp.f32 	%f1497, %f1059, %f1058, %p305;
$L__BB0_296:
	mul.rn.f32 	%f1060, %f1497, %f1497;
	and.b32  	%r1996, %r2762, 1;
	setp.eq.b32 	%p306, %r1996, 1;
	selp.f32 	%f1061, 0f3F800000, %f1497, %p306;
	fma.rn.f32 	%f1062, %f1060, %f1061, 0f00000000;
	fma.rn.f32 	%f1063, %f1060, 0f37CBAC00, 0fBAB607ED;
	selp.f32 	%f1064, %f1063, 0fB94D4153, %p306;
	selp.f32 	%f1065, 0f3D2AAABB, 0f3C0885E4, %p306;
	fma.rn.f32 	%f1066, %f1064, %f1060, %f1065;
	selp.f32 	%f1067, 0fBEFFFFFF, 0fBE2AAAA8, %p306;
	fma.rn.f32 	%f1068, %f1066, %f1060, %f1067;
	fma.rn.f32 	%f1069, %f1068, %f1062, %f1061;
	and.b32  	%r1997, %r2762, 2;
	setp.eq.s32 	%p307, %r1997, 0;
	mov.f32 	%f1070, 0f00000000;
	sub.f32 	%f1071, %f1070, %f1069;
	selp.f32 	%f1072, %f1069, %f1071, %p307;
	mul.f32 	%f1073, %f171, %f1072;
	sub.f32 	%f1074, %f165, %f1073;
	mul.f32 	%f1075, %f31, %f1074;
	fma.rn.f32 	%f174, %f54, %f159, %f1075;
	mov.u32 	%r2766, %r16;
	mov.f32 	%f1498, %f14;
	@%p3 bra 	$L__BB0_302;
	mov.b64 	%rd1279, 0;
	mov.b32 	%r2763, 0;
$L__BB0_298:
	.pragma "nounroll";
	mul.wide.u32 	%rd941, %r2763, 4;
	mov.u64 	%rd942, __cudart_i2opi_f;
	add.s64 	%rd943, %rd942, %rd941;
	ld.global.nc.u32 	%r1999, [%rd943];
	mad.wide.u32 	%rd944, %r1999, %r11, %rd1279;
	shr.u64 	%rd1279, %rd944, 32;
	add.s64 	%rd945, %rd20, %rd941;
	st.local.u32 	[%rd945], %rd944;
	add.s32 	%r2763, %r2763, 1;
	setp.ne.s32 	%p308, %r2763, 6;
	@%p308 bra 	$L__BB0_298;
	setp.eq.s32 	%p309, %r12, 0;
	st.local.u32 	[%rd20+24], %rd1279;
	shr.u32 	%r2000, %r10, 23;
	and.b32  	%r2001, %r2000, 224;
	add.s32 	%r2002, %r2001, -128;
	shr.u32 	%r2003, %r2002, 5;
	mul.wide.u32 	%rd946, %r2003, 4;
	sub.s64 	%rd947, %rd20, %rd946;
	ld.local.u32 	%r2764, [%rd947+24];
	ld.local.u32 	%r2765, [%rd947+20];
	@%p309 bra 	$L__BB0_301;
	shl.b32 	%r2004, %r2764, %r12;
	shr.u32 	%r2005, %r2765, %r13;
	add.s32 	%r2764, %r2005, %r2004;
	shl.b32 	%r2006, %r2765, %r12;
	shr.u32 	%r2007, %r10, 23;
	and.b32  	%r2008, %r2007, 224;
	add.s32 	%r2009, %r2008, -128;
	shr.u32 	%r2010, %r2009, 5;
	mul.wide.u32 	%rd948, %r2010, 4;
	sub.s64 	%rd949, %rd20, %rd948;
	ld.local.u32 	%r2011, [%rd949+16];
	shr.u32 	%r2012, %r2011, %r13;
	add.s32 	%r2765, %r2012, %r2006;
$L__BB0_301:
	setp.lt.s32 	%p310, %r10, 0;
	shr.u32 	%r2013, %r2764, 30;
	shf.l.wrap.b32 	%r2014, %r2765, %r2764, 2;
	shl.b32 	%r2015, %r2765, 2;
	shr.u32 	%r2016, %r2014, 31;
	add.s32 	%r2017, %r2016, %r2013;
	neg.s32 	%r2018, %r2017;
	selp.b32 	%r2766, %r2018, %r2017, %p310;
	xor.b32  	%r2019, %r2014, %r10;
	shr.s32 	%r2020, %r2014, 31;
	xor.b32  	%r2021, %r2020, %r2014;
	xor.b32  	%r2022, %r2020, %r2015;
	cvt.u64.u32 	%rd950, %r2021;
	shl.b64 	%rd951, %rd950, 32;
	cvt.u64.u32 	%rd952, %r2022;
	or.b64  	%rd953, %rd951, %rd952;
	cvt.rn.f64.s64 	%fd108, %rd953;
	mul.f64 	%fd109, %fd108, 0d3BF921FB54442D19;
	cvt.rn.f32.f64 	%f1076, %fd109;
	neg.f32 	%f1077, %f1076;
	setp.lt.s32 	%p311, %r2019, 0;
	selp.f32 	%f1498, %f1077, %f1076, %p311;
$L__BB0_302:
	mul.rn.f32 	%f1078, %f1498, %f1498;
	and.b32  	%r2023, %r2766, 1;
	setp.eq.b32 	%p312, %r2023, 1;
	selp.f32 	%f1079, 0f3F800000, %f1498, %p312;
	fma.rn.f32 	%f1080, %f1078, %f1079, 0f00000000;
	fma.rn.f32 	%f1081, %f1078, 0f37CBAC00, 0fBAB607ED;
	selp.f32 	%f1082, %f1081, 0fB94D4153, %p312;
	selp.f32 	%f1083, 0f3D2AAABB, 0f3C0885E4, %p312;
	fma.rn.f32 	%f1084, %f1082, %f1078, %f1083;
	selp.f32 	%f1085, 0fBEFFFFFF, 0fBE2AAAA8, %p312;
	fma.rn.f32 	%f1086, %f1084, %f1078, %f1085;
	fma.rn.f32 	%f1087, %f1086, %f1080, %f1079;
	and.b32  	%r2024, %r2766, 2;
	setp.eq.s32 	%p313, %r2024, 0;
	mov.f32 	%f1088, 0f00000000;
	sub.f32 	%f1089, %f1088, %f1087;
	selp.f32 	%f177, %f1087, %f1089, %p313;
	mov.u32 	%r2770, %r14;
	mov.f32 	%f1499, %f12;
	@%p1 bra 	$L__BB0_308;
	mov.b64 	%rd1280, 0;
	mov.b32 	%r2767, 0;
$L__BB0_304:
	.pragma "nounroll";
	mul.wide.u32 	%rd955, %r2767, 4;
	mov.u64 	%rd956, __cudart_i2opi_f;
	add.s64 	%rd957, %rd956, %rd955;
	ld.global.nc.u32 	%r2026, [%rd957];
	mad.wide.u32 	%rd958, %r2026, %r3, %rd1280;
	shr.u64 	%rd1280, %rd958, 32;
	add.s64 	%rd959, %rd19, %rd955;
	st.local.u32 	[%rd959], %rd958;
	add.s32 	%r2767, %r2767, 1;
	setp.ne.s32 	%p314, %r2767, 6;
	@%p314 bra 	$L__BB0_304;
	setp.eq.s32 	%p315, %r4, 0;
	st.local.u32 	[%rd19+24], %rd1280;
	shr.u32 	%r2027, %r2, 23;
	and.b32  	%r2028, %r2027, 224;
	add.s32 	%r2029, %r2028, -128;
	shr.u32 	%r2030, %r2029, 5;
	mul.wide.u32 	%rd960, %r2030, 4;
	sub.s64 	%rd961, %rd19, %rd960;
	ld.local.u32 	%r2768, [%rd961+24];
	ld.local.u32 	%r2769, [%rd961+20];
	@%p315 bra 	$L__BB0_307;
	shl.b32 	%r2031, %r2768, %r4;
	shr.u32 	%r2032, %r2769, %r5;
	add.s32 	%r2768, %r2032, %r2031;
	shl.b32 	%r2033, %r2769, %r4;
	shr.u32 	%r2034, %r2, 23;
	and.b32  	%r2035, %r2034, 224;
	add.s32 	%r2036, %r2035, -128;
	shr.u32 	%r2037, %r2036, 5;
	mul.wide.u32 	%rd962, %r2037, 4;
	sub.s64 	%rd963, %rd19, %rd962;
	ld.local.u32 	%r2038, [%rd963+16];
	shr.u32 	%r2039, %r2038, %r5;
	add.s32 	%r2769, %r2039, %r2033;
$L__BB0_307:
	setp.lt.s32 	%p316, %r2, 0;
	shr.u32 	%r2040, %r2768, 30;
	shf.l.wrap.b32 	%r2041, %r2769, %r2768, 2;
	shl.b32 	%r2042, %r2769, 2;
	shr.u32 	%r2043, %r2041, 31;
	add.s32 	%r2044, %r2043, %r2040;
	neg.s32 	%r2045, %r2044;
	selp.b32 	%r2770, %r2045, %r2044, %p316;
	xor.b32  	%r2046, %r2041, %r2;
	shr.s32 	%r2047, %r2041, 31;
	xor.b32  	%r2048, %r2047, %r2041;
	xor.b32  	%r2049, %r2047, %r2042;
	cvt.u64.u32 	%rd964, %r2048;
	shl.b64 	%rd965, %rd964, 32;
	cvt.u64.u32 	%rd966, %r2049;
	or.b64  	%rd967, %rd965, %rd966;
	cvt.rn.f64.s64 	%fd110, %rd967;
	mul.f64 	%fd111, %fd110, 0d3BF921FB54442D19;
	cvt.rn.f32.f64 	%f1090, %fd111;
	neg.f32 	%f1091, %f1090;
	setp.lt.s32 	%p317, %r2046, 0;
	selp.f32 	%f1499, %f1091, %f1090, %p317;
$L__BB0_308:
	add.s32 	%r2050, %r2770, 1;
	mul.rn.f32 	%f1092, %f1499, %f1499;
	and.b32  	%r2051, %r2770, 1;
	setp.eq.b32 	%p318, %r2051, 1;
	selp.f32 	%f1093, %f1499, 0f3F800000, %p318;
	fma.rn.f32 	%f1094, %f1092, %f1093, 0f00000000;
	fma.rn.f32 	%f1095, %f1092, 0f37CBAC00, 0fBAB607ED;
	selp.f32 	%f1096, 0fB94D4153, %f1095, %p318;
	selp.f32 	%f1097, 0f3C0885E4, 0f3D2AAABB, %p318;
	fma.rn.f32 	%f1098, %f1096, %f1092, %f1097;
	selp.f32 	%f1099, 0fBE2AAAA8, 0fBEFFFFFF, %p318;
	fma.rn.f32 	%f1100, %f1098, %f1092, %f1099;
	fma.rn.f32 	%f1101, %f1100, %f1094, %f1093;
	and.b32  	%r2052, %r2050, 2;
	setp.eq.s32 	%p319, %r2052, 0;
	mov.f32 	%f1102, 0f00000000;
	sub.f32 	%f1103, %f1102, %f1101;
	selp.f32 	%f1104, %f1101, %f1103, %p319;
	mul.f32 	%f1105, %f1104, %f177;
	mul.f32 	%f1106, %f38, %f1105;
	sub.f32 	%f180, %f174, %f1106;
	mov.u32 	%r2774, %r16;
	mov.f32 	%f1500, %f14;
	@%p3 bra 	$L__BB0_314;
	mov.b64 	%rd1281, 0;
	mov.b32 	%r2771, 0;
$L__BB0_310:
	.pragma "nounroll";
	mul.wide.u32 	%rd969, %r2771, 4;
	mov.u64 	%rd970, __cudart_i2opi_f;
	add.s64 	%rd971, %rd970, %rd969;
	ld.global.nc.u32 	%r2054, [%rd971];
	mad.wide.u32 	%rd972, %r2054, %r11, %rd1281;
	shr.u64 	%rd1281, %rd972, 32;
	add.s64 	%rd973, %rd18, %rd969;
	st.local.u32 	[%rd973], %rd972;
	add.s32 	%r2771, %r2771, 1;
	setp.ne.s32 	%p320, %r2771, 6;
	@%p320 bra 	$L__BB0_310;
	setp.eq.s32 	%p321, %r12, 0;
	st.local.u32 	[%rd18+24], %rd1281;
	shr.u32 	%r2055, %r10, 23;
	and.b32  	%r2056, %r2055, 224;
	add.s32 	%r2057, %r2056, -128;
	shr.u32 	%r2058, %r2057, 5;
	mul.wide.u32 	%rd974, %r2058, 4;
	sub.s64 	%rd975, %rd18, %rd974;
	ld.local.u32 	%r2772, [%rd975+24];
	ld.local.u32 	%r2773, [%rd975+20];
	@%p321 bra 	$L__BB0_313;
	shl.b32 	%r2059, %r2772, %r12;
	shr.u32 	%r2060, %r2773, %r13;
	add.s32 	%r2772, %r2060, %r2059;
	shl.b32 	%r2061, %r2773, %r12;
	shr.u32 	%r2062, %r10, 23;
	and.b32  	%r2063, %r2062, 224;
	add.s32 	%r2064, %r2063, -128;
	shr.u32 	%r2065, %r2064, 5;
	mul.wide.u32 	%rd976, %r2065, 4;
	sub.s64 	%rd977, %rd18, %rd976;
	ld.local.u32 	%r2066, [%rd977+16];
	shr.u32 	%r2067, %r2066, %r13;
	add.s32 	%r2773, %r2067, %r2061;
$L__BB0_313:
	setp.lt.s32 	%p322, %r10, 0;
	shr.u32 	%r2068, %r2772, 30;
	shf.l.wrap.b32 	%r2069, %r2773, %r2772, 2;
	shl.b32 	%r2070, %r2773, 2;
	shr.u32 	%r2071, %r2069, 31;
	add.s32 	%r2072, %r2071, %r2068;
	neg.s32 	%r2073, %r2072;
	selp.b32 	%r2774, %r2073, %r2072, %p322;
	xor.b32  	%r2074, %r2069, %r10;
	shr.s32 	%r2075, %r2069, 31;
	xor.b32  	%r2076, %r2075, %r2069;
	xor.b32  	%r2077, %r2075, %r2070;
	cvt.u64.u32 	%rd978, %r2076;
	shl.b64 	%rd979, %rd978, 32;
	cvt.u64.u32 	%rd980, %r2077;
	or.b64  	%rd981, %rd979, %rd980;
	cvt.rn.f64.s64 	%fd112, %rd981;
	mul.f64 	%fd113, %fd112, 0d3BF921FB54442D19;
	cvt.rn.f32.f64 	%f1107, %fd113;
	neg.f32 	%f1108, %f1107;
	setp.lt.s32 	%p323, %r2074, 0;
	selp.f32 	%f1500, %f1108, %f1107, %p323;
$L__BB0_314:
	add.s32 	%r2078, %r2774, 1;
	mul.rn.f32 	%f1109, %f1500, %f1500;
	and.b32  	%r2079, %r2774, 1;
	setp.eq.b32 	%p324, %r2079, 1;
	selp.f32 	%f1110, %f1500, 0f3F800000, %p324;
	fma.rn.f32 	%f1111, %f1109, %f1110, 0f00000000;
	fma.rn.f32 	%f1112, %f1109, 0f37CBAC00, 0fBAB607ED;
	selp.f32 	%f1113, 0fB94D4153, %f1112, %p324;
	selp.f32 	%f1114, 0f3C0885E4, 0f3D2AAABB, %p324;
	fma.rn.f32 	%f1115, %f1113, %f1109, %f1114;
	selp.f32 	%f1116, 0fBE2AAAA8, 0fBEFFFFFF, %p324;
	fma.rn.f32 	%f1117, %f1115, %f1109, %f1116;
	fma.rn.f32 	%f1118, %f1117, %f1111, %f1110;
	and.b32  	%r2080, %r2078, 2;
	setp.eq.s32 	%p325, %r2080, 0;
	mov.f32 	%f1119, 0f00000000;
	sub.f32 	%f1120, %f1119, %f1118;
	selp.f32 	%f183, %f1118, %f1120, %p325;
	mov.u32 	%r2778, %r14;
	mov.f32 	%f1501, %f12;
	@%p1 bra 	$L__BB0_320;
	mov.b64 	%rd1282, 0;
	mov.b32 	%r2775, 0;
$L__BB0_316:
	.pragma "nounroll";
	mul.wide.u32 	%rd983, %r2775, 4;
	mov.u64 	%rd984, __cudart_i2opi_f;
	add.s64 	%rd985, %rd984, %rd983;
	ld.global.nc.u32 	%r2082, [%rd985];
	mad.wide.u32 	%rd986, %r2082, %r3, %rd1282;
	shr.u64 	%rd1282, %rd986, 32;
	add.s64 	%rd987, %rd17, %rd983;
	st.local.u32 	[%rd987], %rd986;
	add.s32 	%r2775, %r2775, 1;
	setp.ne.s32 	%p326, %r2775, 6;
	@%p326 bra 	$L__BB0_316;
	setp.eq.s32 	%p327, %r4, 0;
	st.local.u32 	[%rd17+24], %rd1282;
	shr.u32 	%r2083, %r2, 23;
	and.b32  	%r2084, %r2083, 224;
	add.s32 	%r2085, %r2084, -128;
	shr.u32 	%r2086, %r2085, 5;
	mul.wide.u32 	%rd988, %r2086, 4;
	sub.s64 	%rd989, %rd17, %rd988;
	ld.local.u32 	%r2776, [%rd989+24];
	ld.local.u32 	%r2777, [%rd989+20];
	@%p327 bra 	$L__BB0_319;
	shl.b32 	%r2087, %r2776, %r4;
	shr.u32 	%r2088, %r2777, %r5;
	add.s32 	%r2776, %r2088, %r2087;
	shl.b32 	%r2089, %r2777, %r4;
	shr.u32 	%r2090, %r2, 23;
	and.b32  	%r2091, %r2090, 224;
	add.s32 	%r2092, %r2091, -128;
	shr.u32 	%r2093, %r2092, 5;
	mul.wide.u32 	%rd990, %r2093, 4;
	sub.s64 	%rd991, %rd17, %rd990;
	ld.local.u32 	%r2094, [%rd991+16];
	shr.u32 	%r2095, %r2094, %r5;
	add.s32 	%r2777, %r2095, %r2089;
$L__BB0_319:
	setp.lt.s32 	%p328, %r2, 0;
	shr.u32 	%r2096, %r2776, 30;
	shf.l.wrap.b32 	%r2097, %r2777, %r2776, 2;
	shl.b32 	%r2098, %r2777, 2;
	shr.u32 	%r2099, %r2097, 31;
	add.s32 	%r2100, %r2099, %r2096;
	neg.s32 	%r2101, %r2100;
	selp.b32 	%r2778, %r2101, %r2100, %p328;
	xor.b32  	%r2102, %r2097, %r2;
	shr.s32 	%r2103, %r2097, 31;
	xor.b32  	%r2104, %r2103, %r2097;
	xor.b32  	%r2105, %r2103, %r2098;
	cvt.u64.u32 	%rd992, %r2104;
	shl.b64 	%rd993, %rd992, 32;
	cvt.u64.u32 	%rd994, %r2105;
	or.b64  	%rd995, %rd993, %rd994;
	cvt.rn.f64.s64 	%fd114, %rd995;
	mul.f64 	%fd115, %fd114, 0d3BF921FB54442D19;
	cvt.rn.f32.f64 	%f1121, %fd115;
	neg.f32 	%f1122, %f1121;
	setp.lt.s32 	%p329, %r2102, 0;
	selp.f32 	%f1501, %f1122, %f1121, %p329;
$L__BB0_320:
	add.s32 	%r2106, %r2778, 1;
	mul.rn.f32 	%f1123, %f1501, %f1501;
	and.b32  	%r2107, %r2778, 1;
	setp.eq.b32 	%p330, %r2107, 1;
	selp.f32 	%f1124, %f1501, 0f3F800000, %p330;
	fma.rn.f32 	%f1125, %f1123, %f1124, 0f00000000;
	fma.rn.f32 	%f1126, %f1123, 0f37CBAC00, 0fBAB607ED;
	selp.f32 	%f1127, 0fB94D4153, %f1126, %p330;
	selp.f32 	%f1128, 0f3C0885E4, 0f3D2AAABB, %p330;
	fma.rn.f32 	%f1129, %f1127, %f1123, %f1128;
	selp.f32 	%f1130, 0fBE2AAAA8, 0fBEFFFFFF, %p330;
	fma.rn.f32 	%f1131, %f1129, %f1123, %f1130;
	fma.rn.f32 	%f1132, %f1131, %f1125, %f1124;
	and.b32  	%r2108, %r2106, 2;
	setp.eq.s32 	%p331, %r2108, 0;
	mov.f32 	%f1133, 0f00000000;
	sub.f32 	%f1134, %f1133, %f1132;
	selp.f32 	%f1135, %f1132, %f1134, %p331;
	neg.f32 	%f1136, %f183;
	mul.f32 	%f186, %f1135, %f1136;
	mov.u32 	%r2782, %r15;
	mov.f32 	%f1502, %f13;
	@%p2 bra 	$L__BB0_326;
	mov.b64 	%rd1283, 0;
	mov.b32 	%r2779, 0;
$L__BB0_322:
	.pragma "nounroll";
	mul.wide.u32 	%rd997, %r2779, 4;
	mov.u64 	%rd998, __cudart_i2opi_f;
	add.s64 	%rd999, %rd998, %rd997;
	ld.global.nc.u32 	%r2110, [%rd999];
	mad.wide.u32 	%rd1000, %r2110, %r7, %rd1283;
	shr.u64 	%rd1283, %rd1000, 32;
	add.s64 	%rd1001, %rd16, %rd997;
	st.local.u32 	[%rd1001], %rd1000;
	add.s32 	%r2779, %r2779, 1;
	setp.ne.s32 	%p332, %r2779, 6;
	@%p332 bra 	$L__BB0_322;
	setp.eq.s32 	%p333, %r8, 0;
	st.local.u32 	[%rd16+24], %rd1283;
	shr.u32 	%r2111, %r6, 23;
	and.b32  	%r2112, %r2111, 224;
	add.s32 	%r2113, %r2112, -128;
	shr.u32 	%r2114, %r2113, 5;
	mul.wide.u32 	%rd1002, %r2114, 4;
	sub.s64 	%rd1003, %rd16, %rd1002;
	ld.local.u32 	%r2780, [%rd1003+24];
	ld.local.u32 	%r2781, [%rd1003+20];
	@%p333 bra 	$L__BB0_325;
	shl.b32 	%r2115, %r2780, %r8;
	shr.u32 	%r2116, %r2781, %r9;
	add.s32 	%r2780, %r2116, %r2115;
	shl.b32 	%r2117, %r2781, %r8;
	shr.u32 	%r2118, %r6, 23;
	and.b32  	%r2119, %r2118, 224;
	add.s32 	%r2120, %r2119, -128;
	shr.u32 	%r2121, %r2120, 5;
	mul.wide.u32 	%rd1004, %r2121, 4;
	sub.s64 	%rd1005, %rd16, %rd1004;
	ld.local.u32 	%r2122, [%rd1005+16];
	shr.u32 	%r2123, %r2122, %r9;
	add.s32 	%r2781, %r2123, %r2117;
$L__BB0_325:
	setp.lt.s32 	%p334, %r6, 0;
	shr.u32 	%r2124, %r2780, 30;
	shf.l.wrap.b32 	%r2125, %r2781, %r2780, 2;
	shl.b32 	%r2126, %r2781, 2;
	shr.u32 	%r2127, %r2125, 31;
	add.s32 	%r2128, %r2127, %r2124;
	neg.s32 	%r2129, %r2128;
	selp.b32 	%r2782, %r2129, %r2128, %p334;
	xor.b32  	%r2130, %r2125, %r6;
	shr.s32 	%r2131, %r2125, 31;
	xor.b32  	%r2132, %r2131, %r2125;
	xor.b32  	%r2133, %r2131, %r2126;
	cvt.u64.u32 	%rd1006, %r2132;
	shl.b64 	%rd1007, %rd1006, 32;
	cvt.u64.u32 	%rd1008, %r2133;
	or.b64  	%rd1009, %rd1007, %rd1008;
	cvt.rn.f64.s64 	%fd116, %rd1009;
	mul.f64 	%fd117, %fd116, 0d3BF921FB54442D19;
	cvt.rn.f32.f64 	%f1137, %fd117;
	neg.f32 	%f1138, %f1137;
	setp.lt.s32 	%p335, %r2130, 0;
	selp.f32 	%f1502, %f1138, %f1137, %p335;
$L__BB0_326:
	add.s32 	%r2134, %r2782, 1;
	mul.rn.f32 	%f1139, %f1502, %f1502;
	and.b32  	%r2135, %r2782, 1;
	setp.eq.b32 	%p336, %r2135, 1;
	selp.f32 	%f1140, %f1502, 0f3F800000, %p336;
	fma.rn.f32 	%f1141, %f1139, %f1140, 0f00000000;
	fma.rn.f32 	%f1142, %f1139, 0f37CBAC00, 0fBAB607ED;
	selp.f32 	%f1143, 0fB94D4153, %f1142, %p336;
	selp.f32 	%f1144, 0f3C0885E4, 0f3D2AAABB, %p336;
	fma.rn.f32 	%f1145, %f1143, %f1139, %f1144;
	selp.f32 	%f1146, 0fBE2AAAA8, 0fBEFFFFFF, %p336;
	fma.rn.f32 	%f1147, %f1145, %f1139, %f1146;
	fma.rn.f32 	%f1148, %f1147, %f1141, %f1140;
	and.b32  	%r2136, %r2134, 2;
	setp.eq.s32 	%p337, %r2136, 0;
	mov.f32 	%f1149, 0f00000000;
	sub.f32 	%f1150, %f1149, %f1148;
	selp.f32 	%f1151, %f1148, %f1150, %p337;
	mul.f32 	%f189, %f186, %f1151;
	mov.u32 	%r2786, %r16;
	mov.f32 	%f1503, %f14;
	@%p3 bra 	$L__BB0_332;
	mov.b64 	%rd1284, 0;
	mov.b32 	%r2783, 0;
$L__BB0_328:
	.pragma "nounroll";
	mul.wide.u32 	%rd1011, %r2783, 4;
	mov.u64 	%rd1012, __cudart_i2opi_f;
	add.s64 	%rd1013, %rd1012, %rd1011;
	ld.global.nc.u32 	%r2138, [%rd1013];
	mad.wide.u32 	%rd1014, %r2138, %r11, %rd1284;
	shr.u64 	%rd1284, %rd1014, 32;
	add.s64 	%rd1015, %rd15, %rd1011;
	st.local.u32 	[%rd1015], %rd1014;
	add.s32 	%r2783, %r2783, 1;
	setp.ne.s32 	%p338, %r2783, 6;
	@%p338 bra 	$L__BB0_328;
	setp.eq.s32 	%p339, %r12, 0;
	st.local.u32 	[%rd15+24], %rd1284;
	shr.u32 	%r2139, %r10, 23;
	and.b32  	%r2140, %r2139, 224;
	add.s32 	%r2141, %r2140, -128;
	shr.u32 	%r2142, %r2141, 5;
	mul.wide.u32 	%rd1016, %r2142, 4;
	sub.s64 	%rd1017, %rd15, %rd1016;
	ld.local.u32 	%r2784, [%rd1017+24];
	ld.local.u32 	%r2785, [%rd1017+20];
	@%p339 bra 	$L__BB0_331;
	shl.b32 	%r2143, %r2784, %r12;
	shr.u32 	%r2144, %r2785, %r13;
	add.s32 	%r2784, %r2144, %r2143;
	shl.b32 	%r2145, %r2785, %r12;
	shr.u32 	%r2146, %r10, 23;
	and.b32  	%r2147, %r2146, 224;
	add.s32 	%r2148, %r2147, -128;
	shr.u32 	%r2149, %r2148, 5;
	mul.wide.u32 	%rd1018, %r2149, 4;
	sub.s64 	%rd1019, %rd15, %rd1018;
	ld.local.u32 	%r2150, [%rd1019+16];
	shr.u32 	%r2151, %r2150, %r13;
	add.s32 	%r2785, %r2151, %r2145;
$L__BB0_331:
	setp.lt.s32 	%p340, %r10, 0;
	shr.u32 	%r2152, %r2784, 30;
	shf.l.wrap.b32 	%r2153, %r2785, %r2784, 2;
	shl.b32 	%r2154, %r2785, 2;
	shr.u32 	%r2155, %r2153, 31;
	add.s32 	%r2156, %r2155, %r2152;
	neg.s32 	%r2157, %r2156;
	selp.b32 	%r2786, %r2157, %r2156, %p340;
	xor.b32  	%r2158, %r2153, %r10;
	shr.s32 	%r2159, %r2153, 31;
	xor.b32  	%r2160, %r2159, %r2153;
	xor.b32  	%r2161, %r2159, %r2154;
	cvt.u64.u32 	%rd1020, %r2160;
	shl.b64 	%rd1021, %rd1020, 32;
	cvt.u64.u32 	%rd1022, %r2161;
	or.b64  	%rd1023, %rd1021, %rd1022;
	cvt.rn.f64.s64 	%fd118, %rd1023;
	mul.f64 	%fd119, %fd118, 0d3BF921FB54442D19;
	cvt.rn.f32.f64 	%f1152, %fd119;
	neg.f32 	%f1153, %f1152;
	setp.lt.s32 	%p341, %r2158, 0;
	selp.f32 	%f1503, %f1153, %f1152, %p341;
$L__BB0_332:
	add.s32 	%r2162, %r2786, 1;
	mul.rn.f32 	%f1154, %f1503, %f1503;
	and.b32  	%r2163, %r2786, 1;
	setp.eq.b32 	%p342, %r2163, 1;
	selp.f32 	%f1155, %f1503, 0f3F800000, %p342;
	fma.rn.f32 	%f1156, %f1154, %f1155, 0f00000000;
	fma.rn.f32 	%f1157, %f1154, 0f37CBAC00, 0fBAB607ED;
	selp.f32 	%f1158, 0fB94D4153, %f1157, %p342;
	selp.f32 	%f1159, 0f3C0885E4, 0f3D2AAABB, %p342;
	fma.rn.f32 	%f1160, %f1158, %f1154, %f1159;
	selp.f32 	%f1161, 0fBE2AAAA8, 0fBEFFFFFF, %p342;
	fma.rn.f32 	%f1162, %f1160, %f1154, %f1161;
	fma.rn.f32 	%f1163, %f1162, %f1156, %f1155;
	and.b32  	%r2164, %r2162, 2;
	setp.eq.s32 	%p343, %r2164, 0;
	mov.f32 	%f1164, 0f00000000;
	sub.f32 	%f1165, %f1164, %f1163;
	selp.f32 	%f192, %f1163, %f1165, %p343;
	mov.u32 	%r2790, %r14;
	mov.f32 	%f1504, %f12;
	@%p1 bra 	$L__BB0_338;
	mov.b64 	%rd1285, 0;
	mov.b32 	%r2787, 0;
$L__BB0_334:
	.pragma "nounroll";
	mul.wide.u32 	%rd1025, %r2787, 4;
	mov.u64 	%rd1026, __cudart_i2opi_f;
	add.s64 	%rd1027, %rd1026, %rd1025;
	ld.global.nc.u32 	%r2166, [%rd1027];
	mad.wide.u32 	%rd1028, %r2166, %r3, %rd1285;
	shr.u64 	%rd1285, %rd1028, 32;
	add.s64 	%rd1029, %rd14, %rd1025;
	st.local.u32 	[%rd1029], %rd1028;
	add.s32 	%r2787, %r2787, 1;
	setp.ne.s32 	%p344, %r2787, 6;
	@%p344 bra 	$L__BB0_334;
	setp.eq.s32 	%p345, %r4, 0;
	st.local.u32 	[%rd14+24], %rd1285;
	shr.u32 	%r2167, %r2, 23;
	and.b32  	%r2168, %r2167, 224;
	add.s32 	%r2169, %r2168, -128;
	shr.u32 	%r2170, %r2169, 5;
	mul.wide.u32 	%rd1030, %r2170, 4;
	sub.s64 	%rd1031, %rd14, %rd1030;
	ld.local.u32 	%r2788, [%rd1031+24];
	ld.local.u32 	%r2789, [%rd1031+20];
	@%p345 bra 	$L__BB0_337;
	shl.b32 	%r2171, %r2788, %r4;
	shr.u32 	%r2172, %r2789, %r5;
	add.s32 	%r2788, %r2172, %r2171;
	shl.b32 	%r2173, %r2789, %r4;
	shr.u32 	%r2174, %r2, 23;
	and.b32  	%r2175, %r2174, 224;
	add.s32 	%r2176, %r2175, -128;
	shr.u32 	%r2177, %r2176, 5;
	mul.wide.u32 	%rd1032, %r2177, 4;
	sub.s64 	%rd1033, %rd14, %rd1032;
	ld.local.u32 	%r2178, [%rd1033+16];
	shr.u32 	%r2179, %r2178, %r5;
	add.s32 	%r2789, %r2179, %r2173;
$L__BB0_337:
	setp.lt.s32 	%p346, %r2, 0;
	shr.u32 	%r2180, %r2788, 30;
	shf.l.wrap.b32 	%r2181, %r2789, %r2788, 2;
	shl.b32 	%r2182, %r2789, 2;
	shr.u32 	%r2183, %r2181, 31;
	add.s32 	%r2184, %r2183, %r2180;
	neg.s32 	%r2185, %r2184;
	selp.b32 	%r2790, %r2185, %r2184, %p346;
	xor.b32  	%r2186, %r2181, %r2;
	shr.s32 	%r2187, %r2181, 31;
	xor.b32  	%r2188, %r2187, %r2181;
	xor.b32  	%r2189, %r2187, %r2182;
	cvt.u64.u32 	%rd1034, %r2188;
	shl.b64 	%rd1035, %rd1034, 32;
	cvt.u64.u32 	%rd1036, %r2189;
	or.b64  	%rd1037, %rd1035, %rd1036;
	cvt.rn.f64.s64 	%fd120, %rd1037;
	mul.f64 	%fd121, %fd120, 0d3BF921FB54442D19;
	cvt.rn.f32.f64 	%f1166, %fd121;
	neg.f32 	%f1167, %f1166;
	setp.lt.s32 	%p347, %r2186, 0;
	selp.f32 	%f1504, %f1167, %f1166, %p347;
$L__BB0_338:
	add.s32 	%r2190, %r2790, 1;
	mul.rn.f32 	%f1168, %f1504, %f1504;
	and.b32  	%r2191, %r2790, 1;
	setp.eq.b32 	%p348, %r2191, 1;
	selp.f32 	%f1169, %f1504, 0f3F800000, %p348;
	fma.rn.f32 	%f1170, %f1168, %f1169, 0f00000000;
	fma.rn.f32 	%f1171, %f1168, 0f37CBAC00, 0fBAB607ED;
	selp.f32 	%f1172, 0fB94D4153, %f1171, %p348;
	selp.f32 	%f1173, 0f3C0885E4, 0f3D2AAABB, %p348;
	fma.rn.f32 	%f1174, %f1172, %f1168, %f1173;
	selp.f32 	%f1175, 0fBE2AAAA8, 0fBEFFFFFF, %p348;
	fma.rn.f32 	%f1176, %f1174, %f1168, %f1175;
	fma.rn.f32 	%f1177, %f1176, %f1170, %f1169;
	and.b32  	%r2192, %r2190, 2;
	setp.eq.s32 	%p349, %r2192, 0;
	mov.f32 	%f1178, 0f00000000;
	sub.f32 	%f1179, %f1178, %f1177;
	selp.f32 	%f1180, %f1177, %f1179, %p349;
	mul.f32 	%f195, %f192, %f1180;
	mov.u32 	%r2794, %r15;
	mov.f32 	%f1505, %f13;
	@%p2 bra 	$L__BB0_344;
	mov.b64 	%rd1286, 0;
	mov.b32 	%r2791, 0;
$L__BB0_340:
	.pragma "nounroll";
	mul.wide.u32 	%rd1039, %r2791, 4;
	mov.u64 	%rd1040, __cudart_i2opi_f;
	add.s64 	%rd1041, %rd1040, %rd1039;
	ld.global.nc.u32 	%r2194, [%rd1041];
	mad.wide.u32 	%rd1042, %r2194, %r7, %rd1286;
	shr.u64 	%rd1286, %rd1042, 32;
	add.s64 	%rd1043, %rd13, %rd1039;
	st.local.u32 	[%rd1043], %rd1042;
	add.s32 	%r2791, %r2791, 1;
	setp.ne.s32 	%p350, %r2791, 6;
	@%p350 bra 	$L__BB0_340;
	setp.eq.s32 	%p351, %r8, 0;
	st.local.u32 	[%rd13+24], %rd1286;
	shr.u32 	%r2195, %r6, 23;
	and.b32  	%r2196, %r2195, 224;
	add.s32 	%r2197, %r2196, -128;
	shr.u32 	%r2198, %r2197, 5;
	mul.wide.u32 	%rd1044, %r2198, 4;
	sub.s64 	%rd1045, %rd13, %rd1044;
	ld.local.u32 	%r2792, [%rd1045+24];
	ld.local.u32 	%r2793, [%rd1045+20];
	@%p351 bra 	$L__BB0_343;
	shl.b32 	%r2199, %r2792, %r8;
	shr.u32 	%r2200, %r2793, %r9;
	add.s32 	%r2792, %r2200, %r2199;
	shl.b32 	%r2201, %r2793, %r8;
	shr.u32 	%r2202, %r6, 23;
	and.b32  	%r2203, %r2202, 224;
	add.s32 	%r2204, %r2203, -128;
	shr.u32 	%r2205, %r2204, 5;
	mul.wide.u32 	%rd1046, %r2205, 4;
	sub.s64 	%rd1047, %rd13, %rd1046;
	ld.local.u32 	%r2206, [%rd1047+16];
	shr.u32 	%r2207, %r2206, %r9;
	add.s32 	%r2793, %r2207, %r2201;
$L__BB0_343:
	setp.lt.s32 	%p352, %r6, 0;
	shr.u32 	%r2208, %r2792, 30;
	shf.l.wrap.b32 	%r2209, %r2793, %r2792, 2;
	shl.b32 	%r2210, %r2793, 2;
	shr.u32 	%r2211, %r2209, 31;
	add.s32 	%r2212, %r2211, %r2208;
	neg.s32 	%r2213, %r2212;
	selp.b32 	%r2794, %r2213, %r2212, %p352;
	xor.b32  	%r2214, %r2209, %r6;
	shr.s32 	%r2215, %r2209, 31;
	xor.b32  	%r2216, %r2215, %r2209;
	xor.b32  	%r2217, %r2215, %r2210;
	cvt.u64.u32 	%rd1048, %r2216;
	shl.b64 	%rd1049, %rd1048, 32;
	cvt.u64.u32 	%rd1050, %r2217;
	or.b64  	%rd1051, %rd1049, %rd1050;
	cvt.rn.f64.s64 	%fd122, %rd1051;
	mul.f64 	%fd123, %fd122, 0d3BF921FB54442D19;
	cvt.rn.f32.f64 	%f1181, %fd123;
	neg.f32 	%f1182, %f1181;
	setp.lt.s32 	%p353, %r2214, 0;
	selp.f32 	%f1505, %f1182, %f1181, %p353;
$L__BB0_344:
	mul.rn.f32 	%f1183, %f1505, %f1505;
	and.b32  	%r2218, %r2794, 1;
	setp.eq.b32 	%p354, %r2218, 1;
	selp.f32 	%f1184, 0f3F800000, %f1505, %p354;
	fma.rn.f32 	%f1185, %f1183, %f1184, 0f00000000;
	fma.rn.f32 	%f1186, %f1183, 0f37CBAC00, 0fBAB607ED;
	selp.f32 	%f1187, %f1186, 0fB94D4153, %p354;
	selp.f32 	%f1188, 0f3D2AAABB, 0f3C0885E4, %p354;
	fma.rn.f32 	%f1189, %f1187, %f1183, %f1188;
	selp.f32 	%f1190, 0fBEFFFFFF, 0fBE2AAAA8, %p354;
	fma.rn.f32 	%f1191, %f1189, %f1183, %f1190;
	fma.rn.f32 	%f1192, %f1191, %f1185, %f1184;
	and.b32  	%r2219, %r2794, 2;
	setp.eq.s32 	%p355, %r2219, 0;
	mov.f32 	%f1193, 0f00000000;
	sub.f32 	%f1194, %f1193, %f1192;
	selp.f32 	%f1195, %f1192, %f1194, %p355;
	mul.f32 	%f1196, %f195, %f1195;
	mul.f32 	%f1197, %f31, %f1196;
	fma.rn.f32 	%f198, %f54, %f189, %f1197;
	mov.u32 	%r2798, %r16;
	mov.f32 	%f1506, %f14;
	@%p3 bra 	$L__BB0_350;
	mov.b64 	%rd1287, 0;
	mov.b32 	%r2795, 0;
$L__BB0_346:
	.pragma "nounroll";
	mul.wide.u32 	%rd1053, %r2795, 4;
	mov.u64 	%rd1054, __cudart_i2opi_f;
	add.s64 	%rd1055, %rd1054, %rd1053;
	ld.global.nc.u32 	%r2221, [%rd1055];
	mad.wide.u32 	%rd1056, %r2221, %r11, %rd1287;
	shr.u64 	%rd1287, %rd1056, 32;
	add.s64 	%rd1057, %rd12, %rd1053;
	st.local.u32 	[%rd1057], %rd1056;
	add.s32 	%r2795, %r2795, 1;
	setp.ne.s32 	%p356, %r2795, 6;
	@%p356 bra 	$L__BB0_346;
	setp.eq.s32 	%p357, %r12, 0;
	st.local.u32 	[%rd12+24], %rd1287;
	shr.u32 	%r2222, %r10, 23;
	and.b32  	%r2223, %r2222, 224;
	add.s32 	%r2224, %r2223, -128;
	shr.u32 	%r2225, %r2224, 5;
	mul.wide.u32 	%rd1058, %r2225, 4;
	sub.s64 	%rd1059, %rd12, %rd1058;
	ld.local.u32 	%r2796, [%rd1059+24];
	ld.local.u32 	%r2797, [%rd1059+20];
	@%p357 bra 	$L__BB0_349;
	shl.b32 	%r2226, %r2796, %r12;
	shr.u32 	%r2227, %r2797, %r13;
	add.s32 	%r2796, %r2227, %r2226;
	shl.b32 	%r2228, %r2797, %r12;
	shr.u32 	%r2229, %r10, 23;
	and.b32  	%r2230, %r2229, 224;
	add.s32 	%r2231, %r2230, -128;
	shr.u32 	%r2232, %r2231, 5;
	mul.wide.u32 	%rd1060, %r2232, 4;
	sub.s64 	%rd1061, %rd12, %rd1060;
	ld.local.u32 	%r2233, [%rd1061+16];
	shr.u32 	%r2234, %r2233, %r13;
	add.s32 	%r2797, %r2234, %r2228;
$L__BB0_349:
	setp.lt.s32 	%p358, %r10, 0;
	shr.u32 	%r2235, %r2796, 30;
	shf.l.wrap.b32 	%r2236, %r2797, %r2796, 2;
	shl.b32 	%r2237, %r2797, 2;
	shr.u32 	%r2238, %r2236, 31;
	add.s32 	%r2239, %r2238, %r2235;
	neg.s32 	%r2240, %r2239;
	selp.b32 	%r2798, %r2240, %r2239, %p358;
	xor.b32  	%r2241, %r2236, %r10;
	shr.s32 	%r2242, %r2236, 31;
	xor.b32  	%r2243, %r2242, %r2236;
	xor.b32  	%r2244, %r2242, %r2237;
	cvt.u64.u32 	%rd1062, %r2243;
	shl.b64 	%rd1063, %rd1062, 32;
	cvt.u64.u32 	%rd1064, %r2244;
	or.b64  	%rd1065, %rd1063, %rd1064;
	cvt.rn.f64.s64 	%fd124, %rd1065;
	mul.f64 	%fd125, %fd124, 0d3BF921FB54442D19;
	cvt.rn.f32.f64 	%f1198, %fd125;
	neg.f32 	%f1199, %f1198;
	setp.lt.s32 	%p359, %r2241, 0;
	selp.f32 	%f1506, %f1199, %f1198, %p359;
$L__BB0_350:
	add.s32 	%r2245, %r2798, 1;
	mul.rn.f32 	%f1200, %f1506, %f1506;
	and.b32  	%r2246, %r2798, 1;
	setp.eq.b32 	%p360, %r2246, 1;
	selp.f32 	%f1201, %f1506, 0f3F800000, %p360;
	fma.rn.f32 	%f1202, %f1200, %f1201, 0f00000000;
	fma.rn.f32 	%f1203, %f1200, 0f37CBAC00, 0fBAB607ED;
	selp.f32 	%f1204, 0fB94D4153, %f1203, %p360;
	selp.f32 	%f1205, 0f3C0885E4, 0f3D2AAABB, %p360;
	fma.rn.f32 	%f1206, %f1204, %f1200, %f1205;
	selp.f32 	%f1207, 0fBE2AAAA8, 0fBEFFFFFF, %p360;
	fma.rn.f32 	%f1208, %f1206, %f1200, %f1207;
	fma.rn.f32 	%f1209, %f1208, %f1202, %f1201;
	and.b32  	%r2247, %r2245, 2;
	setp.eq.s32 	%p361, %r2247, 0;
	mov.f32 	%f1210, 0f00000000;
	sub.f32 	%f1211, %f1210, %f1209;
	selp.f32 	%f201, %f1209, %f1211, %p361;
	mov.u32 	%r2802, %r14;
	mov.f32 	%f1507, %f12;
	@%p1 bra 	$L__BB0_356;
	mov.b64 	%rd1288, 0;
	mov.b32 	%r2799, 0;
$L__BB0_352:
	.pragma "nounroll";
	mul.wide.u32 	%rd1067, %r2799, 4;
	mov.u64 	%rd1068, __cudart_i2opi_f;
	add.s64 	%rd1069, %rd1068, %rd1067;
	ld.global.nc.u32 	%r2249, [%rd1069];
	mad.wide.u32 	%rd1070, %r2249, %r3, %rd1288;
	shr.u64 	%rd1288, %rd1070, 32;
	add.s64 	%rd1071, %rd11, %rd1067;
	st.local.u32 	[%rd1071], %rd1070;
	add.s32 	%r2799, %r2799, 1;
	setp.ne.s32 	%p362, %r2799, 6;
	@%p362 bra 	$L__BB0_352;
	setp.eq.s32 	%p363, %r4, 0;
	st.local.u32 	[%rd11+24], %rd1288;
	shr.u32 	%r2250, %r2, 23;
	and.b32  	%r2251, %r2250, 224;
	add.s32 	%r2252, %r2251, -128;
	shr.u32 	%r2253, %r2252, 5;
	mul.wide.u32 	%rd1072, %r2253, 4;
	sub.s64 	%rd1073, %rd11, %rd1072;
	ld.local.u32 	%r2800, [%rd1073+24];
	ld.local.u32 	%r2801, [%rd1073+20];
	@%p363 bra 	$L__BB0_355;
	shl.b32 	%r2254, %r2800, %r4;
	shr.u32 	%r2255, %r2801, %r5;
	add.s32 	%r2800, %r2255, %r2254;
	shl.b32 	%r2256, %r2801, %r4;
	shr.u32 	%r2257, %r2, 23;
	and.b32  	%r2258, %r2257, 224;
	add.s32 	%r2259, %r2258, -128;
	shr.u32 	%r2260, %r2259, 5;
	mul.wide.u32 	%rd1074, %r2260, 4;
	sub.s64 	%rd1075, %rd11, %rd1074;
	ld.local.u32 	%r2261, [%rd1075+16];
	shr.u32 	%r2262, %r2261, %r5;
	add.s32 	%r2801, %r2262, %r2256;
$L__BB0_355:
	setp.lt.s32 	%p364, %r2, 0;
	shr.u32 	%r2263, %r2800, 30;
	shf.l.wrap.b32 	%r2264, %r2801, %r2800, 2;
	shl.b32 	%r2265, %r2801, 2;
	shr.u32 	%r2266, %r2264, 31;
	add.s32 	%r2267, %r2266, %r2263;
	neg.s32 	%r2268, %r2267;
	selp.b32 	%r2802, %r2268, %r2267, %p364;
	xor.b32  	%r2269, %r2264, %r2;
	shr.s32 	%r2270, %r2264, 31;
	xor.b32  	%r2271, %r2270, %r2264;
	xor.b32  	%r2272, %r2270, %r2265;
	cvt.u64.u32 	%rd1076, %r2271;
	shl.b64 	%rd1077, %rd1076, 32;
	cvt.u64.u32 	%rd1078, %r2272;
	or.b64  	%rd1079, %rd1077, %rd1078;
	cvt.rn.f64.s64 	%fd126, %rd1079;
	mul.f64 	%fd127, %fd126, 0d3BF921FB54442D19;
	cvt.rn.f32.f64 	%f1212, %fd127;
	neg.f32 	%f1213, %f1212;
	setp.lt.s32 	%p365, %r2269, 0;
	selp.f32 	%f1507, %f1213, %f1212, %p365;
$L__BB0_356:
	mul.rn.f32 	%f1214, %f1507, %f1507;
	and.b32  	%r2273, %r2802, 1;
	setp.eq.b32 	%p366, %r2273, 1;
	selp.f32 	%f1215, 0f3F800000, %f1507, %p366;
	fma.rn.f32 	%f1216, %f1214, %f1215, 0f00000000;
	fma.rn.f32 	%f1217, %f1214, 0f37CBAC00, 0fBAB607ED;
	selp.f32 	%f1218, %f1217, 0fB94D4153, %p366;
	selp.f32 	%f1219, 0f3D2AAABB, 0f3C0885E4, %p366;
	fma.rn.f32 	%f1220, %f1218, %f1214, %f1219;
	selp.f32 	%f1221, 0fBEFFFFFF, 0fBE2AAAA8, %p366;
	fma.rn.f32 	%f1222, %f1220, %f1214, %f1221;
	fma.rn.f32 	%f1223, %f1222, %f1216, %f1215;
	and.b32  	%r2274, %r2802, 2;
	setp.eq.s32 	%p367, %r2274, 0;
	mov.f32 	%f1224, 0f00000000;
	sub.f32 	%f1225, %f1224, %f1223;
	selp.f32 	%f1226, %f1223, %f1225, %p367;
	mul.f32 	%f1227, %f1226, %f201;
	mul.f32 	%f1228, %f38, %f1227;
	sub.f32 	%f204, %f198, %f1228;
	mov.u32 	%r2806, %r16;
	mov.f32 	%f1508, %f14;
	@%p3 bra 	$L__BB0_362;
	mov.b64 	%rd1289, 0;
	mov.b32 	%r2803, 0;
$L__BB0_358:
	.pragma "nounroll";
	mul.wide.u32 	%rd1081, %r2803, 4;
	mov.u64 	%rd1082, __cudart_i2opi_f;
	add.s64 	%rd1083, %rd1082, %rd1081;
	ld.global.nc.u32 	%r2276, [%rd1083];
	mad.wide.u32 	%rd1084, %r2276, %r11, %rd1289;
	shr.u64 	%rd1289, %rd1084, 32;
	add.s64 	%rd1085, %rd10, %rd1081;
	st.local.u32 	[%rd1085], %rd1084;
	add.s32 	%r2803, %r2803, 1;
	setp.ne.s32 	%p368, %r2803, 6;
	@%p368 bra 	$L__BB0_358;
	setp.eq.s32 	%p369, %r12, 0;
	st.local.u32 	[%rd10+24], %rd1289;
	shr.u32 	%r2277, %r10, 23;
	and.b32  	%r2278, %r2277, 224;
	add.s32 	%r2279, %r2278, -128;
	shr.u32 	%r2280, %r2279, 5;
	mul.wide.u32 	%rd1086, %r2280, 4;
	sub.s64 	%rd1087, %rd10, %rd1086;
	ld.local.u32 	%r2804, [%rd1087+24];
	ld.local.u32 	%r2805, [%rd1087+20];
	@%p369 bra 	$L__BB0_361;
	shl.b32 	%r2281, %r2804, %r12;
	shr.u32 	%r2282, %r2805, %r13;
	add.s32 	%r2804, %r2282, %r2281;
	shl.b32 	%r2283, %r2805, %r12;
	shr.u32 	%r2284, %r10, 23;
	and.b32  	%r2285, %r2284, 224;
	add.s32 	%r2286, %r2285, -128;
	shr.u32 	%r2287, %r2286, 5;
	mul.wide.u32 	%rd1088, %r2287, 4;
	sub.s64 	%rd1089, %rd10, %rd1088;
	ld.local.u32 	%r2288, [%rd1089+16];
	shr.u32 	%r2289, %r2288, %r13;
	add.s32 	%r2805, %r2289, %r2283;
$L__BB0_361:
	setp.lt.s32 	%p370, %r10, 0;
	shr.u32 	%r2290, %r2804, 30;
	shf.l.wrap.b32 	%r2291, %r2805, %r2804, 2;
	shl.b32 	%r2292, %r2805, 2;
	shr.u32 	%r2293, %r2291, 31;
	add.s32 	%r2294, %r2293, %r2290;
	neg.s32 	%r2295, %r2294;
	selp.b32 	%r2806, %r2295, %r2294, %p370;
	xor.b32  	%r2296, %r2291, %r10;
	shr.s32 	%r2297, %r2291, 31;
	xor.b32  	%r2298, %r2297, %r2291;
	xor.b32  	%r2299, %r2297, %r2292;
	cvt.u64.u32 	%rd1090, %r2298;
	shl.b64 	%rd1091, %rd1090, 32;
	cvt.u64.u32 	%rd1092, %r2299;
	or.b64  	%rd1093, %rd1091, %rd1092;
	cvt.rn.f64.s64 	%fd128, %rd1093;
	mul.f64 	%fd129, %fd128, 0d3BF921FB54442D19;
	cvt.rn.f32.f64 	%f1229, %fd129;
	neg.f32 	%f1230, %f1229;
	setp.lt.s32 	%p371, %r2296, 0;
	selp.f32 	%f1508, %f1230, %f1229, %p371;
$L__BB0_362:
	mul.rn.f32 	%f1231, %f1508, %f1508;
	and.b32  	%r2300, %r2806, 1;
	setp.eq.b32 	%p372, %r2300, 1;
	selp.f32 	%f1232, 0f3F800000, %f1508, %p372;
	fma.rn.f32 	%f1233, %f1231, %f1232, 0f00000000;
	fma.rn.f32 	%f1234, %f1231, 0f37CBAC00, 0fBAB607ED;
	selp.f32 	%f1235, %f1234, 0fB94D4153, %p372;
	selp.f32 	%f1236, 0f3D2AAABB, 0f3C0885E4, %p372;
	fma.rn.f32 	%f1237, %f1235, %f1231, %f1236;
	selp.f32 	%f1238, 0fBEFFFFFF, 0fBE2AAAA8, %p372;
	fma.rn.f32 	%f1239, %f1237, %f1231, %f1238;
	fma.rn.f32 	%f1240, %f1239, %f1233, %f1232;
	and.b32  	%r2301, %r2806, 2;
	setp.eq.s32 	%p373, %r2301, 0;
	mov.f32 	%f1241, 0f00000000;
	sub.f32 	%f1242, %f1241, %f1240;
	selp.f32 	%f207, %f1240, %f1242, %p373;
	mov.u32 	%r2810, %r15;
	mov.f32 	%f1509, %f13;
	@%p2 bra 	$L__BB0_368;
	mov.b64 	%rd1290, 0;
	mov.b32 	%r2807, 0;
$L__BB0_364:
	.pragma "nounroll";
	mul.wide.u32 	%rd1095, %r2807, 4;
	mov.u64 	%rd1096, __cudart_i2opi_f;
	add.s64 	%rd1097, %rd1096, %rd1095;
	ld.global.nc.u32 	%r2303, [%rd1097];
	mad.wide.u32 	%rd1098, %r2303, %r7, %rd1290;
	shr.u64 	%rd1290, %rd1098, 32;
	add.s64 	%rd1099, %rd9, %rd1095;
	st.local.u32 	[%rd1099], %rd1098;
	add.s32 	%r2807, %r2807, 1;
	setp.ne.s32 	%p374, %r2807, 6;
	@%p374 bra 	$L__BB0_364;
	setp.eq.s32 	%p375, %r8, 0;
	st.local.u32 	[%rd9+24], %rd1290;
	shr.u32 	%r2304, %r6, 23;
	and.b32  	%r2305, %r2304, 224;
	add.s32 	%r2306, %r2305, -128;
	shr.u32 	%r2307, %r2306, 5;
	mul.wide.u32 	%rd1100, %r2307, 4;
	sub.s64 	%rd1101, %rd9, %rd1100;
	ld.local.u32 	%r2808, [%rd1101+24];
	ld.local.u32 	%r2809, [%rd1101+20];
	@%p375 bra 	$L__BB0_367;
	shl.b32 	%r2308, %r2808, %r8;
	shr.u32 	%r2309, %r2809, %r9;
	add.s32 	%r2808, %r2309, %r2308;
	shl.b32 	%r2310, %r2809, %r8;
	shr.u32 	%r2311, %r6, 23;
	and.b32  	%r2312, %r2311, 224;
	add.s32 	%r2313, %r2312, -128;
	shr.u32 	%r2314, %r2313, 5;
	mul.wide.u32 	%rd1102, %r2314, 4;
	sub.s64 	%rd1103, %rd9, %rd1102;
	ld.local.u32 	%r2315, [%rd1103+16];
	shr.u32 	%r2316, %r2315, %r9;
	add.s32 	%r2809, %r2316, %r2310;
$L__BB0_367:
	setp.lt.s32 	%p376, %r6, 0;
	shr.u32 	%r2317, %r2808, 30;
	shf.l.wrap.b32 	%r2318, %r2809, %r2808, 2;
	shl.b32 	%r2319, %r2809, 2;
	shr.u32 	%r2320, %r2318, 31;
	add.s32 	%r2321, %r2320, %r2317;
	neg.s32 	%r2322, %r2321;
	selp.b32 	%r2810, %r2322, %r2321, %p376;
	xor.b32  	%r2323, %r2318, %r6;
	shr.s32 	%r2324, %r2318, 31;
	xor.b32  	%r2325, %r2324, %r2318;
	xor.b32  	%r2326, %r2324, %r2319;
	cvt.u64.u32 	%rd1104, %r2325;
	shl.b64 	%rd1105, %rd1104, 32;
	cvt.u64.u32 	%rd1106, %r2326;
	or.b64  	%rd1107, %rd1105, %rd1106;
	cvt.rn.f64.s64 	%fd130, %rd1107;
	mul.f64 	%fd131, %fd130, 0d3BF921FB54442D19;
	cvt.rn.f32.f64 	%f1243, %fd131;
	neg.f32 	%f1244, %f1243;
	setp.lt.s32 	%p377, %r2323, 0;
	selp.f32 	%f1509, %f1244, %f1243, %p377;
$L__BB0_368:
	add.s32 	%r2327, %r2810, 1;
	mul.rn.f32 	%f1245, %f1509, %f1509;
	and.b32  	%r2328, %r2810, 1;
	setp.eq.b32 	%p378, %r2328, 1;
	selp.f32 	%f1246, %f1509, 0f3F800000, %p378;
	fma.rn.f32 	%f1247, %f1245, %f1246, 0f00000000;
	fma.rn.f32 	%f1248, %f1245, 0f37CBAC00, 0fBAB607ED;
	selp.f32 	%f1249, 0fB94D4153, %f1248, %p378;
	selp.f32 	%f1250, 0f3C0885E4, 0f3D2AAABB, %p378;
	fma.rn.f32 	%f1251, %f1249, %f1245, %f1250;
	selp.f32 	%f1252, 0fBE2AAAA8, 0fBEFFFFFF, %p378;
	fma.rn.f32 	%f1253, %f1251, %f1245, %f1252;
	fma.rn.f32 	%f1254, %f1253, %f1247, %f1246;
	and.b32  	%r2329, %r2327, 2;
	setp.eq.s32 	%p379, %r2329, 0;
	mov.f32 	%f1255, 0f00000000;
	sub.f32 	%f1256, %f1255, %f1254;
	selp.f32 	%f1257, %f1254, %f1256, %p379;
	mul.f32 	%f210, %f207, %f1257;
	mov.u32 	%r2814, %r16;
	mov.f32 	%f1510, %f14;
	@%p3 bra 	$L__BB0_374;
	mov.b64 	%rd1291, 0;
	mov.b32 	%r2811, 0;
$L__BB0_370:
	.pragma "nounroll";
	mul.wide.u32 	%rd1109, %r2811, 4;
	mov.u64 	%rd1110, __cudart_i2opi_f;
	add.s64 	%rd1111, %rd1110, %rd1109;
	ld.global.nc.u32 	%r2331, [%rd1111];
	mad.wide.u32 	%rd1112, %r2331, %r11, %rd1291;
	shr.u64 	%rd1291, %rd1112, 32;
	add.s64 	%rd1113, %rd8, %rd1109;
	st.local.u32 	[%rd1113], %rd1112;
	add.s32 	%r2811, %r2811, 1;
	setp.ne.s32 	%p380, %r2811, 6;
	@%p380 bra 	$L__BB0_370;
	setp.eq.s32 	%p381, %r12, 0;
	st.local.u32 	[%rd8+24], %rd1291;
	shr.u32 	%r2332, %r10, 23;
	and.b32  	%r2333, %r2332, 224;
	add.s32 	%r2334, %r2333, -128;
	shr.u32 	%r2335, %r2334, 5;
	mul.wide.u32 	%rd1114, %r2335, 4;
	sub.s64 	%rd1115, %rd8, %rd1114;
	ld.local.u32 	%r2812, [%rd1115+24];
	ld.local.u32 	%r2813, [%rd1115+20];
	@%p381 bra 	$L__BB0_373;
	shl.b32 	%r2336, %r2812, %r12;
	shr.u32 	%r2337, %r2813, %r13;
	add.s32 	%r2812, %r2337, %r2336;
	shl.b32 	%r2338, %r2813, %r12;
	shr.u32 	%r2339, %r10, 23;
	and.b32  	%r2340, %r2339, 224;
	add.s32 	%r2341, %r2340, -128;
	shr.u32 	%r2342, %r2341, 5;
	mul.wide.u32 	%rd1116, %r2342, 4;
	sub.s64 	%rd1117, %rd8, %rd1116;
	ld.local.u32 	%r2343, [%rd1117+16];
	shr.u32 	%r2344, %r2343, %r13;
	add.s32 	%r2813, %r2344, %r2338;
$L__BB0_373:
	setp.lt.s32 	%p382, %r10, 0;
	shr.u32 	%r2345, %r2812, 30;
	shf.l.wrap.b32 	%r2346, %r2813, %r2812, 2;
	shl.b32 	%r2347, %r2813, 2;
	shr.u32 	%r2348, %r2346, 31;
	add.s32 	%r2349, %r2348, %r2345;
	neg.s32 	%r2350, %r2349;
	selp.b32 	%r2814, %r2350, %r2349, %p382;
	xor.b32  	%r2351, %r2346, %r10;
	shr.s32 	%r2352, %r2346, 31;
	xor.b32  	%r2353, %r2352, %r2346;
	xor.b32  	%r2354, %r2352, %r2347;
	cvt.u64.u32 	%rd1118, %r2353;
	shl.b64 	%rd1119, %rd1118, 32;
	cvt.u64.u32 	%rd1120, %r2354;
	or.b64  	%rd1121, %rd1119, %rd1120;
	cvt.rn.f64.s64 	%fd132, %rd1121;
	mul.f64 	%fd133, %fd132, 0d3BF921FB54442D19;
	cvt.rn.f32.f64 	%f1258, %fd133;
	neg.f32 	%f1259, %f1258;
	setp.lt.s32 	%p383, %r2351, 0;
	selp.f32 	%f1510, %f1259, %f1258, %p383;
$L__BB0_374:
	add.s32 	%r2355, %r2814, 1;
	mul.rn.f32 	%f1260, %f1510, %f1510;
	and.b32  	%r2356, %r2814, 1;
	setp.eq.b32 	%p384, %r2356, 1;
	selp.f32 	%f1261, %f1510, 0f3F800000, %p384;
	fma.rn.f32 	%f1262, %f1260, %f1261, 0f00000000;
	fma.rn.f32 	%f1263, %f1260, 0f37CBAC00, 0fBAB607ED;
	selp.f32 	%f1264, 0fB94D4153, %f1263, %p384;
	selp.f32 	%f1265, 0f3C0885E4, 0f3D2AAABB, %p384;
	fma.rn.f32 	%f1266, %f1264, %f1260, %f1265;
	selp.f32 	%f1267, 0fBE2AAAA8, 0fBEFFFFFF, %p384;
	fma.rn.f32 	%f1268, %f1266, %f1260, %f1267;
	fma.rn.f32 	%f1269, %f1268, %f1262, %f1261;
	and.b32  	%r2357, %r2355, 2;
	setp.eq.s32 	%p385, %r2357, 0;
	mov.f32 	%f1270, 0f00000000;
	sub.f32 	%f1271, %f1270, %f1269;
	selp.f32 	%f213, %f1269, %f1271, %p385;
	mov.u32 	%r2818, %r14;
	mov.f32 	%f1511, %f12;
	@%p1 bra 	$L__BB0_380;
	mov.b64 	%rd1292, 0;
	mov.b32 	%r2815, 0;
$L__BB0_376:
	.pragma "nounroll";
	mul.wide.u32 	%rd1123, %r2815, 4;
	mov.u64 	%rd1124, __cudart_i2opi_f;
	add.s64 	%rd1125, %rd1124, %rd1123;
	ld.global.nc.u32 	%r2359, [%rd1125];
	mad.wide.u32 	%rd1126, %r2359, %r3, %rd1292;
	shr.u64 	%rd1292, %rd1126, 32;
	add.s64 	%rd1127, %rd7, %rd1123;
	st.local.u32 	[%rd1127], %rd1126;
	add.s32 	%r2815, %r2815, 1;
	setp.ne.s32 	%p386, %r2815, 6;
	@%p386 bra 	$L__BB0_376;
	setp.eq.s32 	%p387, %r4, 0;
	st.local.u32 	[%rd7+24], %rd1292;
	shr.u32 	%r2360, %r2, 23;
	and.b32  	%r2361, %r2360, 224;
	add.s32 	%r2362, %r2361, -128;
	shr.u32 	%r2363, %r2362, 5;
	mul.wide.u32 	%rd1128, %r2363, 4;
	sub.s64 	%rd1129, %rd7, %rd1128;
	ld.local.u32 	%r2816, [%rd1129+24];
	ld.local.u32 	%r2817, [%rd1129+20];
	@%p387 bra 	$L__BB0_379;
	shl.b32 	%r2364, %r2816, %r4;
	shr.u32 	%r2365, %r2817, %r5;
	add.s32 	%r2816, %r2365, %r2364;
	shl.b32 	%r2366, %r2817, %r4;
	shr.u32 	%r2367, %r2, 23;
	and.b32  	%r2368, %r2367, 224;
	add.s32 	%r2369, %r2368, -128;
	shr.u32 	%r2370, %r2369, 5;
	mul.wide.u32 	%rd1130, %r2370, 4;
	sub.s64 	%rd1131, %rd7, %rd1130;
	ld.local.u32 	%r2371, [%rd1131+16];
	shr.u32 	%r2372, %r2371, %r5;
	add.s32 	%r2817, %r2372, %r2366;
$L__BB0_379:
	setp.lt.s32 	%p388, %r2, 0;
	shr.u32 	%r2373, %r2816, 30;
	shf.l.wrap.b32 	%r2374, %r2817, %r2816, 2;
	shl.b32 	%r2375, %r2817, 2;
	shr.u32 	%r2376, %r2374, 31;
	add.s32 	%r2377, %r2376, %r2373;
	neg.s32 	%r2378, %r2377;
	selp.b32 	%r2818, %r2378, %r2377, %p388;
	xor.b32  	%r2379, %r2374, %r2;
	shr.s32 	%r2380, %r2374, 31;
	xor.b32  	%r2381, %r2380, %r2374;
	xor.b32  	%r2382, %r2380, %r2375;
	cvt.u64.u32 	%rd1132, %r2381;
	shl.b64 	%rd1133, %rd1132, 32;
	cvt.u64.u32 	%rd1134, %r2382;
	or.b64  	%rd1135, %rd1133, %rd1134;
	cvt.rn.f64.s64 	%fd134, %rd1135;
	mul.f64 	%fd135, %fd134, 0d3BF921FB54442D19;
	cvt.rn.f32.f64 	%f1272, %fd135;
	neg.f32 	%f1273, %f1272;
	setp.lt.s32 	%p389, %r2379, 0;
	selp.f32 	%f1511, %f1273, %f1272, %p389;
$L__BB0_380:
	mul.rn.f32 	%f1274, %f1511, %f1511;
	and.b32  	%r2383, %r2818, 1;
	setp.eq.b32 	%p390, %r2383, 1;
	selp.f32 	%f1275, 0f3F800000, %f1511, %p390;
	fma.rn.f32 	%f1276, %f1274, %f1275, 0f00000000;
	fma.rn.f32 	%f1277, %f1274, 0f37CBAC00, 0fBAB607ED;
	selp.f32 	%f1278, %f1277, 0fB94D4153, %p390;
	selp.f32 	%f1279, 0f3D2AAABB, 0f3C0885E4, %p390;
	fma.rn.f32 	%f1280, %f1278, %f1274, %f1279;
	selp.f32 	%f1281, 0fBEFFFFFF, 0fBE2AAAA8, %p390;
	fma.rn.f32 	%f1282, %f1280, %f1274, %f1281;
	fma.rn.f32 	%f1283, %f1282, %f1276, %f1275;
	and.b32  	%r2384, %r2818, 2;
	setp.eq.s32 	%p391, %r2384, 0;
	mov.f32 	%f1284, 0f00000000;
	sub.f32 	%f1285, %f1284, %f1283;
	selp.f32 	%f1286, %f1283, %f1285, %p391;
	mul.f32 	%f216, %f213, %f1286;
	mov.u32 	%r2822, %r15;
	mov.f32 	%f1512, %f13;
	@%p2 bra 	$L__BB0_386;
	mov.b64 	%rd1293, 0;
	mov.b32 	%r2819, 0;
$L__BB0_382:
	.pragma "nounroll";
	mul.wide.u32 	%rd1137, %r2819, 4;
	mov.u64 	%rd1138, __cudart_i2opi_f;
	add.s64 	%rd1139, %rd1138, %rd1137;
	ld.global.nc.u32 	%r2386, [%rd1139];
	mad.wide.u32 	%rd1140, %r2386, %r7, %rd1293;
	shr.u64 	%rd1293, %rd1140, 32;
	add.s64 	%rd1141, %rd6, %rd1137;
	st.local.u32 	[%rd1141], %rd1140;
	add.s32 	%r2819, %r2819, 1;
	setp.ne.s32 	%p392, %r2819, 6;
	@%p392 bra 	$L__BB0_382;
	setp.eq.s32 	%p393, %r8, 0;
	st.local.u32 	[%rd6+24], %rd1293;
	shr.u32 	%r2387, %r6, 23;
	and.b32  	%r2388, %r2387, 224;
	add.s32 	%r2389, %r2388, -128;
	shr.u32 	%r2390, %r2389, 5;
	mul.wide.u32 	%rd1142, %r2390, 4;
	sub.s64 	%rd1143, %rd6, %rd1142;
	ld.local.u32 	%r2820, [%rd1143+24];
	ld.local.u32 	%r2821, [%rd1143+20];
	@%p393 bra 	$L__BB0_385;
	shl.b32 	%r2391, %r2820, %r8;
	shr.u32 	%r2392, %r2821, %r9;
	add.s32 	%r2820, %r2392, %r2391;
	shl.b32 	%r2393, %r2821, %r8;
	shr.u32 	%r2394, %r6, 23;
	and.b32  	%r2395, %r2394, 224;
	add.s32 	%r2396, %r2395, -128;
	shr.u32 	%r2397, %r2396, 5;
	mul.wide.u32 	%rd1144, %r2397, 4;
	sub.s64 	%rd1145, %rd6, %rd1144;
	ld.local.u32 	%r2398, [%rd1145+16];
	shr.u32 	%r2399, %r2398, %r9;
	add.s32 	%r2821, %r2399, %r2393;
$L__BB0_385:
	setp.lt.s32 	%p394, %r6, 0;
	shr.u32 	%r2400, %r2820, 30;
	shf.l.wrap.b32 	%r2401, %r2821, %r2820, 2;
	shl.b32 	%r2402, %r2821, 2;
	shr.u32 	%r2403, %r2401, 31;
	add.s32 	%r2404, %r2403, %r2400;
	neg.s32 	%r2405, %r2404;
	selp.b32 	%r2822, %r2405, %r2404, %p394;
	xor.b32  	%r2406, %r2401, %r6;
	shr.s32 	%r2407, %r2401, 31;
	xor.b32  	%r2408, %r2407, %r2401;
	xor.b32  	%r2409, %r2407, %r2402;
	cvt.u64.u32 	%rd1146, %r2408;
	shl.b64 	%rd1147, %rd1146, 32;
	cvt.u64.u32 	%rd1148, %r2409;
	or.b64  	%rd1149, %rd1147, %rd1148;
	cvt.rn.f64.s64 	%fd136, %rd1149;
	mul.f64 	%fd137, %fd136, 0d3BF921FB54442D19;
	cvt.rn.f32.f64 	%f1287, %fd137;
	neg.f32 	%f1288, %f1287;
	setp.lt.s32 	%p395, %r2406, 0;
	selp.f32 	%f1512, %f1288, %f1287, %p395;
$L__BB0_386:
	mul.rn.f32 	%f1289, %f1512, %f1512;
	and.b32  	%r2410, %r2822, 1;
	setp.eq.b32 	%p396, %r2410, 1;
	selp.f32 	%f1290, 0f3F800000, %f1512, %p396;
	fma.rn.f32 	%f1291, %f1289, %f1290, 0f00000000;
	fma.rn.f32 	%f1292, %f1289, 0f37CBAC00, 0fBAB607ED;
	selp.f32 	%f1293, %f1292, 0fB94D4153, %p396;
	selp.f32 	%f1294, 0f3D2AAABB, 0f3C0885E4, %p396;
	fma.rn.f32 	%f1295, %f1293, %f1289, %f1294;
	selp.f32 	%f1296, 0fBEFFFFFF, 0fBE2AAAA8, %p396;
	fma.rn.f32 	%f1297, %f1295, %f1289, %f1296;
	fma.rn.f32 	%f1298, %f1297, %f1291, %f1290;
	and.b32  	%r2411, %r2822, 2;
	setp.eq.s32 	%p397, %r2411, 0;
	mov.f32 	%f1299, 0f00000000;
	sub.f32 	%f1300, %f1299, %f1298;
	selp.f32 	%f1301, %f1298, %f1300, %p397;
	fma.rn.f32 	%f1302, %f216, %f1301, %f210;
	mul.f32 	%f219, %f54, %f1302;
	mov.u32 	%r2826, %r16;
	mov.f32 	%f1513, %f14;
	@%p3 bra 	$L__BB0_392;
	mov.b64 	%rd1294, 0;
	mov.b32 	%r2823, 0;
$L__BB0_388:
	.pragma "nounroll";
	mul.wide.u32 	%rd1151, %r2823, 4;
	mov.u64 	%rd1152, __cudart_i2opi_f;
	add.s64 	%rd1153, %rd1152, %rd1151;
	ld.global.nc.u32 	%r2413, [%rd1153];
	mad.wide.u32 	%rd1154, %r2413, %r11, %rd1294;
	shr.u64 	%rd1294, %rd1154, 32;
	add.s64 	%rd1155, %rd5, %rd1151;
	st.local.u32 	[%rd1155], %rd1154;
	add.s32 	%r2823, %r2823, 1;
	setp.ne.s32 	%p398, %r2823, 6;
	@%p398 bra 	$L__BB0_388;
	setp.eq.s32 	%p399, %r12, 0;
	st.local.u32 	[%rd5+24], %rd1294;
	shr.u32 	%r2414, %r10, 23;
	and.b32  	%r2415, %r2414, 224;
	add.s32 	%r2416, %r2415, -128;
	shr.u32 	%r2417, %r2416, 5;
	mul.wide.u32 	%rd1156, %r2417, 4;
	sub.s64 	%rd1157, %rd5, %rd1156;
	ld.local.u32 	%r2824, [%rd1157+24];
	ld.local.u32 	%r2825, [%rd1157+20];
	@%p399 bra 	$L__BB0_391;
	shl.b32 	%r2418, %r2824, %r12;
	shr.u32 	%r2419, %r2825, %r13;
	add.s32 	%r2824, %r2419, %r2418;
	shl.b32 	%r2420, %r2825, %r12;
	shr.u32 	%r2421, %r10, 23;
	and.b32  	%r2422, %r2421, 224;
	add.s32 	%r2423, %r2422, -128;
	shr.u32 	%r2424, %r2423, 5;
	mul.wide.u32 	%rd1158, %r2424, 4;
	sub.s64 	%rd1159, %rd5, %rd1158;
	ld.local.u32 	%r2425, [%rd1159+16];
	shr.u32 	%r2426, %r2425, %r13;
	add.s32 	%r2825, %r2426, %r2420;
$L__BB0_391:
	setp.lt.s32 	%p400, %r10, 0;
	shr.u32 	%r2427, %r2824, 30;
	shf.l.wrap.b32 	%r2428, %r2825, %r2824, 2;
	shl.b32 	%r2429, %r2825, 2;
	shr.u32 	%r2430, %r2428, 31;
	add.s32 	%r2431, %r2430, %r2427;
	neg.s32 	%r2432, %r2431;
	selp.b32 	%r2826, %r2432, %r2431, %p400;
	xor.b32  	%r2433, %r2428, %r10;
	shr.s32 	%r2434, %r2428, 31;
	xor.b32  	%r2435, %r2434, %r2428;
	xor.b32  	%r2436, %r2434, %r2429;
	cvt.u64.u32 	%rd1160, %r2435;
	shl.b64 	%rd1161, %rd1160, 32;
	cvt.u64.u32 	%rd1162, %r2436;
	or.b64  	%rd1163, %rd1161, %rd1162;
	cvt.rn.f64.s64 	%fd138, %rd1163;
	mul.f64 	%fd139, %fd138, 0d3BF921FB54442D19;
	cvt.rn.f32.f64 	%f1303, %fd139;
	neg.f32 	%f1304, %f1303;
	setp.lt.s32 	%p401, %r2433, 0;
	selp.f32 	%f1513, %f1304, %f1303, %p401;
$L__BB0_392:
	mul.rn.f32 	%f1305, %f1513, %f1513;
	and.b32  	%r2437, %r2826, 1;
	setp.eq.b32 	%p402, %r2437, 1;
	selp.f32 	%f1306, 0f3F800000, %f1513, %p402;
	fma.rn.f32 	%f1307, %f1305, %f1306, 0f00000000;
	fma.rn.f32 	%f1308, %f1305, 0f37CBAC00, 0fBAB607ED;
	selp.f32 	%f1309, %f1308, 0fB94D4153, %p402;
	selp.f32 	%f1310, 0f3D2AAABB, 0f3C0885E4, %p402;
	fma.rn.f32 	%f1311, %f1309, %f1305, %f1310;
	selp.f32 	%f1312, 0fBEFFFFFF, 0fBE2AAAA8, %p402;
	fma.rn.f32 	%f1313, %f1311, %f1305, %f1312;
	fma.rn.f32 	%f1314, %f1313, %f1307, %f1306;
	and.b32  	%r2438, %r2826, 2;
	setp.eq.s32 	%p403, %r2438, 0;
	mov.f32 	%f1315, 0f00000000;
	sub.f32 	%f1316, %f1315, %f1314;
	selp.f32 	%f222, %f1314, %f1316, %p403;
	mov.u32 	%r2830, %r15;
	mov.f32 	%f1514, %f13;
	@%p2 bra 	$L__BB0_398;
	mov.b64 	%rd1295, 0;
	mov.b32 	%r2827, 0;
$L__BB0_394:
	.pragma "nounroll";
	mul.wide.u32 	%rd1165, %r2827, 4;
	mov.u64 	%rd1166, __cudart_i2opi_f;
	add.s64 	%rd1167, %rd1166, %rd1165;
	ld.global.nc.u32 	%r2440, [%rd1167];
	mad.wide.u32 	%rd1168, %r2440, %r7, %rd1295;
	shr.u64 	%rd1295, %rd1168, 32;
	add.s64 	%rd1169, %rd4, %rd1165;
	st.local.u32 	[%rd1169], %rd1168;
	add.s32 	%r2827, %r2827, 1;
	setp.ne.s32 	%p404, %r2827, 6;
	@%p404 bra 	$L__BB0_394;
	setp.eq.s32 	%p405, %r8, 0;
	st.local.u32 	[%rd4+24], %rd1295;
	shr.u32 	%r2441, %r6, 23;
	and.b32  	%r2442, %r2441, 224;
	add.s32 	%r2443, %r2442, -128;
	shr.u32 	%r2444, %r2443, 5;
	mul.wide.u32 	%rd1170, %r2444, 4;
	sub.s64 	%rd1171, %rd4, %rd1170;
	ld.local.u32 	%r2828, [%rd1171+24];
	ld.local.u32 	%r2829, [%rd1171+20];
	@%p405 bra 	$L__BB0_397;
	shl.b32 	%r2445, %r2828, %r8;
	shr.u32 	%r2446, %r2829, %r9;
	add.s32 	%r2828, %r2446, %r2445;
	shl.b32 	%r2447, %r2829, %r8;
	shr.u32 	%r2448, %r6, 23;
	and.b32  	%r2449, %r2448, 224;
	add.s32 	%r2450, %r2449, -128;
	shr.u32 	%r2451, %r2450, 5;
	mul.wide.u32 	%rd1172, %r2451, 4;
	sub.s64 	%rd1173, %rd4, %rd1172;
	ld.local.u32 	%r2452, [%rd1173+16];
	shr.u32 	%r2453, %r2452, %r9;
	add.s32 	%r2829, %r2453, %r2447;
$L__BB0_397:
	setp.lt.s32 	%p406, %r6, 0;
	shr.u32 	%r2454, %r2828, 30;
	shf.l.wrap.b32 	%r2455, %r2829, %r2828, 2;
	shl.b32 	%r2456, %r2829, 2;
	shr.u32 	%r2457, %r2455, 31;
	add.s32 	%r2458, %r2457, %r2454;
	neg.s32 	%r2459, %r2458;
	selp.b32 	%r2830, %r2459, %r2458, %p406;
	xor.b32  	%r2460, %r2455, %r6;
	shr.s32 	%r2461, %r2455, 31;
	xor.b32  	%r2462, %r2461, %r2455;
	xor.b32  	%r2463, %r2461, %r2456;
	cvt.u64.u32 	%rd1174, %r2462;
	shl.b64 	%rd1175, %rd1174, 32;
	cvt.u64.u32 	%rd1176, %r2463;
	or.b64  	%rd1177, %rd1175, %rd1176;
	cvt.rn.f64.s64 	%fd140, %rd1177;
	mul.f64 	%fd141, %fd140, 0d3BF921FB54442D19;
	cvt.rn.f32.f64 	%f1317, %fd141;
	neg.f32 	%f1318, %f1317;
	setp.lt.s32 	%p407, %r2460, 0;
	selp.f32 	%f1514, %f1318, %f1317, %p407;
$L__BB0_398:
	mul.rn.f32 	%f1319, %f1514, %f1514;
	and.b32  	%r2464, %r2830, 1;
	setp.eq.b32 	%p408, %r2464, 1;
	selp.f32 	%f1320, 0f3F800000, %f1514, %p408;
	fma.rn.f32 	%f1321, %f1319, %f1320, 0f00000000;
	fma.rn.f32 	%f1322, %f1319, 0f37CBAC00, 0fBAB607ED;
	selp.f32 	%f1323, %f1322, 0fB94D4153, %p408;
	selp.f32 	%f1324, 0f3D2AAABB, 0f3C0885E4, %p408;
	fma.rn.f32 	%f1325, %f1323, %f1319, %f1324;
	selp.f32 	%f1326, 0fBEFFFFFF, 0fBE2AAAA8, %p408;
	fma.rn.f32 	%f1327, %f1325, %f1319, %f1326;
	fma.rn.f32 	%f1328, %f1327, %f1321, %f1320;
	and.b32  	%r2465, %r2830, 2;
	setp.eq.s32 	%p409, %r2465, 0;
	mov.f32 	%f1329, 0f00000000;
	sub.f32 	%f1330, %f1329, %f1328;
	selp.f32 	%f225, %f1328, %f1330, %p409;
	mov.u32 	%r2834, %r16;
	mov.f32 	%f1515, %f14;
	@%p3 bra 	$L__BB0_404;
	mov.b64 	%rd1296, 0;
	mov.b32 	%r2831, 0;
$L__BB0_400:
	.pragma "nounroll";
	mul.wide.u32 	%rd1179, %r2831, 4;
	mov.u64 	%rd1180, __cudart_i2opi_f;
	add.s64 	%rd1181, %rd1180, %rd1179;
	ld.global.nc.u32 	%r2467, [%rd1181];
	mad.wide.u32 	%rd1182, %r2467, %r11, %rd1296;
	shr.u64 	%rd1296, %rd1182, 32;
	add.s64 	%rd1183, %rd3, %rd1179;
	st.local.u32 	[%rd1183], %rd1182;
	add.s32 	%r2831, %r2831, 1;
	setp.ne.s32 	%p410, %r2831, 6;
	@%p410 bra 	$L__BB0_400;
	setp.eq.s32 	%p411, %r12, 0;
	st.local.u32 	[%rd3+24], %rd1296;
	shr.u32 	%r2468, %r10, 23;
	and.b32  	%r2469, %r2468, 224;
	add.s32 	%r2470, %r2469, -128;
	shr.u32 	%r2471, %r2470, 5;
	mul.wide.u32 	%rd1184, %r2471, 4;
	sub.s64 	%rd1185, %rd3, %rd1184;
	ld.local.u32 	%r2832, [%rd1185+24];
	ld.local.u32 	%r2833, [%rd1185+20];
	@%p411 bra 	$L__BB0_403;
	shl.b32 	%r2472, %r2832, %r12;
	shr.u32 	%r2473, %r2833, %r13;
	add.s32 	%r2832, %r2473, %r2472;
	shl.b32 	%r2474, %r2833, %r12;
	shr.u32 	%r2475, %r10, 23;
	and.b32  	%r2476, %r2475, 224;
	add.s32 	%r2477, %r2476, -128;
	shr.u32 	%r2478, %r2477, 5;
	mul.wide.u32 	%rd1186, %r2478, 4;
	sub.s64 	%rd1187, %rd3, %rd1186;
	ld.local.u32 	%r2479, [%rd1187+16];
	shr.u32 	%r2480, %r2479, %r13;
	add.s32 	%r2833, %r2480, %r2474;
$L__BB0_403:
	setp.lt.s32 	%p412, %r10, 0;
	shr.u32 	%r2481, %r2832, 30;
	shf.l.wrap.b32 	%r2482, %r2833, %r2832, 2;
	shl.b32 	%r2483, %r2833, 2;
	shr.u32 	%r2484, %r2482, 31;
	add.s32 	%r2485, %r2484, %r2481;
	neg.s32 	%r2486, %r2485;
	selp.b32 	%r2834, %r2486, %r2485, %p412;
	xor.b32  	%r2487, %r2482, %r10;
	shr.s32 	%r2488, %r2482, 31;
	xor.b32  	%r2489, %r2488, %r2482;
	xor.b32  	%r2490, %r2488, %r2483;
	cvt.u64.u32 	%rd1188, %r2489;
	shl.b64 	%rd1189, %rd1188, 32;
	cvt.u64.u32 	%rd1190, %r2490;
	or.b64  	%rd1191, %rd1189, %rd1190;
	cvt.rn.f64.s64 	%fd142, %rd1191;
	mul.f64 	%fd143, %fd142, 0d3BF921FB54442D19;
	cvt.rn.f32.f64 	%f1331, %fd143;
	neg.f32 	%f1332, %f1331;
	setp.lt.s32 	%p413, %r2487, 0;
	selp.f32 	%f1515, %f1332, %f1331, %p413;
$L__BB0_404:
	add.s32 	%r2491, %r2834, 1;
	mul.rn.f32 	%f1333, %f1515, %f1515;
	and.b32  	%r2492, %r2834, 1;
	setp.eq.b32 	%p414, %r2492, 1;
	selp.f32 	%f1334, %f1515, 0f3F800000, %p414;
	fma.rn.f32 	%f1335, %f1333, %f1334, 0f00000000;
	fma.rn.f32 	%f1336, %f1333, 0f37CBAC00, 0fBAB607ED;
	selp.f32 	%f1337, 0fB94D4153, %f1336, %p414;
	selp.f32 	%f1338, 0f3C0885E4, 0f3D2AAABB, %p414;
	fma.rn.f32 	%f1339, %f1337, %f1333, %f1338;
	selp.f32 	%f1340, 0fBE2AAAA8, 0fBEFFFFFF, %p414;
	fma.rn.f32 	%f1341, %f1339, %f1333, %f1340;
	fma.rn.f32 	%f1342, %f1341, %f1335, %f1334;
	and.b32  	%r2493, %r2491, 2;
	setp.eq.s32 	%p415, %r2493, 0;
	mov.f32 	%f1343, 0f00000000;
	sub.f32 	%f1344, %f1343, %f1342;
	selp.f32 	%f228, %f1342, %f1344, %p415;
	mov.u32 	%r2838, %r14;
	mov.f32 	%f1516, %f12;
	@%p1 bra 	$L__BB0_410;
	mov.b64 	%rd1297, 0;
	mov.b32 	%r2835, 0;
$L__BB0_406:
	.pragma "nounroll";
	mul.wide.u32 	%rd1193, %r2835, 4;
	mov.u64 	%rd1194, __cudart_i2opi_f;
	add.s64 	%rd1195, %rd1194, %rd1193;
	ld.global.nc.u32 	%r2495, [%rd1195];
	mad.wide.u32 	%rd1196, %r2495, %r3, %rd1297;
	shr.u64 	%rd1297, %rd1196, 32;
	add.s64 	%rd1197, %rd2, %rd1193;
	st.local.u32 	[%rd1197], %rd1196;
	add.s32 	%r2835, %r2835, 1;
	setp.ne.s32 	%p416, %r2835, 6;
	@%p416 bra 	$L__BB0_406;
	setp.eq.s32 	%p417, %r4, 0;
	st.local.u32 	[%rd2+24], %rd1297;
	shr.u32 	%r2496, %r2, 23;
	and.b32  	%r2497, %r2496, 224;
	add.s32 	%r2498, %r2497, -128;
	shr.u32 	%r2499, %r2498, 5;
	mul.wide.u32 	%rd1198, %r2499, 4;
	sub.s64 	%rd1199, %rd2, %rd1198;
	ld.local.u32 	%r2836, [%rd1199+24];
	ld.local.u32 	%r2837, [%rd1199+20];
	@%p417 bra 	$L__BB0_409;
	shl.b32 	%r2500, %r2836, %r4;
	shr.u32 	%r2501, %r2837, %r5;
	add.s32 	%r2836, %r2501, %r2500;
	shl.b32 	%r2502, %r2837, %r4;
	shr.u32 	%r2503, %r2, 23;
	and.b32  	%r2504, %r2503, 224;
	add.s32 	%r2505, %r2504, -128;
	shr.u32 	%r2506, %r2505, 5;
	mul.wide.u32 	%rd1200, %r2506, 4;
	sub.s64 	%rd1201, %rd2, %rd1200;
	ld.local.u32 	%r2507, [%rd1201+16];
	shr.u32 	%r2508, %r2507, %r5;
	add.s32 	%r2837, %r2508, %r2502;
$L__BB0_409:
	setp.lt.s32 	%p418, %r2, 0;
	shr.u32 	%r2509, %r2836, 30;
	shf.l.wrap.b32 	%r2510, %r2837, %r2836, 2;
	shl.b32 	%r2511, %r2837, 2;
	shr.u32 	%r2512, %r2510, 31;
	add.s32 	%r2513, %r2512, %r2509;
	neg.s32 	%r2514, %r2513;
	selp.b32 	%r2838, %r2514, %r2513, %p418;
	xor.b32  	%r2515, %r2510, %r2;
	shr.s32 	%r2516, %r2510, 31;
	xor.b32  	%r2517, %r2516, %r2510;
	xor.b32  	%r2518, %r2516, %r2511;
	cvt.u64.u32 	%rd1202, %r2517;
	shl.b64 	%rd1203, %rd1202, 32;
	cvt.u64.u32 	%rd1204, %r2518;
	or.b64  	%rd1205, %rd1203, %rd1204;
	cvt.rn.f64.s64 	%fd144, %rd1205;
	mul.f64 	%fd145, %fd144, 0d3BF921FB54442D19;
	cvt.rn.f32.f64 	%f1345, %fd145;
	neg.f32 	%f1346, %f1345;
	setp.lt.s32 	%p419, %r2515, 0;
	selp.f32 	%f1516, %f1346, %f1345, %p419;
$L__BB0_410:
	mul.rn.f32 	%f1347, %f1516, %f1516;
	and.b32  	%r2519, %r2838, 1;
	setp.eq.b32 	%p420, %r2519, 1;
	selp.f32 	%f1348, 0f3F800000, %f1516, %p420;
	fma.rn.f32 	%f1349, %f1347, %f1348, 0f00000000;
	fma.rn.f32 	%f1350, %f1347, 0f37CBAC00, 0fBAB607ED;
	selp.f32 	%f1351, %f1350, 0fB94D4153, %p420;
	selp.f32 	%f1352, 0f3D2AAABB, 0f3C0885E4, %p420;
	fma.rn.f32 	%f1353, %f1351, %f1347, %f1352;
	selp.f32 	%f1354, 0fBEFFFFFF, 0fBE2AAAA8, %p420;
	fma.rn.f32 	%f1355, %f1353, %f1347, %f1354;
	fma.rn.f32 	%f1356, %f1355, %f1349, %f1348;
	and.b32  	%r2520, %r2838, 2;
	setp.eq.s32 	%p421, %r2520, 0;
	mov.f32 	%f1357, 0f00000000;
	sub.f32 	%f1358, %f1357, %f1356;
	selp.f32 	%f1359, %f1356, %f1358, %p421;
	mul.f32 	%f231, %f228, %f1359;
	mov.u32 	%r2842, %r15;
	mov.f32 	%f1517, %f13;
	@%p2 bra 	$L__BB0_416;
	mov.b64 	%rd1298, 0;
	mov.b32 	%r2839, 0;
$L__BB0_412:
	.pragma "nounroll";
	mul.wide.u32 	%rd1207, %r2839, 4;
	mov.u64 	%rd1208, __cudart_i2opi_f;
	add.s64 	%rd1209, %rd1208, %rd1207;
	ld.global.nc.u32 	%r2522, [%rd1209];
	mad.wide.u32 	%rd1210, %r2522, %r7, %rd1298;
	shr.u64 	%rd1298, %rd1210, 32;
	add.s64 	%rd1211, %rd1, %rd1207;
	st.local.u32 	[%rd1211], %rd1210;
	add.s32 	%r2839, %r2839, 1;
	setp.ne.s32 	%p422, %r2839, 6;
	@%p422 bra 	$L__BB0_412;
	setp.eq.s32 	%p423, %r8, 0;
	st.local.u32 	[%rd1+24], %rd1298;
	shr.u32 	%r2523, %r6, 23;
	and.b32  	%r2524, %r2523, 224;
	add.s32 	%r2525, %r2524, -128;
	shr.u32 	%r2526, %r2525, 5;
	mul.wide.u32 	%rd1212, %r2526, 4;
	sub.s64 	%rd1213, %rd1, %rd1212;
	ld.local.u32 	%r2840, [%rd1213+24];
	ld.local.u32 	%r2841, [%rd1213+20];
	@%p423 bra 	$L__BB0_415;
	shl.b32 	%r2527, %r2840, %r8;
	shr.u32 	%r2528, %r2841, %r9;
	add.s32 	%r2840, %r2528, %r2527;
	shl.b32 	%r2529, %r2841, %r8;
	shr.u32 	%r2530, %r6, 23;
	and.b32  	%r2531, %r2530, 224;
	add.s32 	%r2532, %r2531, -128;
	shr.u32 	%r2533, %r2532, 5;
	mul.wide.u32 	%rd1214, %r2533, 4;
	sub.s64 	%rd1215, %rd1, %rd1214;
	ld.local.u32 	%r2534, [%rd1215+16];
	shr.u32 	%r2535, %r2534, %r9;
	add.s32 	%r2841, %r2535, %r2529;
$L__BB0_415:
	setp.lt.s32 	%p424, %r6, 0;
	shr.u32 	%r2536, %r2840, 30;
	shf.l.wrap.b32 	%r2537, %r2841, %r2840, 2;
	shl.b32 	%r2538, %r2841, 2;
	shr.u32 	%r2539, %r2537, 31;
	add.s32 	%r2540, %r2539, %r2536;
	neg.s32 	%r2541, %r2540;
	selp.b32 	%r2842, %r2541, %r2540, %p424;
	xor.b32  	%r2542, %r2537, %r6;
	shr.s32 	%r2543, %r2537, 31;
	xor.b32  	%r2544, %r2543, %r2537;
	xor.b32  	%r2545, %r2543, %r2538;
	cvt.u64.u32 	%rd1216, %r2544;
	shl.b64 	%rd1217, %rd1216, 32;
	cvt.u64.u32 	%rd1218, %r2545;
	or.b64  	%rd1219, %rd1217, %rd1218;
	cvt.rn.f64.s64 	%fd146, %rd1219;
	mul.f64 	%fd147, %fd146, 0d3BF921FB54442D19;
	cvt.rn.f32.f64 	%f1360, %fd147;
	neg.f32 	%f1361, %f1360;
	setp.lt.s32 	%p425, %r2542, 0;
	selp.f32 	%f1517, %f1361, %f1360, %p425;
$L__BB0_416:
	ld.param.u32 	%r2558, [optimize_pose_param_6];
	add.s32 	%r2546, %r2842, 1;
	mul.rn.f32 	%f1362, %f1517, %f1517;
	and.b32  	%r2547, %r2842, 1;
	setp.eq.b32 	%p426, %r2547, 1;
	selp.f32 	%f1363, %f1517, 0f3F800000, %p426;
	fma.rn.f32 	%f1364, %f1362, %f1363, 0f00000000;
	fma.rn.f32 	%f1365, %f1362, 0f37CBAC00, 0fBAB607ED;
	selp.f32 	%f1366, 0fB94D4153, %f1365, %p426;
	selp.f32 	%f1367, 0f3C0885E4, 0f3D2AAABB, %p426;
	fma.rn.f32 	%f1368, %f1366, %f1362, %f1367;
	selp.f32 	%f1369, 0fBE2AAAA8, 0fBEFFFFFF, %p426;
	fma.rn.f32 	%f1370, %f1368, %f1362, %f1369;
	fma.rn.f32 	%f1371, %f1370, %f1364, %f1363;
	and.b32  	%r2548, %r2546, 2;
	setp.eq.s32 	%p427, %r2548, 0;
	mov.f32 	%f1372, 0f00000000;
	sub.f32 	%f1373, %f1372, %f1371;
	selp.f32 	%f1374, %f1371, %f1373, %p427;
	mul.f32 	%f1375, %f231, %f1374;
	mul.f32 	%f1376, %f222, %f225;
	sub.f32 	%f1377, %f1375, %f1376;
	fma.rn.f32 	%f1378, %f31, %f1377, %f219;
	mul.f32 	%f1379, %f20, 0f00000000;
	add.f32 	%f1380, %f19, %f1379;
	fma.rn.f32 	%f1381, %f21, 0f00000000, %f1380;
	fma.rn.f32 	%f1382, %f19, 0f00000000, %f20;
	fma.rn.f32 	%f1383, %f21, 0f00000000, %f1382;
	fma.rn.f32 	%f1384, %f19, 0f00000000, %f1379;
	add.f32 	%f1385, %f1384, %f21;
	mul.f32 	%f1386, %f20, %f90;
	fma.rn.f32 	%f1387, %f19, 0f00000000, %f1386;
	fma.rn.f32 	%f1388, %f21, %f180, %f1387;
	mul.f32 	%f1389, %f20, %f114;
	fma.rn.f32 	%f1390, %f19, %f41, %f1389;
	fma.rn.f32 	%f1391, %f21, %f204, %f1390;
	mul.f32 	%f1392, %f20, %f144;
	fma.rn.f32 	%f1393, %f19, %f53, %f1392;
	fma.rn.f32 	%f1394, %f21, %f1378, %f1393;
	fma.rn.f32 	%f1395, %f21, 0f00000000, %f1384;
	cvt.rn.f32.s32 	%f1396, %r2559;
	fma.rn.f32 	%f1397, %f22, %f1381, %f1396;
	cvt.rzi.s32.f32 	%r2559, %f1397;
	cvt.rn.f32.s32 	%f1398, %r2560;
	fma.rn.f32 	%f1399, %f22, %f1383, %f1398;
	cvt.rzi.s32.f32 	%r2560, %f1399;
	cvt.rn.f32.s32 	%f1400, %r2561;
	fma.rn.f32 	%f1401, %f22, %f1385, %f1400;
	cvt.rzi.s32.f32 	%r2561, %f1401;
	cvt.rn.f32.s32 	%f1402, %r2562;
	fma.rn.f32 	%f1403, %f22, %f1388, %f1402;
	cvt.rzi.s32.f32 	%r2562, %f1403;
	cvt.rn.f32.s32 	%f1404, %r2563;
	fma.rn.f32 	%f1405, %f22, %f1391, %f1404;
	cvt.rzi.s32.f32 	%r2563, %f1405;
	cvt.rn.f32.s32 	%f1406, %r2564;
	fma.rn.f32 	%f1407, %f22, %f1394, %f1406;
	cvt.rzi.s32.f32 	%r2564, %f1407;
	cvt.rn.f32.s32 	%f1408, %r2565;
	fma.rn.f32 	%f1409, %f22, %f1395, %f1408;
	cvt.rzi.s32.f32 	%r2565, %f1409;
	add.s32 	%r2566, %r2566, 1;
	setp.ne.s32 	%p428, %r2566, %r2558;
	@%p428 bra 	$L__BB0_2;
	cvt.rn.f32.s32 	%f1518, %r2559;
	cvt.rn.f32.s32 	%f1519, %r2560;
	cvt.rn.f32.s32 	%f1520, %r2561;
	cvt.rn.f32.s32 	%f1521, %r2562;
	cvt.rn.f32.s32 	%f1522, %r2563;
	cvt.rn.f32.s32 	%f1523, %r2564;
	cvt.rn.f32.s32 	%f1524, %r2565;
$L__BB0_418:
	ld.param.u64 	%rd1226, [optimize_pose_param_4];
	fma.rn.f32 	%f1410, %f2, 0f40000000, 0fBF800000;
	mov.f32 	%f1411, 0f3F800000;
	sub.f32 	%f1412, %f1411, %f2;
	cvt.f64.f32 	%fd148, %f1412;
	add.f64 	%fd149, %fd148, 0d3FB999999999999A;
	cvt.rn.f32.f64 	%f1413, %fd149;
	cvt.f64.f32 	%fd150, %f2;
	add.f64 	%fd151, %fd150, 0d3FB999999999999A;
	cvt.rn.f32.f64 	%f1414, %fd151;
	fma.rn.f32 	%f1415, %f1525, 0f3BBB989D, 0f3F000000;
	cvt.sat.f32.f32 	%f1416, %f1415;
	mov.f32 	%f1417, 0f4B400001;
	mov.f32 	%f1418, 0f437C0000;
	fma.rm.f32 	%f1419, %f1416, %f1418, %f1417;
	add.f32 	%f1420, %f1419, 0fCB40007F;
	neg.f32 	%f1421, %f1420;
	fma.rn.f32 	%f1422, %f1525, 0f3FB8AA3B, %f1421;
	fma.rn.f32 	%f1423, %f1525, 0f32A57060, %f1422;
	mov.b32 	%r2549, %f1419;
	shl.b32 	%r2550, %r2549, 23;
	mov.b32 	%f1424, %r2550;
	ex2.approx.ftz.f32 	%f1425, %f1423;
	mul.f32 	%f1426, %f1425, %f1424;
	sub.f32 	%f1427, %f1411, %f1426;
	neg.f32 	%f1428, %f1410;
	sub.f32 	%f1429, %f1411, %f1427;
	mul.f32 	%f1430, %f1429, %f1413;
	fma.rn.f32 	%f1431, %f1427, %f1414, %f1430;
	div.rn.f32 	%f1432, %f1428, %f1431;
	mul.f32 	%f1433, %f1426, %f1432;
	mov.u32 	%r2551, %ctaid.x;
	mov.u32 	%r2552, %ntid.x;
	mov.u32 	%r2553, %tid.x;
	mad.lo.s32 	%r2554, %r2551, %r2552, %r2553;
	mul.lo.s32 	%r2555, %r2554, 7;
	cvta.to.global.u64 	%rd1220, %rd1226;
	mul.wide.s32 	%rd1221, %r2555, 4;
	add.s64 	%rd1222, %rd1220, %rd1221;
	ld.global.f32 	%f1434, [%rd1222];
	fma.rn.f32 	%f1435, %f1433, %f1518, %f1434;
	st.global.f32 	[%rd1222], %f1435;
	ld.global.f32 	%f1436, [%rd1222+4];
	fma.rn.f32 	%f1437, %f1433, %f1519, %f1436;
	st.global.f32 	[%rd1222+4], %f1437;
	ld.global.f32 	%f1438, [%rd1222+8];
	fma.rn.f32 	%f1439, %f1433, %f1520, %f1438;
	st.global.f32 	[%rd1222+8], %f1439;
	ld.global.f32 	%f1440, [%rd1222+12];
	fma.rn.f32 	%f1441, %f1433, %f1521, %f1440;
	st.global.f32 	[%rd1222+12], %f1441;
	ld.global.f32 	%f1442, [%rd1222+16];
	fma.rn.f32 	%f1443, %f1433, %f1522, %f1442;
	st.global.f32 	[%rd1222+16], %f1443;
	ld.global.f32 	%f1444, [%rd1222+20];
	fma.rn.f32 	%f1445, %f1433, %f1523, %f1444;
	st.global.f32 	[%rd1222+20], %f1445;
	ld.global.f32 	%f1446, [%rd1222+24];
	fma.rn.f32 	%f1447, %f1433, %f1524, %f1446;
	st.global.f32 	[%rd1222+24], %f1447;
	ret;

}


// ===== COMPILED SASS (sm_100) =====

	.target	sm_100

	.elftype	@"ET_EXEC"


//--------------------- .note.nv.tkinfo           --------------------------
	.section	.note.nv.tkinfo,"",@"SHT_NOTE"
	.sectionflags	@"SHF_NOTE_NV_TKINFO"
	.tkinfo
        /*0018*/ 	.word	0x00000002
        /*0030*/ 	.string	""
        /*0030*/ 	.string	"ptxas"
        /*0030*/ 	.string	"Cuda compilation tools, release 13.0, V13.0.88"
        /*0030*/ 	.string	"Build cuda_13.0.r13.0/compiler.36424714_0"
        /*0030*/ 	.string	"-arch sm_100 -m 64 "



//--------------------- .note.nv.cuinfo           --------------------------
	.section	.note.nv.cuinfo,"",@"SHT_NOTE"
	.sectionflags	@"SHF_NOTE_NV_CUINFO"
        /*0018*/ 	.short	0x0002
        /*001a*/ 	.short	0x0064
        /*001c*/ 	.short	0x0082
	.zero		2


//--------------------- .nv.info                  --------------------------
	.section	.nv.info,"",@"SHT_CUDA_INFO"
	.align	4


	//----- nvinfo : EIATTR_REGCOUNT
	.align		4
        /*0000*/ 	.byte	0x04, 0x2f
        /*0002*/ 	.short	(.L_2 - .L_1)
	.align		4
.L_1:
        /*0004*/ 	.word	index@(optimize_pose)
        /*0008*/ 	.word	0x0000003c


	//----- nvinfo : EIATTR_FRAME_SIZE
	.align		4
.L_2:
        /*000c*/ 	.byte	0x04, 0x11
        /*000e*/ 	.short	(.L_4 - .L_3)
	.align		4
.L_3:
        /*0010*/ 	.word	index@($__internal_1_$__cuda_sm3x_div_rn_noftz_f32_slowpath)
        /*0014*/ 	.word	0x00000020


	//----- nvinfo : EIATTR_FRAME_SIZE
	.align		4
.L_4:
        /*0018*/ 	.byte	0x04, 0x11
        /*001a*/ 	.short	(.L_6 - .L_5)
	.align		4
.L_5:
        /*001c*/ 	.word	index@($__internal_0_$__cuda_sm20_div_rn_f64_full)
        /*0020*/ 	.word	0x00000020


	//----- nvinfo : EIATTR_FRAME_SIZE
	.align		4
.L_6:
        /*0024*/ 	.byte	0x04, 0x11
        /*0026*/ 	.short	(.L_8 - .L_7)
	.align		4
.L_7:
        /*0028*/ 	.word	index@(optimize_pose)
        /*002c*/ 	.word	0x00000020


	//----- nvinfo : EIATTR_MIN_STACK_SIZE
	.align		4
.L_8:
        /*0030*/ 	.byte	0x04, 0x12
        /*0032*/ 	.short	(.L_10 - .L_9)
	.align		4
.L_9:
        /*0034*/ 	.word	index@(optimize_pose)
        /*0038*/ 	.word	0x00000020
.L_10:


//--------------------- .nv.compat                --------------------------
	.section	.nv.compat,"",@"SHT_CUDA_COMPAT_INFO"
	.align	4
        /*0000*/ 	.byte	0x02, 0x09, 0x00, 0x00, 0x02, 0x02, 0x01, 0x00, 0x02, 0x05, 0x05, 0x00, 0x03, 0x07, 0x01, 0x01
        /*0010*/ 	.byte	0x02, 0x03, 0x00, 0x00, 0x02, 0x06, 0x01, 0x00, 0x04, 0x0b, 0x08, 0x00, 0x01, 0x00, 0x00, 0x00
        /*0020*/ 	.byte	0x00, 0x00, 0x00, 0x00


//--------------------- .nv.info.optimize_pose    --------------------------
	.section	.nv.info.optimize_pose,"",@"SHT_CUDA_INFO"
	.sectionflags	@""
	.align	4


	//----- nvinfo : EIATTR_CUDA_API_VERSION
	.align		4
        /*0000*/ 	.byte	0x04, 0x37
        /*0002*/ 	.short	(.L_12 - .L_11)
.L_11:
        /*0004*/ 	.word	0x00000082


	//----- nvinfo : EIATTR_KPARAM_INFO
	.align		4
.L_12:
        /*0008*/ 	.byte	0x04, 0x17
        /*000a*/ 	.short	(.L_14 - .L_13)
.L_13:
        /*000c*/ 	.word	0x00000000
        /*0010*/ 	.short	0x0006
        /*0012*/ 	.short	0x0030
        /*0014*/ 	.byte	0x00, 0xf0, 0x11, 0x00


	//----- nvinfo : EIATTR_KPARAM_INFO
	.align		4
.L_14:
        /*0018*/ 	.byte	0x04, 0x17
        /*001a*/ 	.short	(.L_16 - .L_15)
.L_15:
        /*001c*/ 	.word	0x00000000
        /*0020*/ 	.short	0x0005
        /*0022*/ 	.short	0x0028
        /*0024*/ 	.byte	0x00, 0xf5, 0x21, 0x00


	//----- nvinfo : EIATTR_KPARAM_INFO
	.align		4
.L_16:
        /*0028*/ 	.byte	0x04, 0x17
        /*002a*/ 	.short	(.L_18 - .L_17)
.L_17:
        /*002c*/ 	.word	0x00000000
        /*0030*/ 	.short	0x0004
        /*0032*/ 	.short	0x0020
        /*0034*/ 	.byte	0x00, 0xf5, 0x21, 0x00


	//----- nvinfo : EIATTR_KPARAM_INFO
	.align		4
.L_18:
        /*0038*/ 	.byte	0x04, 0x17
        /*003a*/ 	.short	(.L_20 - .L_19)
.L_19:
        /*003c*/ 	.word	0x00000000
        /*0040*/ 	.short	0x0003
        /*0042*/ 	.short	0x0018
        /*0044*/ 	.byte	0x00, 0xf5, 0x21, 0x00


	//----- nvinfo : EIATTR_KPARAM_INFO
	.align		4
.L_20:
        /*0048*/ 	.byte	0x04, 0x17
        /*004a*/ 	.short	(.L_22 - .L_21)
.L_21:
        /*004c*/ 	.word	0x00000000
        /*0050*/ 	.short	0x0002
        /*0052*/ 	.short	0x0010
        /*0054*/ 	.byte	0x00, 0xf5, 0x21, 0x00


	//----- nvinfo : EIATTR_KPARAM_INFO
	.align		4
.L_22:
        /*0058*/ 	.byte	0x04, 0x17
        /*005a*/ 	.short	(.L_24 - .L_23)
.L_23:
        /*005c*/ 	.word	0x00000000
        /*0060*/ 	.short	0x0001
        /*0062*/ 	.short	0x0008
        /*0064*/ 	.byte	0x00, 0xf5, 0x21, 0x00


	//----- nvinfo : EIATTR_KPARAM_INFO
	.align		4
.L_24:
        /*0068*/ 	.byte	0x04, 0x17
        /*006a*/ 	.short	(.L_26 - .L_25)
.L_25:
        /*006c*/ 	.word	0x00000000
        /*0070*/ 	.short	0x0000
        /*0072*/ 	.short	0x0000
        /*0074*/ 	.byte	0x00, 0xf5, 0x21, 0x00


	//----- nvinfo : EIATTR_SPARSE_MMA_MASK
	.align		4
.L_26:
        /*0078*/ 	.byte	0x03, 0x50
        /*007a*/ 	.short	0x0000


	//----- nvinfo : EIATTR_MAXREG_COUNT
	.align		4
        /*007c*/ 	.byte	0x03, 0x1b
        /*007e*/ 	.short	0x00ff


	//----- nvinfo : EIATTR_MERCURY_ISA_VERSION
	.align		4
        /*0080*/ 	.byte	0x03, 0x5f
        /*0082*/ 	.short	0x0101


	//----- nvinfo : EIATTR_VRC_CTA_INIT_COUNT
	.align		4
        /*0084*/ 	.byte	0x02, 0x4a
	.zero		1
	.zero		1


	//----- nvinfo : EIATTR_EXIT_INSTR_OFFSETS
	.align		4
        /*0088*/ 	.byte	0x04, 0x1c
        /*008a*/ 	.short	(.L_28 - .L_27)


	//   ....[0]....
.L_27:
        /*008c*/ 	.word	0x00013a50


	//----- nvinfo : EIATTR_CRS_STACK_SIZE
	.align		4
.L_28:
        /*0090*/ 	.byte	0x04, 0x1e
        /*0092*/ 	.short	(.L_30 - .L_29)
.L_29:
        /*0094*/ 	.word	0x00000000


	//----- nvinfo : EIATTR_CBANK_PARAM_SIZE
	.align		4
.L_30:
        /*0098*/ 	.byte	0x03, 0x19
        /*009a*/ 	.short	0x0034


	//----- nvinfo : EIATTR_PARAM_CBANK
	.align		4
        /*009c*/ 	.byte	0x04, 0x0a
        /*009e*/ 	.short	(.L_32 - .L_31)
	.align		4
.L_31:
        /*00a0*/ 	.word	index@(.nv.constant0.optimize_pose)
        /*00a4*/ 	.short	0x0380
        /*00a6*/ 	.short	0x0034


	//----- nvinfo : EIATTR_SW_WAR
	.align		4
.L_32:
        /*00a8*/ 	.byte	0x04, 0x36
        /*00aa*/ 	.short	(.L_34 - .L_33)
.L_33:
        /*00ac*/ 	.word	0x00000008
.L_34:


//--------------------- .nv.callgraph             --------------------------
	.section	.nv.callgraph,"",@"SHT_CUDA_CALLGRAPH"
	.align	4
	.sectionentsize	8
	.align		4
        /*0000*/ 	.word	0x00000000
	.align		4
        /*0004*/ 	.word	0xffffffff
	.align		4
        /*0008*/ 	.word	0x00000000
	.align		4
        /*000c*/ 	.word	0xfffffffe
	.align		4
        /*0010*/ 	.word	0x00000000
	.align		4
        /*0014*/ 	.word	0xfffffffd
	.align		4
        /*0018*/ 	.word	0x00000000
	.align		4
        /*001c*/ 	.word	0xfffffffc


//--------------------- .nv.constant4             --------------------------
	.section	.nv.constant4,"a",@progbits
	.align	8
	.align		8
.nv.constant4:
        /*0000*/ 	.dword	__cudart_i2opi_f


//--------------------- .text.optimize_pose       --------------------------
	.section	.text.optimize_pose,"ax",@progbits
	.align	128
        .global         optimize_pose
        .type           optimize_pose,@function
        .size           optimize_pose,(.L_x_165 - optimize_pose)
        .other          optimize_pose,@"STO_CUDA_ENTRY STV_DEFAULT"
optimize_pose:
.text.optimize_pose:
[----:B------:R-:W0:Y:S01]  /*0000*/  LDC R1, c[0x0][0x37c] ;  /* 0x0000df00ff017b82 */ /* 0x000e220000000800 */
[----:B------:R-:W1:Y:S07]  /*0010*/  S2R R6, SR_TID.X ;  /* 0x0000000000067919 */ /* 0x000e6e0000002100 */
[----:B------:R-:W2:Y:S01]  /*0020*/  LDC R0, c[0x0][0x3b0] ;  /* 0x0000ec00ff007b82 */ /* 0x000ea20000000800 */
[----:B------:R-:W3:Y:S01]  /*0030*/  LDCU.64 UR18, c[0x0][0x358] ;  /* 0x00006b00ff1277ac */ /* 0x000ee20008000a00 */
[----:B0-----:R-:W-:-:S06]  /*0040*/  VIADD R1, R1, 0xffffffe0 ;  /* 0xffffffe001017836 */ /* 0x001fcc0000000000 */
[----:B------:R-:W1:Y:S08]  /*0050*/  S2UR UR4, SR_CTAID.X ;  /* 0x00000000000479c3 */ /* 0x000e700000002500 */
[----:B------:R-:W1:Y:S08]  /*0060*/  LDC R5, c[0x0][0x360] ;  /* 0x0000d800ff057b82 */ /* 0x000e700000000800 */
[----:B------:R-:W0:Y:S01]  /*0070*/  LDC.64 R2, c[0x0][0x380] ;  /* 0x0000e000ff027b82 */ /* 0x000e220000000a00 */
[----:B--2---:R-:W-:-:S02]  /*0080*/  ISETP.GE.AND P0, PT, R0, 0x1, PT ;  /* 0x000000010000780c */ /* 0x004fc40003f06270 */
[----:B------:R-:W-:Y:S02]  /*0090*/  R2UR UR15, R1 ;  /* 0x00000000010f72ca */ /* 0x000fe400000e0000 */
[----:B------:R-:W-:Y:S02]  /*00a0*/  CS2R R46, SRZ ;  /* 0x00000000002e7805 */ /* 0x000fe4000001ff00 */
[----:B------:R-:W-:Y:S01]  /*00b0*/  CS2R R50, SRZ ;  /* 0x0000000000327805 */ /* 0x000fe2000001ff00 */
[----:B-1----:R-:W-:Y:S01]  /*00c0*/  IMAD R5, R5, UR4, R6 ;  /* 0x0000000405057c24 */ /* 0x002fe2000f8e0206 */
[----:B------:R-:W-:-:S03]  /*00d0*/  CS2R R48, SRZ ;  /* 0x0000000000307805 */ /* 0x000fc6000001ff00 */
[----:B0-----:R-:W-:-:S04]  /*00e0*/  IMAD.WIDE R2, R5, 0x4, R2 ;  /* 0x0000000405027825 */ /* 0x001fc800078e0202 */
[----:B------:R-:W-:Y:S02]  /*00f0*/  IMAD.MOV.U32 R45, RZ, RZ, RZ ;  /* 0x000000ffff2d7224 */ /* 0x000fe400078e00ff */
[----:B---3--:R0:W5:Y:S02]  /*0100*/  LDG.E R2, desc[UR18][R2.64] ;  /* 0x0000001202027981 */ /* 0x008164000c1e1900 */
[----:B0-----:R-:W-:Y:S01]  /*0110*/  IMAD.MOV.U32 R3, RZ, RZ, RZ ;  /* 0x000000ffff037224 */ /* 0x001fe200078e00ff */
[----:B------:R-:W-:Y:S06]  /*0120*/  @!P0 BRA `(.L_x_0) ;  /* 0x0000013400388947 */ /* 0x000fec0003800000 */
[----:B------:R-:W0:Y:S02]  /*0130*/  LDC.64 R8, c[0x0][0x398] ;  /* 0x0000e600ff087b82 */ /* 0x000e240000000a00 */
[----:B0-----:R-:W2:Y:S01]  /*0140*/  LDG.E R14, desc[UR18][R8.64+0x14] ;  /* 0x00001412080e7981 */ /* 0x001ea2000c1e1900 */
[----:B------:R-:W-:-:S05]  /*0150*/  IABS R15, R0 ;  /* 0x00000000000f7213 */ /* 0x000fca0000000000 */
[----:B------:R-:W0:Y:S01]  /*0160*/  LDC R5, c[0x0][0x360] ;  /* 0x0000d800ff057b82 */ /* 0x000e220000000800 */
[----:B------:R-:W-:Y:S01]  /*0170*/  MUFU.RCP64H R7, 180 ;  /* 0x4066800000077908 */ /* 0x000fe20000001800 */
[----:B------:R1:W5:Y:S01]  /*0180*/  LDG.E R4, desc[UR18][R8.64+0x18] ;  /* 0x0000181208047981 */ /* 0x000362000c1e1900 */
[----:B------:R-:W-:Y:S01]  /*0190*/  IMAD.MOV.U32 R10, RZ, RZ, 0x0 ;  /* 0x00000000ff0a7424 */ /* 0x000fe200078e00ff */
[----:B------:R-:W-:Y:S01]  /*01a0*/  UMOV UR5, 0x400921fb ;  /* 0x400921fb00057882 */ /* 0x000fe20000000000 */
[----:B------:R-:W-:-:S04]  /*01b0*/  IMAD.MOV.U32 R11, RZ, RZ, 0x40668000 ;  /* 0x40668000ff0b7424 */ /* 0x000fc800078e00ff */
[----:B------:R-:W3:Y:S08]  /*01c0*/  I2F.RP R3, R15 ;  /* 0x0000000f00037306 */ /* 0x000ef00000209400 */
[----:B---3--:R-:W3:Y:S01]  /*01d0*/  MUFU.RCP R3, R3 ;  /* 0x0000000300037308 */ /* 0x008ee20000001000 */
[----:B0-----:R-:W-:Y:S01]  /*01e0*/  IMAD R5, R5, UR4, R6 ;  /* 0x0000000405057c24 */ /* 0x001fe2000f8e0206 */
[----:B------:R-:W-:Y:S01]  /*01f0*/  UMOV UR4, 0x54442d18 ;  /* 0x54442d1800047882 */ /* 0x000fe20000000000 */
[----:B------:R-:W-:-:S02]  /*0200*/  IMAD.MOV.U32 R6, RZ, RZ, 0x1 ;  /* 0x00000001ff067424 */ /* 0x000fc400078e00ff */
[----:B---3--:R-:W-:-:S04]  /*0210*/  VIADD R12, R3, 0xffffffe ;  /* 0x0ffffffe030c7836 */ /* 0x008fc80000000000 */
[----:B------:R0:W3:Y:S02]  /*0220*/  F2I.FTZ.U32.TRUNC.NTZ R13, R12 ;  /* 0x0000000c000d7305 */ /* 0x0000e4000021f000 */
[----:B0-----:R-:W-:Y:S02]  /*0230*/  IMAD.MOV.U32 R12, RZ, RZ, RZ ;  /* 0x000000ffff0c7224 */ /* 0x001fe400078e00ff */
[----:B---3--:R-:W-:-:S04]  /*0240*/  IMAD.MOV R16, RZ, RZ, -R13 ;  /* 0x000000ffff107224 */ /* 0x008fc800078e0a0d */
[----:B-1----:R-:W-:Y:S01]  /*0250*/  IMAD.MOV.U32 R8, RZ, RZ, R16 ;  /* 0x000000ffff087224 */ /* 0x002fe200078e0010 */
[----:B------:R-:W-:-:S03]  /*0260*/  IABS R16, R5 ;  /* 0x0000000500107213 */ /* 0x000fc60000000000 */
[----:B------:R-:W-:Y:S01]  /*0270*/  IMAD R3, R8, R15, RZ ;  /* 0x0000000f08037224 */ /* 0x000fe200078e02ff */
[----:B------:R-:W-:-:S03]  /*0280*/  DFMA R8, R6, -R10, 1 ;  /* 0x3ff000000608742b */ /* 0x000fc6000000080a */
[----:B------:R-:W-:-:S04]  /*0290*/  IMAD.HI.U32 R12, R13, R3, R12 ;  /* 0x000000030d0c7227 */ /* 0x000fc800078e000c */
[----:B------:R-:W-:Y:S01]  /*02a0*/  IMAD.MOV.U32 R13, RZ, RZ, R16 ;  /* 0x000000ffff0d7224 */ /* 0x000fe200078e0010 */
[----:B------:R-:W-:-:S03]  /*02b0*/  DFMA R8, R8, R8, R8 ;  /* 0x000000080808722b */ /* 0x000fc60000000008 */
[----:B------:R-:W-:-:S04]  /*02c0*/  IMAD.HI.U32 R3, R12, R13, RZ ;  /* 0x0000000d0c037227 */ /* 0x000fc800078e00ff */
[----:B------:R-:W-:Y:S01]  /*02d0*/  IMAD.MOV R12, RZ, RZ, -R3 ;  /* 0x000000ffff0c7224 */ /* 0x000fe200078e0a03 */
[----:B------:R-:W-:-:S03]  /*02e0*/  DFMA R8, R6, R8, R6 ;  /* 0x000000080608722b */ /* 0x000fc60000000006 */
[----:B------:R-:W-:-:S05]  /*02f0*/  IMAD R12, R15, R12, R13 ;  /* 0x0000000c0f0c7224 */ /* 0x000fca00078e020d */
[----:B------:R-:W-:Y:S01]  /*0300*/  DFMA R10, R8, -R10, 1 ;  /* 0x3ff00000080a742b */ /* 0x000fe2000000080a */
[----:B------:R-:W-:-:S07]  /*0310*/  ISETP.GT.U32.AND P1, PT, R15, R12, PT ;  /* 0x0000000c0f00720c */ /* 0x000fce0003f24070 */
[----:B------:R-:W-:-:S06]  /*0320*/  DFMA R10, R8, R10, R8 ;  /* 0x0000000a080a722b */ /* 0x000fcc0000000008 */
[----:B------:R-:W-:Y:S02]  /*0330*/  @!P1 IMAD.IADD R12, R12, 0x1, -R15 ;  /* 0x000000010c0c9824 */ /* 0x000fe400078e0a0f */
[----:B------:R-:W-:Y:S01]  /*0340*/  @!P1 VIADD R3, R3, 0x1 ;  /* 0x0000000103039836 */ /* 0x000fe20000000000 */
[----:B------:R-:W-:Y:S02]  /*0350*/  ISETP.NE.AND P1, PT, R0, RZ, PT ;  /* 0x000000ff0000720c */ /* 0x000fe40003f25270 */
[----:B------:R-:W-:Y:S02]  /*0360*/  ISETP.GE.U32.AND P0, PT, R12, R15, PT ;  /* 0x0000000f0c00720c */ /* 0x000fe40003f06070 */
[----:B------:R-:W-:-:S04]  /*0370*/  LOP3.LUT R12, R5, R0, RZ, 0x3c, !PT ;  /* 0x00000000050c7212 */ /* 0x000fc800078e3cff */
[----:B------:R-:W-:-:S07]  /*0380*/  ISETP.GE.AND P2, PT, R12, RZ, PT ;  /* 0x000000ff0c00720c */ /* 0x000fce0003f46270 */
[----:B------:R-:W-:-:S06]  /*0390*/  @P0 VIADD R3, R3, 0x1 ;  /* 0x0000000103030836 */ /* 0x000fcc0000000000 */
[----:B------:R-:W-:Y:S01]  /*03a0*/  @!P2 IMAD.MOV R3, RZ, RZ, -R3 ;  /* 0x000000ffff03a224 */ /* 0x000fe200078e0a03 */
[----:B------:R-:W-:-:S04]  /*03b0*/  @!P1 LOP3.LUT R3, RZ, R0, RZ, 0x33, !PT ;  /* 0x00000000ff039212 */ /* 0x000fc800078e33ff */
[----:B------:R-:W-:Y:S01]  /*03c0*/  I2FP.F32.S32 R23, R3 ;  /* 0x0000000300177245 */ /* 0x000fe20000201400 */
[----:B--2---:R-:W0:Y:S02]  /*03d0*/  F2F.F64.F32 R6, R14 ;  /* 0x0000000e00067310 */ /* 0x004e240000201800 */
[----:B0-----:R-:W-:-:S08]  /*03e0*/  DMUL R8, R6, UR4 ;  /* 0x0000000406087c28 */ /* 0x001fd00008000000 */
[----:B------:R-:W-:Y:S02]  /*03f0*/  DMUL R6, R8, R10 ;  /* 0x0000000a08067228 */ /* 0x000fe40000000000 */
[----:B------:R-:W-:-:S06]  /*0400*/  FSETP.GEU.AND P1, PT, |R9|, 6.5827683646048100446e-37, PT ;  /* 0x036000000900780b */ /* 0x000fcc0003f2e200 */
[----:B------:R-:W-:-:S08]  /*0410*/  DFMA R12, R6, -180, R8 ;  /* 0xc0668000060c782b */ /* 0x000fd00000000008 */
[----:B------:R-:W-:Y:S01]  /*0420*/  DFMA R6, R10, R12, R6 ;  /* 0x0000000c0a06722b */ /* 0x000fe20000000006 */
[----:B------:R-:W-:Y:S01]  /*0430*/  LEA.HI R10, R0, R0, RZ, 0x1 ;  /* 0x00000000000a7211 */ /* 0x000fe200078f08ff */
[----:B------:R-:W-:-:S03]  /*0440*/  IMAD.MOV R12, RZ, RZ, -R3 ;  /* 0x000000ffff0c7224 */ /* 0x000fc600078e0a03 */
[----:B------:R-:W-:Y:S01]  /*0450*/  SHF.R.S32.HI R11, RZ, 0x1, R10 ;  /* 0x00000001ff0b7819 */ /* 0x000fe2000001140a */
[----:B------:R-:W-:Y:S01]  /*0460*/  IMAD R10, R0, R12, R5 ;  /* 0x0000000c000a7224 */ /* 0x000fe200078e0205 */
[----:B------:R-:W-:-:S03]  /*0470*/  I2FP.F32.S32 R12, R0 ;  /* 0x00000000000c7245 */ /* 0x000fc60000201400 */
[----:B------:R-:W-:Y:S01]  /*0480*/  FFMA R13, RZ, 3.6015625, R7 ;  /* 0x40668000ff0d7823 */ /* 0x000fe20000000007 */
[----:B------:R-:W-:Y:S01]  /*0490*/  I2FP.F32.S32 R0, R11 ;  /* 0x0000000b00007245 */ /* 0x000fe20000201400 */
[----:B------:R-:W-:Y:S01]  /*04a0*/  IMAD.MOV.U32 R11, RZ, RZ, 0x40668000 ;  /* 0x40668000ff0b7424 */ /* 0x000fe200078e00ff */
[----:B------:R-:W-:Y:S01]  /*04b0*/  I2FP.F32.S32 R3, R10 ;  /* 0x0000000a00037245 */ /* 0x000fe20000201400 */
[----:B------:R-:W-:Y:S01]  /*04c0*/  FFMA R23, R12, 0.5, -R23 ;  /* 0x3f0000000c177823 */ /* 0x000fe20000000817 */
[----:B------:R-:W-:Y:S01]  /*04d0*/  FSETP.GT.AND P0, PT, |R13|, 1.469367938527859385e-39, PT ;  /* 0x001000000d00780b */ /* 0x000fe20003f04200 */
[----:B------:R-:W-:Y:S02]  /*04e0*/  IMAD.MOV.U32 R10, RZ, RZ, RZ ;  /* 0x000000ffff0a7224 */ /* 0x000fe400078e00ff */
[----:B------:R-:W-:-:S10]  /*04f0*/  FADD R0, -R0, R3 ;  /* 0x0000000300007221 */ /* 0x000fd40000000100 */
[----:B------:R-:W-:Y:S05]  /*0500*/  @P0 BRA P1, `(.L_x_1) ;  /* 0x0000000000180947 */ /* 0x000fea0000800000 */
[----:B------:R-:W-:Y:S01]  /*0510*/  IMAD.MOV.U32 R3, RZ, RZ, R8 ;  /* 0x000000ffff037224 */ /* 0x000fe200078e0008 */
[----:B------:R-:W-:Y:S01]  /*0520*/  MOV R12, 0x550 ;  /* 0x00000550000c7802 */ /* 0x000fe20000000f00 */
[----:B------:R-:W-:-:S07]  /*0530*/  IMAD.MOV.U32 R13, RZ, RZ, R9 ;  /* 0x000000ffff0d7224 */ /* 0x000fce00078e0009 */
[----:B-----5:R-:W-:Y:S05]  /*0540*/  CALL.REL.NOINC `($__internal_0_$__cuda_sm20_div_rn_f64_full) ;  /* 0x0000013400447944 */ /* 0x020fea0003c00000 */
[----:B------:R-:W-:Y:S02]  /*0550*/  IMAD.MOV.U32 R6, RZ, RZ, R8 ;  /* 0x000000ffff067224 */ /* 0x000fe400078e0008 */
[----:B------:R-:W-:-:S07]  /*0560*/  IMAD.MOV.U32 R7, RZ, RZ, R9 ;  /* 0x000000ffff077224 */ /* 0x000fce00078e0009 */
.L_x_1:
[----:B------:R-:W0:Y:S02]  /*0570*/  LDC.64 R14, c[0x0][0x398] ;  /* 0x0000e600ff0e7b82 */ /* 0x000e240000000a00 */
[----:B0-----:R-:W2:Y:S01]  /*0580*/  LDG.E R3, desc[UR18][R14.64+0x10] ;  /* 0x000010120e037981 */ /* 0x001ea2000c1e1900 */
[----:B------:R-:W0:Y:S01]  /*0590*/  MUFU.RCP64H R13, 180 ;  /* 0x40668000000d7908 */ /* 0x000e220000001800 */
[----:B------:R-:W-:Y:S01]  /*05a0*/  IMAD.MOV.U32 R16, RZ, RZ, 0x0 ;  /* 0x00000000ff107424 */ /* 0x000fe200078e00ff */
[----:B------:R-:W-:Y:S01]  /*05b0*/  UMOV UR4, 0x54442d18 ;  /* 0x54442d1800047882 */ /* 0x000fe20000000000 */
[----:B------:R-:W-:Y:S01]  /*05c0*/  IMAD.MOV.U32 R17, RZ, RZ, 0x40668000 ;  /* 0x40668000ff117424 */ /* 0x000fe200078e00ff */
[----:B------:R-:W-:Y:S01]  /*05d0*/  UMOV UR5, 0x400921fb ;  /* 0x400921fb00057882 */ /* 0x000fe20000000000 */
[----:B------:R-:W-:-:S03]  /*05e0*/  IMAD.MOV.U32 R12, RZ, RZ, 0x1 ;  /* 0x00000001ff0c7424 */ /* 0x000fc600078e00ff */
[----:B------:R-:W-:Y:S03]  /*05f0*/  F2F.F32.F64 R6, R6 ;  /* 0x0000000600067310 */ /* 0x000fe60000301000 */
[----:B0-----:R-:W-:-:S08]  /*0600*/  DFMA R8, R12, -R16, 1 ;  /* 0x3ff000000c08742b */ /* 0x001fd00000000810 */
[----:B------:R-:W-:-:S08]  /*0610*/  DFMA R18, R8, R8, R8 ;  /* 0x000000080812722b */ /* 0x000fd00000000008 */
[----:B------:R-:W-:-:S08]  /*0620*/  DFMA R18, R12, R18, R12 ;  /* 0x000000120c12722b */ /* 0x000fd0000000000c */
[----:B------:R-:W-:-:S08]  /*0630*/  DFMA R16, R18, -R16, 1 ;  /* 0x3ff000001210742b */ /* 0x000fd00000000810 */
[----:B------:R-:W-:Y:S01]  /*0640*/  DFMA R16, R18, R16, R18 ;  /* 0x000000101210722b */ /* 0x000fe20000000012 */
[----:B--2---:R-:W0:Y:S02]  /*0650*/  F2F.F64.F32 R8, R3 ;  /* 0x0000000300087310 */ /* 0x004e240000201800 */
[----:B0-----:R-:W-:-:S08]  /*0660*/  DMUL R12, R8, UR4 ;  /* 0x00000004080c7c28 */ /* 0x001fd00008000000 */
[----:B------:R-:W-:Y:S02]  /*0670*/  DMUL R8, R16, R12 ;  /* 0x0000000c10087228 */ /* 0x000fe40000000000 */
[----:B------:R-:W-:-:S06]  /*0680*/  FSETP.GEU.AND P1, PT, |R13|, 6.5827683646048100446e-37, PT ;  /* 0x036000000d00780b */ /* 0x000fcc0003f2e200 */
[----:B------:R-:W-:-:S08]  /*0690*/  DFMA R14, R8, -180, R12 ;  /* 0xc0668000080e782b */ /* 0x000fd0000000000c */
[----:B------:R-:W-:-:S10]  /*06a0*/  DFMA R8, R16, R14, R8 ;  /* 0x0000000e1008722b */ /* 0x000fd40000000008 */
[----:B------:R-:W-:-:S05]  /*06b0*/  FFMA R14, RZ, 3.6015625, R9 ;  /* 0x40668000ff0e7823 */ /* 0x000fca0000000009 */
[----:B------:R-:W-:-:S13]  /*06c0*/  FSETP.GT.AND P0, PT, |R14|, 1.469367938527859385e-39, PT ;  /* 0x001000000e00780b */ /* 0x000fda0003f04200 */
[----:B------:R-:W-:Y:S05]  /*06d0*/  @P0 BRA P1, `(.L_x_2) ;  /* 0x00000000000c0947 */ /* 0x000fea0000800000 */
[----:B------:R-:W-:Y:S01]  /*06e0*/  IMAD.MOV.U32 R3, RZ, RZ, R12 ;  /* 0x000000ffff037224 */ /* 0x000fe200078e000c */
[----:B------:R-:W-:-:S07]  /*06f0*/  MOV R12, 0x710 ;  /* 0x00000710000c7802 */ /* 0x000fce0000000f00 */
[----:B-----5:R-:W-:Y:S05]  /*0700*/  CALL.REL.NOINC `($__internal_0_$__cuda_sm20_div_rn_f64_full) ;  /* 0x0000013000d47944 */ /* 0x020fea0003c00000 */
.L_x_2:
        /* <DEDUP_REMOVED lines=26> */
[----:B------:R-:W-:Y:S02]  /*08b0*/  IMAD.MOV.U32 R14, RZ, RZ, R8 ;  /* 0x000000ffff0e7224 */ /* 0x000fe400078e0008 */
[----:B------:R-:W-:-:S07]  /*08c0*/  IMAD.MOV.U32 R15, RZ, RZ, R9 ;  /* 0x000000ffff0f7224 */ /* 0x000fce00078e0009 */
.L_x_3:
[----:B------:R-:W0:Y:S02]  /*08d0*/  LDC.64 R16, c[0x0][0x3a8] ;  /* 0x0000ea00ff107b82 */ /* 0x000e240000000a00 */
[----:B0-----:R-:W2:Y:S04]  /*08e0*/  LDG.E R21, desc[UR18][R16.64] ;  /* 0x0000001210157981 */ /* 0x001ea8000c1e1900 */
[----:B------:R-:W3:Y:S04]  /*08f0*/  LDG.E R3, desc[UR18][R16.64+0x10] ;  /* 0x0000101210037981 */ /* 0x000ee8000c1e1900 */
[----:B------:R-:W4:Y:S04]  /*0900*/  LDG.E R25, desc[UR18][R16.64+0x20] ;  /* 0x0000201210197981 */ /* 0x000f28000c1e1900 */
[----:B------:R-:W4:Y:S04]  /*0910*/  LDG.E R22, desc[UR18][R16.64+0x4] ;  /* 0x0000041210167981 */ /* 0x000f28000c1e1900 */
[----:B------:R-:W4:Y:S04]  /*0920*/  LDG.E R24, desc[UR18][R16.64+0x14] ;  /* 0x0000141210187981 */ /* 0x000f28000c1e1900 */
[----:B------:R-:W4:Y:S01]  /*0930*/  LDG.E R26, desc[UR18][R16.64+0x24] ;  /* 0x00002412101a7981 */ /* 0x000f22000c1e1900 */
[----:B------:R-:W0:Y:S01]  /*0940*/  F2F.F32.F64 R14, R14 ;  /* 0x0000000e000e7310 */ /* 0x000e220000301000 */
[C---:B------:R-:W-:Y:S01]  /*0950*/  FMUL R18, R7.reuse, 0.63661974668502807617 ;  /* 0x3f22f98307127820 */ /* 0x040fe20000400000 */
[----:B------:R-:W-:Y:S01]  /*0960*/  FMUL R19, R6, 0.63661974668502807617 ;  /* 0x3f22f98306137820 */ /* 0x000fe20000400000 */
[C---:B------:R-:W-:Y:S01]  /*0970*/  FSETP.GE.AND P0, PT, |R7|.reuse, 105615, PT ;  /* 0x47ce47800700780b */ /* 0x040fe20003f06200 */
[----:B------:R-:W5:Y:S04]  /*0980*/  LDG.E R8, desc[UR18][R16.64+0x8] ;  /* 0x0000081210087981 */ /* 0x000f68000c1e1900 */
[----:B------:R-:W1:Y:S01]  /*0990*/  F2I.NTZ R18, R18 ;  /* 0x0000001200127305 */ /* 0x000e620000203100 */
[----:B------:R-:W5:Y:S01]  /*09a0*/  LDG.E R9, desc[UR18][R16.64+0xc] ;  /* 0x00000c1210097981 */ /* 0x000f62000c1e1900 */
[----:B------:R-:W-:-:S03]  /*09b0*/  R2UR UR7, R7 ;  /* 0x00000000070772ca */ /* 0x000fc600000e0000 */
[----:B------:R-:W5:Y:S01]  /*09c0*/  LDG.E R10, desc[UR18][R16.64+0x18] ;  /* 0x00001812100a7981 */ /* 0x000f62000c1e1900 */
[----:B0-----:R-:W-:Y:S02]  /*09d0*/  FMUL R20, R14, 0.63661974668502807617 ;  /* 0x3f22f9830e147820 */ /* 0x001fe40000400000 */
[----:B------:R-:W0:Y:S01]  /*09e0*/  F2I.NTZ R19, R19 ;  /* 0x0000001300137305 */ /* 0x000e220000203100 */
[----:B------:R-:W5:Y:S01]  /*09f0*/  LDG.E R11, desc[UR18][R16.64+0x1c] ;  /* 0x00001c12100b7981 */ /* 0x000f62000c1e1900 */
[----:B------:R-:W-:-:S03]  /*0a00*/  R2UR UR8, R6 ;  /* 0x00000000060872ca */ /* 0x000fc600000e0000 */
[----:B------:R-:W5:Y:S03]  /*0a10*/  LDG.E R12, desc[UR18][R16.64+0x28] ;  /* 0x00002812100c7981 */ /* 0x000f66000c1e1900 */
[----:B------:R-:W0:Y:S01]  /*0a20*/  F2I.NTZ R20, R20 ;  /* 0x0000001400147305 */ /* 0x000e220000203100 */
[----:B-1----:R-:W-:Y:S01]  /*0a30*/  R2UR UR10, R18 ;  /* 0x00000000120a72ca */ /* 0x002fe200000e0000 */
[----:B------:R1:W5:Y:S01]  /*0a40*/  LDG.E R13, desc[UR18][R16.64+0x2c] ;  /* 0x00002c12100d7981 */ /* 0x000362000c1e1900 */
[----:B0-----:R-:W-:Y:S01]  /*0a50*/  R2UR UR11, R19 ;  /* 0x00000000130b72ca */ /* 0x001fe200000e0000 */
[----:B------:R-:W-:Y:S01]  /*0a60*/  VOTEU.ANY UP0, P0 ;  /* 0x0000000000ff7886 */ /* 0x000fe20000000100 */
[----:B------:R-:W-:Y:S02]  /*0a70*/  FSETP.GE.AND P1, PT, |R6|, 105615, PT ;  /* 0x47ce47800600780b */ /* 0x000fe40003f26200 */
[----:B------:R-:W-:-:S07]  /*0a80*/  R2UR UR12, R20 ;  /* 0x00000000140c72ca */ /* 0x000fce00000e0000 */
[----:B-1----:R-:W-:Y:S02]  /*0a90*/  I2FP.F32.S32 R16, UR10 ;  /* 0x0000000a00107c45 */ /* 0x002fe40008201400 */
[C---:B------:R-:W-:Y:S02]  /*0aa0*/  FSETP.GE.AND P0, PT, |R14|.reuse, 105615, PT ;  /* 0x47ce47800e00780b */ /* 0x040fe40003f06200 */
[----:B------:R-:W-:Y:S01]  /*0ab0*/  R2UR UR9, R14 ;  /* 0x000000000e0972ca */ /* 0x000fe200000e0000 */
[----:B------:R-:W-:Y:S01]  /*0ac0*/  FFMA R15, R16, -1.5707962512969970703, R7 ;  /* 0xbfc90fda100f7823 */ /* 0x000fe20000000007 */
[----:B------:R-:W-:-:S03]  /*0ad0*/  I2FP.F32.S32 R17, UR11 ;  /* 0x0000000b00117c45 */ /* 0x000fc60008201400 */
[C---:B------:R-:W-:Y:S01]  /*0ae0*/  FFMA R15, R16.reuse, -7.5497894158615963534e-08, R15 ;  /* 0xb3a22168100f7823 */ /* 0x040fe2000000000f */
[----:B------:R-:W-:Y:S01]  /*0af0*/  I2FP.F32.S32 R19, UR12 ;  /* 0x0000000c00137c45 */ /* 0x000fe20008201400 */
[----:B------:R-:W-:Y:S02]  /*0b00*/  USHF.R.U32.HI UR4, URZ, 0x17, UR7 ;  /* 0x00000017ff047899 */ /* 0x000fe40008011607 */
[----:B------:R-:W-:Y:S01]  /*0b10*/  FFMA R15, R16, -5.3903029534742383927e-15, R15 ;  /* 0xa7c234c5100f7823 */ /* 0x000fe2000000000f */
[----:B------:R-:W-:Y:S01]  /*0b20*/  FFMA R16, R17, -1.5707962512969970703, R6 ;  /* 0xbfc90fda11107823 */ /* 0x000fe20000000006 */
[----:B------:R-:W-:Y:S01]  /*0b30*/  USHF.R.U32.HI UR5, URZ, 0x17, UR8 ;  /* 0x00000017ff057899 */ /* 0x000fe20008011608 */
[----:B------:R-:W-:Y:S01]  /*0b40*/  FFMA R18, R19, -1.5707962512969970703, R14 ;  /* 0xbfc90fda13127823 */ /* 0x000fe2000000000e */
[----:B------:R-:W-:Y:S01]  /*0b50*/  VOTEU.ANY UP1, P1 ;  /* 0x0000000000ff7886 */ /* 0x000fe20000820100 */
[----:B------:R-:W-:Y:S01]  /*0b60*/  VOTEU.ANY UP2, P0 ;  /* 0x0000000000ff7886 */ /* 0x000fe20000040100 */
[----:B------:R-:W-:Y:S01]  /*0b70*/  USHF.R.U32.HI UR6, URZ, 0x17, UR9 ;  /* 0x00000017ff067899 */ /* 0x000fe20008011609 */
[----:B------:R-:W-:Y:S01]  /*0b80*/  PLOP3.LUT P0, PT, PT, PT, UP0, 0x80, 0x8 ;  /* 0x000000000008781c */ /* 0x000fe20003f0f008 */
[----:B------:R-:W-:Y:S01]  /*0b90*/  ULOP3.LUT UR4, UR4, 0xe0, URZ, 0xc0, !UPT ;  /* 0x000000e004047892 */ /* 0x000fe2000f8ec0ff */
[----:B------:R-:W-:-:S02]  /*0ba0*/  PLOP3.LUT P1, PT, PT, PT, UP1, 0x80, 0x8 ;  /* 0x000000000008781c */ /* 0x000fc40003f2f018 */
[----:B------:R-:W-:Y:S01]  /*0bb0*/  PLOP3.LUT P5, PT, PT, PT, UP2, 0x80, 0x8 ;  /* 0x000000000008781c */ /* 0x000fe20003faf028 */
[----:B------:R-:W-:Y:S01]  /*0bc0*/  FFMA R16, R17, -7.5497894158615963534e-08, R16 ;  /* 0xb3a2216811107823 */ /* 0x000fe20000000010 */
[----:B------:R-:W-:Y:S01]  /*0bd0*/  ULOP3.LUT UR5, UR5, 0xe0, URZ, 0xc0, !UPT ;  /* 0x000000e005057892 */ /* 0x000fe2000f8ec0ff */
[----:B------:R-:W-:Y:S01]  /*0be0*/  FFMA R18, R19, -7.5497894158615963534e-08, R18 ;  /* 0xb3a2216813127823 */ /* 0x000fe20000000012 */
[----:B------:R-:W-:Y:S01]  /*0bf0*/  ULOP3.LUT UR6, UR6, 0xe0, URZ, 0xc0, !UPT ;  /* 0x000000e006067892 */ /* 0x000fe2000f8ec0ff */
[----:B------:R-:W-:Y:S01]  /*0c00*/  FFMA R16, R17, -5.3903029534742383927e-15, R16 ;  /* 0xa7c234c511107823 */ /* 0x000fe20000000010 */
[----:B------:R-:W-:Y:S01]  /*0c10*/  UIADD3 UR4, UPT, UPT, UR4, -0x80, URZ ;  /* 0xffffff8004047890 */ /* 0x000fe2000fffe0ff */
[----:B------:R-:W-:Y:S01]  /*0c20*/  FFMA R17, R19, -5.3903029534742383927e-15, R18 ;  /* 0xa7c234c513117823 */ /* 0x000fe20000000012 */
[----:B------:R-:W-:Y:S02]  /*0c30*/  UIADD3 UR5, UPT, UPT, UR5, -0x80, URZ ;  /* 0xffffff8005057890 */ /* 0x000fe4000fffe0ff */
[----:B------:R-:W-:-:S02]  /*0c40*/  UIADD3 UR6, UPT, UPT, UR6, -0x80, URZ ;  /* 0xffffff8006067890 */ /* 0x000fc4000fffe0ff */
[----:B------:R-:W-:Y:S02]  /*0c50*/  USHF.R.U32.HI UR4, URZ, 0x5, UR4 ;  /* 0x00000005ff047899 */ /* 0x000fe40008011604 */
[----:B------:R-:W-:Y:S01]  /*0c60*/  USHF.R.U32.HI UR5, URZ, 0x5, UR5 ;  /* 0x00000005ff057899 */ /* 0x000fe20008011605 */
[----:B------:R-:W-:Y:S01]  /*0c70*/  FSETP.EQ.OR P2, PT, |R7|, +INF , !P0 ;  /* 0x7f8000000700780b */ /* 0x000fe20004742600 */
[----:B------:R-:W-:Y:S01]  /*0c80*/  USHF.L.U32 UR7, UR7, 0x8, URZ ;  /* 0x0000000807077899 */ /* 0x000fe200080006ff */
[----:B------:R-:W-:Y:S01]  /*0c90*/  FSETP.EQ.OR P3, PT, |R6|, +INF , !P1 ;  /* 0x7f8000000600780b */ /* 0x000fe20004f62600 */
[----:B------:R-:W-:Y:S01]  /*0ca0*/  USHF.L.U32 UR8, UR8, 0x8, URZ ;  /* 0x0000000808087899 */ /* 0x000fe200080006ff */
[----:B------:R-:W-:Y:S01]  /*0cb0*/  FSETP.EQ.OR P4, PT, |R14|, +INF , !P5 ;  /* 0x7f8000000e00780b */ /* 0x000fe20006f82600 */
[----:B------:R-:W-:Y:S01]  /*0cc0*/  USHF.L.U32 UR9, UR9, 0x8, URZ ;  /* 0x0000000809097899 */ /* 0x000fe200080006ff */
[----:B------:R-:W-:Y:S01]  /*0cd0*/  @P0 FMUL R15, RZ, R7 ;  /* 0x00000007ff0f0220 */ /* 0x000fe20000400000 */
[----:B------:R-:W-:Y:S01]  /*0ce0*/  USHF.R.U32.HI UR6, URZ, 0x5, UR6 ;  /* 0x00000005ff067899 */ /* 0x000fe20008011606 */
[----:B------:R-:W-:Y:S01]  /*0cf0*/  @P1 FMUL R16, RZ, R6 ;  /* 0x00000006ff101220 */ /* 0x000fe20000400000 */
[----:B------:R-:W-:Y:S01]  /*0d00*/  @P5 FMUL R17, RZ, R14 ;  /* 0x0000000eff115220 */ /* 0x000fe20000400000 */
[----:B------:R-:W-:-:S02]  /*0d10*/  UIMAD UR13, UR4, -0x4, UR15 ;  /* 0xfffffffc040d78a4 */ /* 0x000fc4000f8e020f */
[----:B------:R-:W-:Y:S02]  /*0d20*/  UIMAD UR14, UR5, -0x4, UR15 ;  /* 0xfffffffc050e78a4 */ /* 0x000fe4000f8e020f */
[----:B------:R-:W-:Y:S02]  /*0d30*/  ULOP3.LUT UR7, UR7, 0x80000000, URZ, 0xfc, !UPT ;  /* 0x8000000007077892 */ /* 0x000fe4000f8efcff */
[----:B------:R-:W-:Y:S02]  /*0d40*/  ULOP3.LUT UR8, UR8, 0x80000000, URZ, 0xfc, !UPT ;  /* 0x8000000008087892 */ /* 0x000fe4000f8efcff */
[----:B------:R-:W-:Y:S02]  /*0d50*/  ULOP3.LUT UR9, UR9, 0x80000000, URZ, 0xfc, !UPT ;  /* 0x8000000009097892 */ /* 0x000fe4000f8efcff */
[----:B------:R-:W-:Y:S02]  /*0d60*/  USEL UR10, UR10, URZ, !UP0 ;  /* 0x000000ff0a0a7287 */ /* 0x000fe4000c000000 */
[----:B------:R-:W-:-:S02]  /*0d70*/  USEL UR11, UR11, URZ, !UP1 ;  /* 0x000000ff0b0b7287 */ /* 0x000fc4000c800000 */
[----:B------:R-:W-:Y:S02]  /*0d80*/  USEL UR12, UR12, URZ, !UP2 ;  /* 0x000000ff0c0c7287 */ /* 0x000fe4000d000000 */
[----:B------:R-:W-:Y:S01]  /*0d90*/  UIMAD UR15, UR6, -0x4, UR15 ;  /* 0xfffffffc060f78a4 */ /* 0x000fe2000f8e020f */
[----:B------:R-:W-:Y:S01]  /*0da0*/  UMOV UR4, URZ ;  /* 0x000000ff00047c82 */ /* 0x000fe20008000000 */
[C---:B--2---:R-:W-:Y:S01]  /*0db0*/  FFMA R18, R0.reuse, R21, RZ ;  /* 0x0000001500127223 */ /* 0x044fe200000000ff */
[C---:B---3--:R-:W-:Y:S01]  /*0dc0*/  FFMA R3, R0.reuse, R3, RZ ;  /* 0x0000000300037223 */ /* 0x048fe200000000ff */
[----:B----4-:R-:W-:Y:S02]  /*0dd0*/  FFMA R0, R0, R25, RZ ;  /* 0x0000001900007223 */ /* 0x010fe400000000ff */
[C---:B------:R-:W-:Y:S01]  /*0de0*/  FFMA R19, R23.reuse, R22, R18 ;  /* 0x0000001617137223 */ /* 0x040fe20000000012 */
[----:B------:R-:W-:Y:S01]  /*0df0*/  FFMA R21, R23, R24, R3 ;  /* 0x0000001817157223 */ /* 0x000fe20000000003 */
[----:B------:R-:W-:-:S02]  /*0e00*/  IMAD.MOV.U32 R3, RZ, RZ, RZ ;  /* 0x000000ffff037224 */ /* 0x000fc400078e00ff */
[----:B------:R-:W-:-:S07]  /*0e10*/  FFMA R23, R23, R26, R0 ;  /* 0x0000001a17177223 */ /* 0x000fce0000000000 */
.L_x_144:
[----:B0-----:R-:W0:Y:S08]  /*0e20*/  LDC R30, c[0x0][0x3b0] ;  /* 0x0000ec00ff1e7b82 */ /* 0x001e300000000800 */
[----:B---3--:R-:W1:Y:S08]  /*0e30*/  LDC.64 R28, c[0x0][0x388] ;  /* 0x0000e200ff1c7b82 */ /* 0x008e700000000a00 */
[----:B------:R-:W2:Y:S01]  /*0e40*/  LDC.64 R24, c[0x0][0x390] ;  /* 0x0000e400ff187b82 */ /* 0x000ea20000000a00 */
[----:B0-----:R-:W-:-:S04]  /*0e50*/  IMAD R27, R5, R30, UR4 ;  /* 0x00000004051b7e24 */ /* 0x001fc8000f8e021e */
[----:B-1----:R-:W-:-:S06]  /*0e60*/  IMAD.WIDE R28, R27, 0x4, R28 ;  /* 0x000000041b1c7825 */ /* 0x002fcc00078e021c */
[----:B------:R-:W3:Y:S01]  /*0e70*/  LDG.E R28, desc[UR18][R28.64] ;  /* 0x000000121c1c7981 */ /* 0x000ee2000c1e1900 */
[----:B------:R-:W-:Y:S02]  /*0e80*/  IMAD.MOV.U32 R31, RZ, RZ, 0x3bbb989d ;  /* 0x3bbb989dff1f7424 */ /* 0x000fe400078e00ff */
[----:B------:R-:W-:Y:S02]  /*0e90*/  IMAD.MOV.U32 R33, RZ, RZ, 0x437c0000 ;  /* 0x437c0000ff217424 */ /* 0x000fe400078e00ff */
[----:B------:R-:W-:-:S04]  /*0ea0*/  IMAD R27, R27, 0x3, RZ ;  /* 0x000000031b1b7824 */ /* 0x000fc800078e02ff */
[----:B--2---:R-:W-:-:S05]  /*0eb0*/  IMAD.WIDE R26, R27, 0x4, R24 ;  /* 0x000000041b1a7825 */ /* 0x004fca00078e0218 */
[----:B-----5:R-:W5:Y:S04]  /*0ec0*/  LDG.E R25, desc[UR18][R26.64] ;  /* 0x000000121a197981 */ /* 0x020f68000c1e1900 */
[----:B------:R-:W5:Y:S04]  /*0ed0*/  LDG.E R0, desc[UR18][R26.64+0x4] ;  /* 0x000004121a007981 */ /* 0x000f68000c1e1900 */
[----:B------:R0:W5:Y:S01]  /*0ee0*/  LDG.E R18, desc[UR18][R26.64+0x8] ;  /* 0x000008121a127981 */ /* 0x000162000c1e1900 */
[----:B------:R-:W-:Y:S01]  /*0ef0*/  BSSY.RECONVERGENT B0, `(.L_x_4) ;  /* 0x000001e000007945 */ /* 0x000fe20003800200 */
[----:B---3--:R-:W-:-:S04]  /*0f00*/  FMUL R20, R28, -0.75 ;  /* 0xbf4000001c147820 */ /* 0x008fc80000400000 */
[----:B------:R-:W-:-:S04]  /*0f10*/  FFMA.SAT R22, R20, R31, 0.5 ;  /* 0x3f00000014167423 */ /* 0x000fc8000000201f */
[----:B------:R-:W-:-:S04]  /*0f20*/  FFMA.RM R22, R22, R33, 12582913 ;  /* 0x4b40000116167423 */ /* 0x000fc80000004021 */
[C---:B------:R-:W-:Y:S01]  /*0f30*/  FADD R29, R22.reuse, -12583039 ;  /* 0xcb40007f161d7421 */ /* 0x040fe20000000000 */
[----:B------:R-:W-:-:S03]  /*0f40*/  IMAD.SHL.U32 R22, R22, 0x800000, RZ ;  /* 0x0080000016167824 */ /* 0x000fc600078e00ff */
[----:B------:R-:W-:-:S04]  /*0f50*/  FFMA R29, R20, 1.4426950216293334961, -R29 ;  /* 0x3fb8aa3b141d7823 */ /* 0x000fc8000000081d */
[----:B------:R-:W-:Y:S01]  /*0f60*/  FFMA R29, R20, 1.925963033500011079e-08, R29 ;  /* 0x32a57060141d7823 */ /* 0x000fe2000000001d */
[----:B------:R-:W-:-:S04]  /*0f70*/  SHF.R.U32.HI R20, RZ, 0x1, R30 ;  /* 0x00000001ff147819 */ /* 0x000fc8000001161e */
[----:B------:R-:W-:Y:S01]  /*0f80*/  IADD3 R20, PT, PT, -R20, UR4, RZ ;  /* 0x0000000414147c10 */ /* 0x000fe2000fffe1ff */
[----:B------:R-:W1:Y:S03]  /*0f90*/  MUFU.EX2 R29, R29 ;  /* 0x0000001d001d7308 */ /* 0x000e660000000800 */
[----:B------:R-:W-:-:S05]  /*0fa0*/  I2FP.F32.S32 R38, R20 ;  /* 0x0000001400267245 */ /* 0x000fca0000201400 */
[----:B------:R-:W-:Y:S01]  /*0fb0*/  FFMA R36, R10, R38, R21 ;  /* 0x000000260a247223 */ /* 0x000fe20000000015 */
[----:B-1----:R-:W-:-:S04]  /*0fc0*/  FMUL R22, R22, R29 ;  /* 0x0000001d16167220 */ /* 0x002fc80000400000 */
[----:B------:R-:W-:-:S04]  /*0fd0*/  FADD R31, R22, 1 ;  /* 0x3f800000161f7421 */ /* 0x000fc80000000000 */
[----:B------:R-:W0:Y:S08]  /*0fe0*/  MUFU.RCP R24, R31 ;  /* 0x0000001f00187308 */ /* 0x000e300000001000 */
[----:B------:R-:W1:Y:S01]  /*0ff0*/  FCHK P0, R22, R31 ;  /* 0x0000001f16007302 */ /* 0x000e620000000000 */
[----:B0-----:R-:W-:-:S04]  /*1000*/  FFMA R27, -R31, R24, 1 ;  /* 0x3f8000001f1b7423 */ /* 0x001fc80000000118 */
[----:B------:R-:W-:Y:S01]  /*1010*/  FFMA R27, R24, R27, R24 ;  /* 0x0000001b181b7223 */ /* 0x000fe20000000018 */
[-C--:B------:R-:W-:Y:S01]  /*1020*/  FFMA R24, R8, R38.reuse, R19 ;  /* 0x0000002608187223 */ /* 0x080fe20000000013 */
[----:B------:R-:W-:Y:S02]  /*1030*/  FFMA R38, R12, R38, R23 ;  /* 0x000000260c267223 */ /* 0x000fe40000000017 */
[----:B------:R-:W-:Y:S01]  /*1040*/  FFMA R26, R22, R27, RZ ;  /* 0x0000001b161a7223 */ /* 0x000fe200000000ff */
[----:B------:R-:W-:-:S03]  /*1050*/  FADD R41, R9, R24 ;  /* 0x0000001809297221 */ /* 0x000fc60000000000 */
[----:B------:R-:W-:-:S04]  /*1060*/  FFMA R20, -R31, R26, R22 ;  /* 0x0000001a1f147223 */ /* 0x000fc80000000116 */
[----:B------:R-:W-:Y:S01]  /*1070*/  FFMA R20, R27, R20, R26 ;  /* 0x000000141b147223 */ /* 0x000fe2000000001a */
[----:B-1----:R-:W-:Y:S06]  /*1080*/  @!P0 BRA `(.L_x_5) ;  /* 0x0000000000108947 */ /* 0x002fec0003800000 */
[----:B------:R-:W-:Y:S01]  /*1090*/  IMAD.MOV.U32 R20, RZ, RZ, R22 ;  /* 0x000000ffff147224 */ /* 0x000fe200078e0016 */
[----:B------:R-:W-:Y:S01]  /*10a0*/  MOV R26, 0x10d0 ;  /* 0x000010d0001a7802 */ /* 0x000fe20000000f00 */
[----:B------:R-:W-:-:S07]  /*10b0*/  IMAD.MOV.U32 R27, RZ, RZ, R31 ;  /* 0x000000ffff1b7224 */ /* 0x000fce00078e001f */
[----:B-----5:R-:W-:Y:S05]  /*10c0*/  CALL.REL.NOINC `($__internal_1_$__cuda_sm3x_div_rn_noftz_f32_slowpath) ;  /* 0x0000012c00d87944 */ /* 0x020fea0003c00000 */
.L_x_5:
[----:B------:R-:W-:Y:S05]  /*10d0*/  BSYNC.RECONVERGENT B0 ;  /* 0x0000000000007941 */ /* 0x000fea0003800200 */
.L_x_4:
[----:B------:R-:W-:Y:S01]  /*10e0*/  FADD R22, -R20, 1 ;  /* 0x3f80000014167421 */ /* 0x000fe20000000100 */
[----:B------:R-:W-:Y:S02]  /*10f0*/  IMAD.MOV.U32 R29, RZ, RZ, 0x3e055027 ;  /* 0x3e055027ff1d7424 */ /* 0x000fe400078e00ff */
[----:B------:R-:W-:Y:S01]  /*1100*/  FMUL R39, R4, -R41 ;  /* 0x8000002904277220 */ /* 0x000fe20000400000 */
[----:B------:R-:W-:Y:S01]  /*1110*/  IMAD.U32 R30, RZ, RZ, UR10 ;  /* 0x0000000aff1e7e24 */ /* 0x000fe2000f8e00ff */
[----:B------:R-:W-:Y:S01]  /*1120*/  FSETP.GEU.AND P0, PT, R22, 1.175494350822287508e-38, PT ;  /* 0x008000001600780b */ /* 0x000fe20003f0e000 */
[----:B------:R-:W-:-:S12]  /*1130*/  IMAD.MOV.U32 R31, RZ, RZ, R15 ;  /* 0x000000ffff1f7224 */ /* 0x000fd800078e000f */
[----:B------:R-:W-:-:S04]  /*1140*/  @!P0 FMUL R22, R22, 8388608 ;  /* 0x4b00000016168820 */ /* 0x000fc80000400000 */
[----:B------:R-:W-:-:S05]  /*1150*/  VIADD R24, R22, 0xc0d55555 ;  /* 0xc0d5555516187836 */ /* 0x000fca0000000000 */
[----:B------:R-:W-:-:S05]  /*1160*/  LOP3.LUT R27, R24, 0xff800000, RZ, 0xc0, !PT ;  /* 0xff800000181b7812 */ /* 0x000fca00078ec0ff */
[----:B------:R-:W-:Y:S01]  /*1170*/  IMAD.IADD R24, R22, 0x1, -R27 ;  /* 0x0000000116187824 */ /* 0x000fe200078e0a1b */
[----:B------:R-:W-:-:S03]  /*1180*/  I2FP.F32.S32 R27, R27 ;  /* 0x0000001b001b7245 */ /* 0x000fc60000201400 */
[----:B------:R-:W-:Y:S01]  /*1190*/  FADD R26, R24, -1 ;  /* 0xbf800000181a7421 */ /* 0x000fe20000000000 */
[----:B------:R-:W-:Y:S02]  /*11a0*/  FSEL R24, RZ, -23, P0 ;  /* 0xc1b80000ff187808 */ /* 0x000fe40000000000 */
[----:B------:R-:W-:Y:S01]  /*11b0*/  ISETP.GT.U32.AND P0, PT, R22, 0x7f7fffff, PT ;  /* 0x7f7fffff1600780c */ /* 0x000fe20003f04070 */
[C---:B------:R-:W-:Y:S02]  /*11c0*/  FFMA R29, R26.reuse, -R29, 0.14084610342979431152 ;  /* 0x3e1039f61a1d7423 */ /* 0x040fe4000000081d */
[----:B------:R-:W-:Y:S01]  /*11d0*/  FFMA R24, R27, 1.1920928955078125e-07, R24 ;  /* 0x340000001b187823 */ /* 0x000fe20000000018 */
[----:B------:R-:W-:Y:S02]  /*11e0*/  IMAD.MOV.U32 R27, RZ, RZ, 0x7f800000 ;  /* 0x7f800000ff1b7424 */ /* 0x000fe400078e00ff */
[----:B------:R-:W-:-:S04]  /*11f0*/  FFMA R29, R26, R29, -0.12148627638816833496 ;  /* 0xbdf8cdcc1a1d7423 */ /* 0x000fc8000000001d */
[----:B------:R-:W-:-:S04]  /*1200*/  FFMA R29, R26, R29, 0.13980610668659210205 ;  /* 0x3e0f29551a1d7423 */ /* 0x000fc8000000001d */
[----:B------:R-:W-:-:S04]  /*1210*/  FFMA R29, R26, R29, -0.16684235632419586182 ;  /* 0xbe2ad8b91a1d7423 */ /* 0x000fc8000000001d */
[----:B------:R-:W-:-:S04]  /*1220*/  FFMA R29, R26, R29, 0.20012299716472625732 ;  /* 0x3e4ced0b1a1d7423 */ /* 0x000fc8000000001d */
[----:B------:R-:W-:-:S04]  /*1230*/  FFMA R29, R26, R29, -0.24999669194221496582 ;  /* 0xbe7fff221a1d7423 */ /* 0x000fc8000000001d */
[----:B------:R-:W-:-:S04]  /*1240*/  FFMA R29, R26, R29, 0.33333182334899902344 ;  /* 0x3eaaaa781a1d7423 */ /* 0x000fc8000000001d */
[----:B------:R-:W-:-:S04]  /*1250*/  FFMA R29, R26, R29, -0.5 ;  /* 0xbf0000001a1d7423 */ /* 0x000fc8000000001d */
[----:B------:R-:W-:-:S04]  /*1260*/  FMUL R29, R26, R29 ;  /* 0x0000001d1a1d7220 */ /* 0x000fc80000400000 */
[----:B------:R-:W-:-:S04]  /*1270*/  FFMA R29, R26, R29, R26 ;  /* 0x0000001d1a1d7223 */ /* 0x000fc8000000001a */
[----:B------:R-:W-:Y:S01]  /*1280*/  FFMA R24, R24, 0.69314718246459960938, R29 ;  /* 0x3f31721818187823 */ /* 0x000fe2000000001d */
[C---:B------:R-:W-:Y:S01]  /*1290*/  @P0 FFMA R24, R22.reuse, R27, +INF ;  /* 0x7f80000016180423 */ /* 0x040fe2000000001b */
[----:B------:R-:W-:Y:S02]  /*12a0*/  FSETP.NEU.AND P0, PT, R22, RZ, PT ;  /* 0x000000ff1600720b */ /* 0x000fe40003f0d000 */
[----:B------:R-:W-:Y:S02]  /*12b0*/  SHF.R.U32.HI R22, RZ, 0x17, R7 ;  /* 0x00000017ff167819 */ /* 0x000fe40000011607 */
[----:B------:R-:W-:Y:S02]  /*12c0*/  FSEL R24, R24, -INF , P0 ;  /* 0xff80000018187808 */ /* 0x000fe40000000000 */
[----:B------:R-:W-:-:S03]  /*12d0*/  LOP3.LUT R22, R22, 0x1f, RZ, 0xc0, !PT ;  /* 0x0000001f16167812 */ /* 0x000fc600078ec0ff */
[----:B------:R-:W-:Y:S01]  /*12e0*/  FADD R3, R24, R3 ;  /* 0x0000000318037221 */ /* 0x000fe20000000000 */
[----:B------:R-:W-:Y:S01]  /*12f0*/  IADD3 R24, PT, PT, -R22, 0x20, RZ ;  /* 0x0000002016187810 */ /* 0x000fe20007ffe1ff */
[----:B------:R-:W-:Y:S06]  /*1300*/  @P2 BRA `(.L_x_6) ;  /* 0x0000000000c82947 */ /* 0x000fec0003800000 */
[----:B------:R-:W-:Y:S01]  /*1310*/  CS2R R32, SRZ ;  /* 0x0000000000207805 */ /* 0x000fe2000001ff00 */
[----:B------:R-:W-:Y:S01]  /*1320*/  IMAD.MOV.U32 R30, RZ, RZ, R1 ;  /* 0x000000ffff1e7224 */ /* 0x000fe200078e0001 */
[----:B------:R-:W0:Y:S01]  /*1330*/  LDCU.64 UR16, c[0x4][URZ] ;  /* 0x01000000ff1077ac */ /* 0x000e220008000a00 */
[----:B------:R-:W-:-:S05]  /*1340*/  UMOV UR5, URZ ;  /* 0x000000ff00057c82 */ /* 0x000fca0008000000 */
.L_x_7:
[----:B0-----:R-:W-:Y:S02]  /*1350*/  IMAD.U32 R26, RZ, RZ, UR16 ;  /* 0x00000010ff1a7e24 */ /* 0x001fe4000f8e00ff */
[----:B------:R-:W-:-:S05]  /*1360*/  IMAD.U32 R27, RZ, RZ, UR17 ;  /* 0x00000011ff1b7e24 */ /* 0x000fca000f8e00ff */
[----:B------:R-:W2:Y:S01]  /*1370*/  LDG.E.CONSTANT R26, desc[UR18][R26.64] ;  /* 0x000000121a1a7981 */ /* 0x000ea2000c1e9900 */
[----:B------:R-:W-:Y:S02]  /*1380*/  UIADD3 UR16, UP0, UPT, UR16, 0x4, URZ ;  /* 0x0000000410107890 */ /* 0x000fe4000ff1e0ff */
[----:B------:R-:W-:Y:S02]  /*1390*/  UIADD3 UR5, UPT, UPT, UR5, 0x1, URZ ;  /* 0x0000000105057890 */ /* 0x000fe4000fffe0ff */
[----:B------:R-:W-:Y:S02]  /*13a0*/  UIADD3.X UR17, UPT, UPT, URZ, UR17, URZ, UP0, !UPT ;  /* 0x00000011ff117290 */ /* 0x000fe400087fe4ff */
[----:B------:R-:W-:Y:S01]  /*13b0*/  UISETP.NE.AND UP0, UPT, UR5, 0x6, UPT ;  /* 0x000000060500788c */ /* 0x000fe2000bf05270 */
[----:B--2---:R-:W-:-:S03]  /*13c0*/  IMAD.WIDE.U32 R28, R26, UR7, RZ ;  /* 0x000000071a1c7c25 */ /* 0x004fc6000f8e00ff */
[----:B------:R-:W-:-:S05]  /*13d0*/  IADD3 R31, P0, PT, R28, R32, RZ ;  /* 0x000000201c1f7210 */ /* 0x000fca0007f1e0ff */
[----:B------:R0:W-:Y:S01]  /*13e0*/  STL [R30], R31 ;  /* 0x0000001f1e007387 */ /* 0x0001e20000100800 */
[----:B------:R-:W-:Y:S02]  /*13f0*/  IMAD.X R32, R29, 0x1, R33, P0 ;  /* 0x000000011d207824 */ /* 0x000fe400000e0621 */
[----:B0-----:R-:W-:Y:S01]  /*1400*/  VIADD R30, R30, 0x4 ;  /* 0x000000041e1e7836 */ /* 0x001fe20000000000 */
[----:B------:R-:W-:Y:S06]  /*1410*/  BRA.U UP0, `(.L_x_7) ;  /* 0xfffffffd00cc7547 */ /* 0x000fec000b83ffff */
[----:B------:R-:W-:Y:S01]  /*1420*/  SHF.R.U32.HI R26, RZ, 0x17, R7 ;  /* 0x00000017ff1a7819 */ /* 0x000fe20000011607 */
[----:B------:R0:W-:Y:S01]  /*1430*/  STL [R1+0x18], R32 ;  /* 0x0000182001007387 */ /* 0x0001e20000100800 */
[----:B------:R-:W-:Y:S02]  /*1440*/  ISETP.NE.AND P0, PT, R22, RZ, PT ;  /* 0x000000ff1600720c */ /* 0x000fe40003f05270 */
[----:B------:R-:W-:-:S05]  /*1450*/  LOP3.LUT R26, R26, 0xe0, RZ, 0xc0, !PT ;  /* 0x000000e01a1a7812 */ /* 0x000fca00078ec0ff */
[----:B------:R-:W-:-:S05]  /*1460*/  VIADD R26, R26, 0xffffff80 ;  /* 0xffffff801a1a7836 */ /* 0x000fca0000000000 */
[----:B------:R-:W-:-:S05]  /*1470*/  SHF.R.U32.HI R26, RZ, 0x5, R26 ;  /* 0x00000005ff1a7819 */ /* 0x000fca000001161a */
[----:B------:R-:W-:-:S05]  /*1480*/  IMAD R34, R26, -0x4, R1 ;  /* 0xfffffffc1a227824 */ /* 0x000fca00078e0201 */
[----:B------:R-:W2:Y:S04]  /*1490*/  LDL R31, [R34+0x18] ;  /* 0x00001800221f7983 */ /* 0x000ea80000100800 */
[----:B------:R-:W3:Y:S04]  /*14a0*/  LDL R27, [R34+0x14] ;  /* 0x00001400221b7983 */ /* 0x000ee80000100800 */
[----:B------:R-:W4:Y:S01]  /*14b0*/  @P0 LDL R33, [R34+0x10] ;  /* 0x0000100022210983 */ /* 0x000f220000100800 */
[----:B------:R-:W-:Y:S01]  /*14c0*/  UMOV UR16, 0x54442d19 ;  /* 0x54442d1900107882 */ /* 0x000fe20000000000 */
[----:B------:R-:W-:Y:S01]  /*14d0*/  UMOV UR17, 0x3bf921fb ;  /* 0x3bf921fb00117882 */ /* 0x000fe20000000000 */
[----:B--2---:R-:W-:-:S02]  /*14e0*/  @P0 SHF.L.U32 R26, R31, R22, RZ ;  /* 0x000000161f1a0219 */ /* 0x004fc400000006ff */
[----:B---3--:R-:W-:Y:S02]  /*14f0*/  @P0 SHF.R.U32.HI R29, RZ, R24, R27 ;  /* 0x00000018ff1d0219 */ /* 0x008fe4000001161b */
[----:B------:R-:W-:Y:S02]  /*1500*/  @P0 SHF.L.U32 R28, R27, R22, RZ ;  /* 0x000000161b1c0219 */ /* 0x000fe400000006ff */
[----:B----4-:R-:W-:Y:S01]  /*1510*/  @P0 SHF.R.U32.HI R33, RZ, R24, R33 ;  /* 0x00000018ff210219 */ /* 0x010fe20000011621 */
[----:B------:R-:W-:-:S04]  /*1520*/  @P0 IMAD.IADD R31, R26, 0x1, R29 ;  /* 0x000000011a1f0824 */ /* 0x000fc800078e021d */
[----:B------:R-:W-:Y:S01]  /*1530*/  @P0 IMAD.IADD R27, R28, 0x1, R33 ;  /* 0x000000011c1b0824 */ /* 0x000fe200078e0221 */
[----:B------:R-:W-:-:S04]  /*1540*/  ISETP.GE.AND P0, PT, R7, RZ, PT ;  /* 0x000000ff0700720c */ /* 0x000fc80003f06270 */
[C-C-:B------:R-:W-:Y:S01]  /*1550*/  SHF.L.W.U32.HI R30, R27.reuse, 0x2, R31.reuse ;  /* 0x000000021b1e7819 */ /* 0x140fe20000010e1f */
[----:B------:R-:W-:Y:S01]  /*1560*/  IMAD.SHL.U32 R27, R27, 0x4, RZ ;  /* 0x000000041b1b7824 */ /* 0x000fe200078e00ff */
[----:B------:R-:W-:Y:S02]  /*1570*/  SHF.R.U32.HI R31, RZ, 0x1e, R31 ;  /* 0x0000001eff1f7819 */ /* 0x000fe4000001161f */
[----:B------:R-:W-:Y:S02]  /*1580*/  SHF.R.S32.HI R28, RZ, 0x1f, R30 ;  /* 0x0000001fff1c7819 */ /* 0x000fe4000001141e */
[----:B0-----:R-:W-:Y:S02]  /*1590*/  LOP3.LUT R32, R30, R7, RZ, 0x3c, !PT ;  /* 0x000000071e207212 */ /* 0x001fe400078e3cff */
[C---:B------:R-:W-:Y:S02]  /*15a0*/  LOP3.LUT R26, R28.reuse, R27, RZ, 0x3c, !PT ;  /* 0x0000001b1c1a7212 */ /* 0x040fe400078e3cff */
[----:B------:R-:W-:-:S02]  /*15b0*/  LOP3.LUT R27, R28, R30, RZ, 0x3c, !PT ;  /* 0x0000001e1c1b7212 */ /* 0x000fc400078e3cff */
[----:B------:R-:W-:Y:S02]  /*15c0*/  LEA.HI R30, R30, R31, RZ, 0x1 ;  /* 0x0000001f1e1e7211 */ /* 0x000fe400078f08ff */
[----:B------:R-:W-:Y:S02]  /*15d0*/  ISETP.GE.AND P1, PT, R32, RZ, PT ;  /* 0x000000ff2000720c */ /* 0x000fe40003f26270 */
[----:B------:R-:W0:Y:S01]  /*15e0*/  I2F.F64.S64 R26, R26 ;  /* 0x0000001a001a7312 */ /* 0x000e220000301c00 */
[----:B------:R-:W-:Y:S01]  /*15f0*/  @!P0 IMAD.MOV R30, RZ, RZ, -R30 ;  /* 0x000000ffff1e8224 */ /* 0x000fe200078e0a1e */
[----:B0-----:R-:W-:-:S10]  /*1600*/  DMUL R28, R26, UR16 ;  /* 0x000000101a1c7c28 */ /* 0x001fd40008000000 */
[----:B------:R-:W0:Y:S02]  /*1610*/  F2F.F32.F64 R28, R28 ;  /* 0x0000001c001c7310 */ /* 0x000e240000301000 */
[----:B0-----:R-:W-:-:S07]  /*1620*/  FSEL R31, -R28, R28, !P1 ;  /* 0x0000001c1c1f7208 */ /* 0x001fce0004800100 */
.L_x_6:
[C---:B------:R-:W-:Y:S01]  /*1630*/  LOP3.LUT R27, R30.reuse, 0x1, RZ, 0xc0, !PT ;  /* 0x000000011e1b7812 */ /* 0x040fe200078ec0ff */
[----:B------:R-:W-:Y:S02]  /*1640*/  IMAD.MOV.U32 R26, RZ, RZ, 0x37cbac00 ;  /* 0x37cbac00ff1a7424 */ /* 0x000fe400078e00ff */
[----:B------:R-:W-:Y:S01]  /*1650*/  FMUL R33, R31, R31 ;  /* 0x0000001f1f217220 */ /* 0x000fe20000400000 */
[----:B------:R-:W-:Y:S01]  /*1660*/  IMAD.MOV.U32 R28, RZ, RZ, 0x3effffff ;  /* 0x3effffffff1c7424 */ /* 0x000fe200078e00ff */
[----:B------:R-:W-:Y:S01]  /*1670*/  ISETP.NE.U32.AND P0, PT, R27, 0x1, PT ;  /* 0x000000011b00780c */ /* 0x000fe20003f05070 */
[----:B------:R-:W-:Y:S02]  /*1680*/  IMAD.MOV.U32 R27, RZ, RZ, 0x3d2aaabb ;  /* 0x3d2aaabbff1b7424 */ /* 0x000fe400078e00ff */
[----:B------:R-:W-:Y:S01]  /*1690*/  FFMA R29, R33, R26, -0.0013887860113754868507 ;  /* 0xbab607ed211d7423 */ /* 0x000fe2000000001a */
[----:B------:R-:W-:Y:S01]  /*16a0*/  LOP3.LUT P1, RZ, R30, 0x2, RZ, 0xc0, !PT ;  /* 0x000000021eff7812 */ /* 0x000fe2000782c0ff */
[----:B------:R-:W-:Y:S01]  /*16b0*/  IMAD.U32 R43, RZ, RZ, UR11 ;  /* 0x0000000bff2b7e24 */ /* 0x000fe2000f8e00ff */
[----:B------:R-:W-:Y:S01]  /*16c0*/  FSEL R30, R31, 1, P0 ;  /* 0x3f8000001f1e7808 */ /* 0x000fe20000000000 */
[----:B------:R-:W-:Y:S01]  /*16d0*/  IMAD.MOV.U32 R37, RZ, RZ, R16 ;  /* 0x000000ffff257224 */ /* 0x000fe200078e0010 */
[----:B------:R-:W-:-:S02]  /*16e0*/  FSEL R32, R29, -0.00019574658654164522886, !P0 ;  /* 0xb94d41531d207808 */ /* 0x000fc40004000000 */
[----:B------:R-:W-:Y:S02]  /*16f0*/  FSEL R34, R27, 0.0083327032625675201416, !P0 ;  /* 0x3c0885e41b227808 */ /* 0x000fe40004000000 */
[----:B------:R-:W-:-:S03]  /*1700*/  FSEL R29, -R28, -0.16666662693023681641, !P0 ;  /* 0xbe2aaaa81c1d7808 */ /* 0x000fc60004000100 */
[----:B------:R-:W-:-:S04]  /*1710*/  FFMA R32, R33, R32, R34 ;  /* 0x0000002021207223 */ /* 0x000fc80000000022 */
[C---:B------:R-:W-:Y:S01]  /*1720*/  FFMA R32, R33.reuse, R32, R29 ;  /* 0x0000002021207223 */ /* 0x040fe2000000001d */
[----:B------:R-:W-:Y:S01]  /*1730*/  SHF.R.U32.HI R29, RZ, 0x17, R6 ;  /* 0x00000017ff1d7819 */ /* 0x000fe20000011606 */
[----:B------:R-:W-:-:S03]  /*1740*/  FFMA R33, R33, R30, RZ ;  /* 0x0000001e21217223 */ /* 0x000fc600000000ff */
[----:B------:R-:W-:Y:S01]  /*1750*/  LOP3.LUT R34, R29, 0x1f, RZ, 0xc0, !PT ;  /* 0x0000001f1d227812 */ /* 0x000fe200078ec0ff */
[----:B------:R-:W-:-:S03]  /*1760*/  FFMA R42, R33, R32, R30 ;  /* 0x00000020212a7223 */ /* 0x000fc6000000001e */
[----:B------:R-:W-:Y:S01]  /*1770*/  IADD3 R35, PT, PT, -R34, 0x20, RZ ;  /* 0x0000002022237810 */ /* 0x000fe20007ffe1ff */
[----:B------:R-:W-:Y:S01]  /*1780*/  @P1 FADD R42, RZ, -R42 ;  /* 0x8000002aff2a1221 */ /* 0x000fe20000000000 */
[----:B------:R-:W-:Y:S06]  /*1790*/  @P3 BRA `(.L_x_8) ;  /* 0x0000000000bc3947 */ /* 0x000fec0003800000 */
[----:B------:R-:W-:Y:S02]  /*17a0*/  IMAD.MOV.U32 R44, RZ, RZ, RZ ;  /* 0x000000ffff2c7224 */ /* 0x000fe400078e00ff */
[----:B------:R-:W-:Y:S02]  /*17b0*/  IMAD.MOV.U32 R53, RZ, RZ, RZ ;  /* 0x000000ffff357224 */ /* 0x000fe400078e00ff */
[----:B------:R-:W-:-:S07]  /*17c0*/  IMAD.MOV.U32 R37, RZ, RZ, RZ ;  /* 0x000000ffff257224 */ /* 0x000fce00078e00ff */
.L_x_9:
[----:B0-----:R-:W0:Y:S02]  /*17d0*/  LDC.64 R30, c[0x4][RZ] ;  /* 0x01000000ff1e7b82 */ /* 0x001e240000000a00 */
[----:B0-----:R-:W-:-:S05]  /*17e0*/  IMAD.WIDE.U32 R32, R37, 0x4, R30 ;  /* 0x0000000425207825 */ /* 0x001fca00078e001e */
[----:B------:R-:W2:Y:S01]  /*17f0*/  LDG.E.CONSTANT R30, desc[UR18][R32.64] ;  /* 0x00000012201e7981 */ /* 0x000ea2000c1e9900 */
[C---:B------:R-:W-:Y:S02]  /*1800*/  IMAD R40, R37.reuse, 0x4, R1 ;  /* 0x0000000425287824 */ /* 0x040fe400078e0201 */
[----:B------:R-:W-:-:S05]  /*1810*/  VIADD R37, R37, 0x1 ;  /* 0x0000000125257836 */ /* 0x000fca0000000000 */
[----:B------:R-:W-:Y:S01]  /*1820*/  ISETP.NE.AND P0, PT, R37, 0x6, PT ;  /* 0x000000062500780c */ /* 0x000fe20003f05270 */
[----:B--2---:R-:W-:-:S03]  /*1830*/  IMAD.WIDE.U32 R30, R30, UR8, RZ ;  /* 0x000000081e1e7c25 */ /* 0x004fc6000f8e00ff */
[----:B------:R-:W-:-:S05]  /*1840*/  IADD3 R43, P1, PT, R30, R44, RZ ;  /* 0x0000002c1e2b7210 */ /* 0x000fca0007f3e0ff */
[----:B------:R0:W-:Y:S01]  /*1850*/  STL [R40], R43 ;  /* 0x0000002b28007387 */ /* 0x0001e20000100800 */
[----:B------:R-:W-:-:S03]  /*1860*/  IMAD.X R44, R31, 0x1, R53, P1 ;  /* 0x000000011f2c7824 */ /* 0x000fc600008e0635 */
[----:B------:R-:W-:Y:S05]  /*1870*/  @P0 BRA `(.L_x_9) ;  /* 0xfffffffc00d40947 */ /* 0x000fea000383ffff */
        /* <DEDUP_REMOVED lines=9> */
[----:B0-----:R-:W4:Y:S01]  /*1910*/  @P0 LDL R40, [R52+0x10] ;  /* 0x0000100034280983 */ /* 0x001f220000100800 */
[----:B------:R-:W-:Y:S01]  /*1920*/  UMOV UR16, 0x54442d19 ;  /* 0x54442d1900107882 */ /* 0x000fe20000000000 */
[----:B------:R-:W-:Y:S01]  /*1930*/  UMOV UR17, 0x3bf921fb ;  /* 0x3bf921fb00117882 */ /* 0x000fe20000000000 */
[----:B--2---:R-:W-:-:S02]  /*1940*/  @P0 SHF.L.U32 R31, R37, R34, RZ ;  /* 0x00000022251f0219 */ /* 0x004fc400000006ff */
[-C--:B---3--:R-:W-:Y:S02]  /*1950*/  @P0 SHF.R.U32.HI R32, RZ, R35.reuse, R30 ;  /* 0x00000023ff200219 */ /* 0x088fe4000001161e */
[----:B------:R-:W-:Y:S02]  /*1960*/  @P0 SHF.L.U32 R33, R30, R34, RZ ;  /* 0x000000221e210219 */ /* 0x000fe400000006ff */
[----:B----4-:R-:W-:Y:S01]  /*1970*/  @P0 SHF.R.U32.HI R40, RZ, R35, R40 ;  /* 0x00000023ff280219 */ /* 0x010fe20000011628 */
[----:B------:R-:W-:-:S04]  /*1980*/  @P0 IMAD.IADD R37, R31, 0x1, R32 ;  /* 0x000000011f250824 */ /* 0x000fc800078e0220 */
[----:B------:R-:W-:Y:S01]  /*1990*/  @P0 IMAD.IADD R30, R33, 0x1, R40 ;  /* 0x00000001211e0824 */ /* 0x000fe200078e0228 */
[----:B------:R-:W-:Y:S02]  /*19a0*/  ISETP.GE.AND P0, PT, R6, RZ, PT ;  /* 0x000000ff0600720c */ /* 0x000fe40003f06270 */
[--C-:B------:R-:W-:Y:S02]  /*19b0*/  SHF.R.U32.HI R40, RZ, 0x1e, R37.reuse ;  /* 0x0000001eff287819 */ /* 0x100fe40000011625 */
[C---:B------:R-:W-:Y:S01]  /*19c0*/  SHF.L.W.U32.HI R43, R30.reuse, 0x2, R37 ;  /* 0x000000021e2b7819 */ /* 0x040fe20000010e25 */
[----:B------:R-:W-:-:S03]  /*19d0*/  IMAD.SHL.U32 R30, R30, 0x4, RZ ;  /* 0x000000041e1e7824 */ /* 0x000fc600078e00ff */
[----:B------:R-:W-:Y:S02]  /*19e0*/  SHF.R.S32.HI R31, RZ, 0x1f, R43 ;  /* 0x0000001fff1f7819 */ /* 0x000fe4000001142b */
[----:B-1----:R-:W-:Y:S02]  /*19f0*/  LOP3.LUT R44, R43, R6, RZ, 0x3c, !PT ;  /* 0x000000062b2c7212 */ /* 0x002fe400078e3cff */
[C---:B------:R-:W-:Y:S02]  /*1a00*/  LOP3.LUT R30, R31.reuse, R30, RZ, 0x3c, !PT ;  /* 0x0000001e1f1e7212 */ /* 0x040fe400078e3cff */
[----:B------:R-:W-:Y:S02]  /*1a10*/  LOP3.LUT R31, R31, R43, RZ, 0x3c, !PT ;  /* 0x0000002b1f1f7212 */ /* 0x000fe400078e3cff */
[----:B------:R-:W-:Y:S02]  /*1a20*/  LEA.HI R43, R43, R40, RZ, 0x1 ;  /* 0x000000282b2b7211 */ /* 0x000fe400078f08ff */
[----:B------:R-:W-:-:S02]  /*1a30*/  ISETP.GE.AND P1, PT, R44, RZ, PT ;  /* 0x000000ff2c00720c */ /* 0x000fc40003f26270 */
[----:B------:R-:W0:Y:S01]  /*1a40*/  I2F.F64.S64 R30, R30 ;  /* 0x0000001e001e7312 */ /* 0x000e220000301c00 */
[----:B------:R-:W-:Y:S01]  /*1a50*/  @!P0 IMAD.MOV R43, RZ, RZ, -R43 ;  /* 0x000000ffff2b8224 */ /* 0x000fe200078e0a2b */
[----:B0-----:R-:W-:-:S10]  /*1a60*/  DMUL R32, R30, UR16 ;  /* 0x000000101e207c28 */ /* 0x001fd40008000000 */
[----:B------:R-:W0:Y:S02]  /*1a70*/  F2F.F32.F64 R32, R32 ;  /* 0x0000002000207310 */ /* 0x000e240000301000 */
[----:B0-----:R-:W-:-:S07]  /*1a80*/  FSEL R37, -R32, R32, !P1 ;  /* 0x0000002020257208 */ /* 0x001fce0004800100 */
.L_x_8:
[----:B------:R-:W-:Y:S01]  /*1a90*/  FMUL R31, R37, R37 ;  /* 0x00000025251f7220 */ /* 0x000fe20000400000 */
[C---:B------:R-:W-:Y:S01]  /*1aa0*/  LOP3.LUT R32, R43.reuse, 0x1, RZ, 0xc0, !PT ;  /* 0x000000012b207812 */ /* 0x040fe200078ec0ff */
[----:B------:R-:W-:Y:S02]  /*1ab0*/  VIADD R43, R43, 0x1 ;  /* 0x000000012b2b7836 */ /* 0x000fe40000000000 */
[----:B------:R-:W-:Y:S01]  /*1ac0*/  FFMA R30, R31, R26, -0.0013887860113754868507 ;  /* 0xbab607ed1f1e7423 */ /* 0x000fe2000000001a */
[----:B------:R-:W-:Y:S02]  /*1ad0*/  ISETP.NE.U32.AND P0, PT, R32, 0x1, PT ;  /* 0x000000012000780c */ /* 0x000fe40003f05070 */
[----:B------:R-:W-:Y:S02]  /*1ae0*/  LOP3.LUT P1, RZ, R43, 0x2, RZ, 0xc0, !PT ;  /* 0x000000022bff7812 */ /* 0x000fe4000782c0ff */
[----:B------:R-:W-:Y:S02]  /*1af0*/  FSEL R32, R30, -0.00019574658654164522886, P0 ;  /* 0xb94d41531e207808 */ /* 0x000fe40000000000 */
[----:B------:R-:W-:-:S02]  /*1b00*/  FSEL R40, R27, 0.0083327032625675201416, P0 ;  /* 0x3c0885e41b287808 */ /* 0x000fc40000000000 */
[----:B------:R-:W-:Y:S02]  /*1b10*/  FSEL R30, R37, 1, !P0 ;  /* 0x3f800000251e7808 */ /* 0x000fe40004000000 */
[----:B------:R-:W-:Y:S01]  /*1b20*/  FSEL R37, -R28, -0.16666662693023681641, P0 ;  /* 0xbe2aaaa81c257808 */ /* 0x000fe20000000100 */
[C---:B------:R-:W-:Y:S01]  /*1b30*/  FFMA R32, R31.reuse, R32, R40 ;  /* 0x000000201f207223 */ /* 0x040fe20000000028 */
[----:B------:R-:W-:Y:S02]  /*1b40*/  IMAD.U32 R40, RZ, RZ, UR10 ;  /* 0x0000000aff287e24 */ /* 0x000fe4000f8e00ff */
[C---:B------:R-:W-:Y:S01]  /*1b50*/  FFMA R33, R31.reuse, R30, RZ ;  /* 0x0000001e1f217223 */ /* 0x040fe200000000ff */
[----:B------:R-:W-:Y:S01]  /*1b60*/  FFMA R32, R31, R32, R37 ;  /* 0x000000201f207223 */ /* 0x000fe20000000025 */
[----:B------:R-:W-:Y:S01]  /*1b70*/  FMUL R37, R39, R42 ;  /* 0x0000002a27257220 */ /* 0x000fe20000400000 */
[----:B------:R-:W-:Y:S01]  /*1b80*/  FADD R31, R11, R36 ;  /* 0x000000240b1f7221 */ /* 0x000fe20000000000 */
[----:B------:R-:W-:-:S02]  /*1b90*/  IMAD.MOV.U32 R42, RZ, RZ, R15 ;  /* 0x000000ffff2a7224 */ /* 0x000fc400078e000f */
[----:B------:R-:W-:Y:S01]  /*1ba0*/  FFMA R30, R33, R32, R30 ;  /* 0x00000020211e7223 */ /* 0x000fe2000000001e */
[----:B------:R-:W-:-:S03]  /*1bb0*/  FMUL R36, R4, R31 ;  /* 0x0000001f04247220 */ /* 0x000fc60000400000 */
[----:B------:R-:W-:-:S04]  /*1bc0*/  @P1 FADD R30, RZ, -R30 ;  /* 0x8000001eff1e1221 */ /* 0x000fc80000000000 */
[----:B------:R-:W-:Y:S01]  /*1bd0*/  FMUL R37, R30, R37 ;  /* 0x000000251e257220 */ /* 0x000fe20000400000 */
[----:B------:R-:W-:Y:S06]  /*1be0*/  @P2 BRA `(.L_x_10) ;  /* 0x0000000000bc2947 */ /* 0x000fec0003800000 */
[----:B------:R-:W-:Y:S02]  /*1bf0*/  IMAD.MOV.U32 R42, RZ, RZ, RZ ;  /* 0x000000ffff2a7224 */ /* 0x000fe400078e00ff */
[----:B------:R-:W-:Y:S02]  /*1c00*/  IMAD.MOV.U32 R53, RZ, RZ, RZ ;  /* 0x000000ffff357224 */ /* 0x000fe400078e00ff */
[----:B------:R-:W-:-:S07]  /*1c10*/  IMAD.MOV.U32 R40, RZ, RZ, RZ ;  /* 0x000000ffff287224 */ /* 0x000fce00078e00ff */
.L_x_11:
        /* <DEDUP_REMOVED lines=11> */
[----:B0-----:R-:W-:Y:S01]  /*1cd0*/  SHF.R.U32.HI R30, RZ, 0x17, R7 ;  /* 0x00000017ff1e7819 */ /* 0x001fe20000011607 */
        /* <DEDUP_REMOVED lines=11> */
[----:B------:R-:W-:-:S02]  /*1d90*/  ISETP.GE.AND P1, PT, R7, RZ, PT ;  /* 0x000000ff0700720c */ /* 0x000fc40003f26270 */
[----:B--2---:R-:W-:Y:S02]  /*1da0*/  @P0 SHF.L.U32 R30, R43, R22, RZ ;  /* 0x000000162b1e0219 */ /* 0x004fe400000006ff */
[----:B---3--:R-:W-:Y:S02]  /*1db0*/  @P0 SHF.R.U32.HI R33, RZ, R24, R31 ;  /* 0x00000018ff210219 */ /* 0x008fe4000001161f */
[----:B------:R-:W-:Y:S02]  /*1dc0*/  @P0 SHF.L.U32 R32, R31, R22, RZ ;  /* 0x000000161f200219 */ /* 0x000fe400000006ff */
[----:B----4-:R-:W-:Y:S01]  /*1dd0*/  @P0 SHF.R.U32.HI R53, RZ, R24, R53 ;  /* 0x00000018ff350219 */ /* 0x010fe20000011635 */
[----:B------:R-:W-:-:S04]  /*1de0*/  @P0 IMAD.IADD R43, R30, 0x1, R33 ;  /* 0x000000011e2b0824 */ /* 0x000fc800078e0221 */
[----:B------:R-:W-:-:S05]  /*1df0*/  @P0 IMAD.IADD R31, R32, 0x1, R53 ;  /* 0x00000001201f0824 */ /* 0x000fca00078e0235 */
        /* <DEDUP_REMOVED lines=14> */
.L_x_10:
[----:B------:R-:W-:Y:S01]  /*1ee0*/  FMUL R31, R42, R42 ;  /* 0x0000002a2a1f7220 */ /* 0x000fe20000400000 */
[C---:B------:R-:W-:Y:S01]  /*1ef0*/  LOP3.LUT R32, R40.reuse, 0x1, RZ, 0xc0, !PT ;  /* 0x0000000128207812 */ /* 0x040fe200078ec0ff */
[----:B------:R-:W-:Y:S01]  /*1f00*/  IMAD.U32 R55, RZ, RZ, UR11 ;  /* 0x0000000bff377e24 */ /* 0x000fe2000f8e00ff */
[----:B------:R-:W-:Y:S01]  /*1f10*/  LOP3.LUT P1, RZ, R40, 0x2, RZ, 0xc0, !PT ;  /* 0x0000000228ff7812 */ /* 0x000fe2000782c0ff */
[----:B------:R-:W-:Y:S01]  /*1f20*/  FFMA R30, R31, R26, -0.0013887860113754868507 ;  /* 0xbab607ed1f1e7423 */ /* 0x000fe2000000001a */
[----:B------:R-:W-:Y:S01]  /*1f30*/  ISETP.NE.U32.AND P0, PT, R32, 0x1, PT ;  /* 0x000000012000780c */ /* 0x000fe20003f05070 */
[----:B------:R-:W-:-:S03]  /*1f40*/  IMAD.MOV.U32 R40, RZ, RZ, R16 ;  /* 0x000000ffff287224 */ /* 0x000fc600078e0010 */
[----:B------:R-:W-:Y:S02]  /*1f50*/  FSEL R32, R30, -0.00019574658654164522886, !P0 ;  /* 0xb94d41531e207808 */ /* 0x000fe40004000000 */
[----:B------:R-:W-:Y:S02]  /*1f60*/  FSEL R44, R27, 0.0083327032625675201416, !P0 ;  /* 0x3c0885e41b2c7808 */ /* 0x000fe40004000000 */
[----:B------:R-:W-:Y:S02]  /*1f70*/  FSEL R30, R42, 1, P0 ;  /* 0x3f8000002a1e7808 */ /* 0x000fe40000000000 */
[----:B------:R-:W-:Y:S01]  /*1f80*/  FSEL R33, -R28, -0.16666662693023681641, !P0 ;  /* 0xbe2aaaa81c217808 */ /* 0x000fe20004000100 */
[C---:B------:R-:W-:Y:S02]  /*1f90*/  FFMA R32, R31.reuse, R32, R44 ;  /* 0x000000201f207223 */ /* 0x040fe4000000002c */
[C---:B------:R-:W-:Y:S02]  /*1fa0*/  FFMA R53, R31.reuse, R30, RZ ;  /* 0x0000001e1f357223 */ /* 0x040fe400000000ff */
[----:B------:R-:W-:-:S04]  /*1fb0*/  FFMA R32, R31, R32, R33 ;  /* 0x000000201f207223 */ /* 0x000fc80000000021 */
[----:B------:R-:W-:-:S04]  /*1fc0*/  FFMA R53, R53, R32, R30 ;  /* 0x0000002035357223 */ /* 0x000fc8000000001e */
[----:B------:R-:W-:Y:S01]  /*1fd0*/  @P1 FADD R53, RZ, -R53 ;  /* 0x80000035ff351221 */ /* 0x000fe20000000000 */
[----:B------:R-:W-:Y:S06]  /*1fe0*/  @P3 BRA `(.L_x_12) ;  /* 0x0000000000bc3947 */ /* 0x000fec0003800000 */
[----:B------:R-:W-:Y:S02]  /*1ff0*/  IMAD.MOV.U32 R42, RZ, RZ, RZ ;  /* 0x000000ffff2a7224 */ /* 0x000fe400078e00ff */
[----:B------:R-:W-:Y:S02]  /*2000*/  IMAD.MOV.U32 R55, RZ, RZ, RZ ;  /* 0x000000ffff377224 */ /* 0x000fe400078e00ff */
[----:B------:R-:W-:-:S07]  /*2010*/  IMAD.MOV.U32 R40, RZ, RZ, RZ ;  /* 0x000000ffff287224 */ /* 0x000fce00078e00ff */
.L_x_13:
        /* <DEDUP_REMOVED lines=24> */
[-C--:B--2---:R-:W-:Y:S02]  /*21a0*/  @P0 SHF.L.U32 R31, R43, R34.reuse, RZ ;  /* 0x000000222b1f0219 */ /* 0x084fe400000006ff */
[-C--:B---3--:R-:W-:Y:S02]  /*21b0*/  @P0 SHF.R.U32.HI R32, RZ, R35.reuse, R30 ;  /* 0x00000023ff200219 */ /* 0x088fe4000001161e */
[----:B------:R-:W-:Y:S02]  /*21c0*/  @P0 SHF.L.U32 R33, R30, R34, RZ ;  /* 0x000000221e210219 */ /* 0x000fe400000006ff */
[----:B----4-:R-:W-:Y:S01]  /*21d0*/  @P0 SHF.R.U32.HI R40, RZ, R35, R40 ;  /* 0x00000023ff280219 */ /* 0x010fe20000011628 */
[----:B------:R-:W-:-:S04]  /*21e0*/  @P0 IMAD.IADD R43, R31, 0x1, R32 ;  /* 0x000000011f2b0824 */ /* 0x000fc800078e0220 */
[----:B------:R-:W-:Y:S01]  /*21f0*/  @P0 IMAD.IADD R30, R33, 0x1, R40 ;  /* 0x00000001211e0824 */ /* 0x000fe200078e0228 */
[----:B------:R-:W-:-:S04]  /*2200*/  SHF.R.U32.HI R40, RZ, 0x1e, R43 ;  /* 0x0000001eff287819 */ /* 0x000fc8000001162b */
[C---:B------:R-:W-:Y:S01]  /*2210*/  SHF.L.W.U32.HI R55, R30.reuse, 0x2, R43 ;  /* 0x000000021e377819 */ /* 0x040fe20000010e2b */
[----:B------:R-:W-:-:S03]  /*2220*/  IMAD.SHL.U32 R30, R30, 0x4, RZ ;  /* 0x000000041e1e7824 */ /* 0x000fc600078e00ff */
[----:B------:R-:W-:Y:S02]  /*2230*/  SHF.R.S32.HI R31, RZ, 0x1f, R55 ;  /* 0x0000001fff1f7819 */ /* 0x000fe40000011437 */
[----:B0-----:R-:W-:Y:S02]  /*2240*/  LOP3.LUT R42, R55, R6, RZ, 0x3c, !PT ;  /* 0x00000006372a7212 */ /* 0x001fe400078e3cff */
        /* <DEDUP_REMOVED lines=9> */
.L_x_12:
[----:B------:R-:W-:Y:S01]  /*22e0*/  FMUL R31, R40, R40 ;  /* 0x00000028281f7220 */ /* 0x000fe20000400000 */
[C---:B------:R-:W-:Y:S01]  /*22f0*/  LOP3.LUT R32, R55.reuse, 0x1, RZ, 0xc0, !PT ;  /* 0x0000000137207812 */ /* 0x040fe200078ec0ff */
[----:B------:R-:W-:Y:S01]  /*2300*/  FMUL R53, R36, R53 ;  /* 0x0000003524357220 */ /* 0x000fe20000400000 */
[----:B------:R-:W-:Y:S01]  /*2310*/  LOP3.LUT P1, RZ, R55, 0x2, RZ, 0xc0, !PT ;  /* 0x0000000237ff7812 */ /* 0x000fe2000782c0ff */
[----:B------:R-:W-:Y:S01]  /*2320*/  FFMA R30, R31, R26, -0.0013887860113754868507 ;  /* 0xbab607ed1f1e7423 */ /* 0x000fe2000000001a */
[----:B------:R-:W-:-:S04]  /*2330*/  ISETP.NE.U32.AND P0, PT, R32, 0x1, PT ;  /* 0x000000012000780c */ /* 0x000fc80003f05070 */
[----:B------:R-:W-:Y:S02]  /*2340*/  FSEL R32, R30, -0.00019574658654164522886, !P0 ;  /* 0xb94d41531e207808 */ /* 0x000fe40004000000 */
[----:B------:R-:W-:Y:S02]  /*2350*/  FSEL R42, R27, 0.0083327032625675201416, !P0 ;  /* 0x3c0885e41b2a7808 */ /* 0x000fe40004000000 */
[----:B------:R-:W-:Y:S01]  /*2360*/  FSEL R30, R40, 1, P0 ;  /* 0x3f800000281e7808 */ /* 0x000fe20000000000 */
[----:B------:R-:W-:Y:S01]  /*2370*/  IMAD.U32 R40, RZ, RZ, UR10 ;  /* 0x0000000aff287e24 */ /* 0x000fe2000f8e00ff */
[----:B------:R-:W-:Y:S01]  /*2380*/  FSEL R43, -R28, -0.16666662693023681641, !P0 ;  /* 0xbe2aaaa81c2b7808 */ /* 0x000fe20004000100 */
[C---:B------:R-:W-:Y:S01]  /*2390*/  FFMA R32, R31.reuse, R32, R42 ;  /* 0x000000201f207223 */ /* 0x040fe2000000002a */
[----:B------:R-:W-:Y:S02]  /*23a0*/  IMAD.MOV.U32 R42, RZ, RZ, R15 ;  /* 0x000000ffff2a7224 */ /* 0x000fe400078e000f */
[C---:B------:R-:W-:Y:S01]  /*23b0*/  FFMA R33, R31.reuse, R30, RZ ;  /* 0x0000001e1f217223 */ /* 0x040fe200000000ff */
[----:B------:R-:W-:Y:S01]  /*23c0*/  FFMA R32, R31, R32, R43 ;  /* 0x000000201f207223 */ /* 0x000fe2000000002b */
[----:B------:R-:W-:-:S03]  /*23d0*/  FADD R31, R13, R38 ;  /* 0x000000260d1f7221 */ /* 0x000fc60000000000 */
[----:B------:R-:W-:-:S04]  /*23e0*/  FFMA R30, R33, R32, R30 ;  /* 0x00000020211e7223 */ /* 0x000fc8000000001e */
[----:B------:R-:W-:-:S04]  /*23f0*/  @P1 FADD R30, RZ, -R30 ;  /* 0x8000001eff1e1221 */ /* 0x000fc80000000000 */
[----:B------:R-:W-:Y:S01]  /*2400*/  FFMA R38, R30, R53, R37 ;  /* 0x000000351e267223 */ /* 0x000fe20000000025 */
[----:B------:R-:W-:Y:S01]  /*2410*/  FMUL R37, R4, R31 ;  /* 0x0000001f04257220 */ /* 0x000fe20000400000 */
[----:B------:R-:W-:Y:S06]  /*2420*/  @P2 BRA `(.L_x_14) ;  /* 0x0000000000bc2947 */ /* 0x000fec0003800000 */
[----:B------:R-:W-:Y:S02]  /*2430*/  IMAD.MOV.U32 R42, RZ, RZ, RZ ;  /* 0x000000ffff2a7224 */ /* 0x000fe400078e00ff */
[----:B------:R-:W-:Y:S02]  /*2440*/  IMAD.MOV.U32 R53, RZ, RZ, RZ ;  /* 0x000000ffff357224 */ /* 0x000fe400078e00ff */
[----:B------:R-:W-:-:S07]  /*2450*/  IMAD.MOV.U32 R40, RZ, RZ, RZ ;  /* 0x000000ffff287224 */ /* 0x000fce00078e00ff */
.L_x_15:
        /* <DEDUP_REMOVED lines=44> */
.L_x_14:
[----:B------:R-:W-:Y:S01]  /*2720*/  FMUL R31, R42, R42 ;  /* 0x0000002a2a1f7220 */ /* 0x000fe20000400000 */
[C---:B------:R-:W-:Y:S01]  /*2730*/  LOP3.LUT R32, R40.reuse, 0x1, RZ, 0xc0, !PT ;  /* 0x0000000128207812 */ /* 0x040fe200078ec0ff */
[----:B------:R-:W-:Y:S02]  /*2740*/  VIADD R40, R40, 0x1 ;  /* 0x0000000128287836 */ /* 0x000fe40000000000 */
[----:B------:R-:W-:Y:S01]  /*2750*/  FFMA R30, R31, R26, -0.0013887860113754868507 ;  /* 0xbab607ed1f1e7423 */ /* 0x000fe2000000001a */
[----:B------:R-:W-:Y:S02]  /*2760*/  ISETP.NE.U32.AND P0, PT, R32, 0x1, PT ;  /* 0x000000012000780c */ /* 0x000fe40003f05070 */
[----:B------:R-:W-:Y:S01]  /*2770*/  LOP3.LUT P1, RZ, R40, 0x2, RZ, 0xc0, !PT ;  /* 0x0000000228ff7812 */ /* 0x000fe2000782c0ff */
[----:B------:R-:W-:Y:S01]  /*2780*/  IMAD.U32 R40, RZ, RZ, UR10 ;  /* 0x0000000aff287e24 */ /* 0x000fe2000f8e00ff */
[----:B------:R-:W-:Y:S02]  /*2790*/  FSEL R32, R30, -0.00019574658654164522886, P0 ;  /* 0xb94d41531e207808 */ /* 0x000fe40000000000 */
[----:B------:R-:W-:-:S02]  /*27a0*/  FSEL R44, R27, 0.0083327032625675201416, P0 ;  /* 0x3c0885e41b2c7808 */ /* 0x000fc40000000000 */
[----:B------:R-:W-:Y:S01]  /*27b0*/  FSEL R30, R42, 1, !P0 ;  /* 0x3f8000002a1e7808 */ /* 0x000fe20004000000 */
[----:B------:R-:W-:Y:S01]  /*27c0*/  IMAD.MOV.U32 R42, RZ, RZ, R15 ;  /* 0x000000ffff2a7224 */ /* 0x000fe200078e000f */
[----:B------:R-:W-:Y:S01]  /*27d0*/  FSEL R43, -R28, -0.16666662693023681641, P0 ;  /* 0xbe2aaaa81c2b7808 */ /* 0x000fe20000000100 */
[C---:B------:R-:W-:Y:S02]  /*27e0*/  FFMA R32, R31.reuse, R32, R44 ;  /* 0x000000201f207223 */ /* 0x040fe4000000002c */
[C---:B------:R-:W-:Y:S02]  /*27f0*/  FFMA R33, R31.reuse, R30, RZ ;  /* 0x0000001e1f217223 */ /* 0x040fe400000000ff */
[----:B------:R-:W-:-:S04]  /*2800*/  FFMA R32, R31, R32, R43 ;  /* 0x000000201f207223 */ /* 0x000fc8000000002b */
[----:B------:R-:W-:-:S04]  /*2810*/  FFMA R30, R33, R32, R30 ;  /* 0x00000020211e7223 */ /* 0x000fc8000000001e */
[----:B------:R-:W-:-:S04]  /*2820*/  @P1 FADD R30, RZ, -R30 ;  /* 0x8000001eff1e1221 */ /* 0x000fc80000000000 */
[----:B------:R-:W-:Y:S01]  /*2830*/  FFMA R38, R37, R30, R38 ;  /* 0x0000001e25267223 */ /* 0x000fe20000000026 */
[----:B------:R-:W-:Y:S06]  /*2840*/  @P2 BRA `(.L_x_16) ;  /* 0x0000000000bc2947 */ /* 0x000fec0003800000 */
[----:B------:R-:W-:Y:S02]  /*2850*/  IMAD.MOV.U32 R42, RZ, RZ, RZ ;  /* 0x000000ffff2a7224 */ /* 0x000fe400078e00ff */
[----:B------:R-:W-:Y:S02]  /*2860*/  IMAD.MOV.U32 R53, RZ, RZ, RZ ;  /* 0x000000ffff357224 */ /* 0x000fe400078e00ff */
[----:B------:R-:W-:-:S07]  /*2870*/  IMAD.MOV.U32 R40, RZ, RZ, RZ ;  /* 0x000000ffff287224 */ /* 0x000fce00078e00ff */
.L_x_17:
        /* <DEDUP_REMOVED lines=44> */
.L_x_16:
[----:B------:R-:W-:Y:S01]  /*2b40*/  FMUL R31, R42, R42 ;  /* 0x0000002a2a1f7220 */ /* 0x000fe20000400000 */
[C---:B------:R-:W-:Y:S01]  /*2b50*/  LOP3.LUT R32, R40.reuse, 0x1, RZ, 0xc0, !PT ;  /* 0x0000000128207812 */ /* 0x040fe200078ec0ff */
[----:B------:R-:W-:Y:S02]  /*2b60*/  VIADD R40, R40, 0x1 ;  /* 0x0000000128287836 */ /* 0x000fe40000000000 */
[----:B------:R-:W-:Y:S01]  /*2b70*/  FFMA R30, R31, R26, -0.0013887860113754868507 ;  /* 0xbab607ed1f1e7423 */ /* 0x000fe2000000001a */
[----:B------:R-:W-:Y:S02]  /*2b80*/  ISETP.NE.U32.AND P0, PT, R32, 0x1, PT ;  /* 0x000000012000780c */ /* 0x000fe40003f05070 */
[----:B------:R-:W-:Y:S01]  /*2b90*/  LOP3.LUT P1, RZ, R40, 0x2, RZ, 0xc0, !PT ;  /* 0x0000000228ff7812 */ /* 0x000fe2000782c0ff */
[----:B------:R-:W-:Y:S01]  /*2ba0*/  IMAD.MOV.U32 R40, RZ, RZ, R16 ;  /* 0x000000ffff287224 */ /* 0x000fe200078e0010 */
[----:B------:R-:W-:Y:S02]  /*2bb0*/  FSEL R32, R30, -0.00019574658654164522886, P0 ;  /* 0xb94d41531e207808 */ /* 0x000fe40000000000 */
[----:B------:R-:W-:-:S02]  /*2bc0*/  FSEL R44, R27, 0.0083327032625675201416, P0 ;  /* 0x3c0885e41b2c7808 */ /* 0x000fc40000000000 */
[----:B------:R-:W-:Y:S02]  /*2bd0*/  FSEL R30, R42, 1, !P0 ;  /* 0x3f8000002a1e7808 */ /* 0x000fe40004000000 */
[----:B------:R-:W-:Y:S01]  /*2be0*/  FSEL R43, -R28, -0.16666662693023681641, P0 ;  /* 0xbe2aaaa81c2b7808 */ /* 0x000fe20000000100 */
[C---:B------:R-:W-:Y:S02]  /*2bf0*/  FFMA R32, R31.reuse, R32, R44 ;  /* 0x000000201f207223 */ /* 0x040fe4000000002c */
[C---:B------:R-:W-:Y:S02]  /*2c00*/  FFMA R33, R31.reuse, R30, RZ ;  /* 0x0000001e1f217223 */ /* 0x040fe400000000ff */
[----:B------:R-:W-:Y:S01]  /*2c10*/  FFMA R32, R31, R32, R43 ;  /* 0x000000201f207223 */ /* 0x000fe2000000002b */
[----:B------:R-:W-:-:S03]  /*2c20*/  IMAD.U32 R43, RZ, RZ, UR11 ;  /* 0x0000000bff2b7e24 */ /* 0x000fc6000f8e00ff */
[----:B------:R-:W-:-:S04]  /*2c30*/  FFMA R30, R33, R32, R30 ;  /* 0x00000020211e7223 */ /* 0x000fc8000000001e */
[----:B------:R-:W-:-:S04]  /*2c40*/  @P1 FADD R30, RZ, -R30 ;  /* 0x8000001eff1e1221 */ /* 0x000fc80000000000 */
[----:B------:R-:W-:Y:S01]  /*2c50*/  FMUL R42, R39, R30 ;  /* 0x0000001e272a7220 */ /* 0x000fe20000400000 */
[----:B------:R-:W-:Y:S06]  /*2c60*/  @P3 BRA `(.L_x_18) ;  /* 0x0000000000bc3947 */ /* 0x000fec0003800000 */
[----:B------:R-:W-:Y:S02]  /*2c70*/  IMAD.MOV.U32 R44, RZ, RZ, RZ ;  /* 0x000000ffff2c7224 */ /* 0x000fe400078e00ff */
[----:B------:R-:W-:Y:S02]  /*2c80*/  IMAD.MOV.U32 R53, RZ, RZ, RZ ;  /* 0x000000ffff357224 */ /* 0x000fe400078e00ff */
[----:B------:R-:W-:-:S07]  /*2c90*/  IMAD.MOV.U32 R39, RZ, RZ, RZ ;  /* 0x000000ffff277224 */ /* 0x000fce00078e00ff */
.L_x_19:
        /* <DEDUP_REMOVED lines=44> */
.L_x_18:
[----:B------:R-:W-:Y:S01]  /*2f60*/  FMUL R31, R40, R40 ;  /* 0x00000028281f7220 */ /* 0x000fe20000400000 */
[C---:B------:R-:W-:Y:S02]  /*2f70*/  LOP3.LUT R32, R43.reuse, 0x1, RZ, 0xc0, !PT ;  /* 0x000000012b207812 */ /* 0x040fe400078ec0ff */
        /* <DEDUP_REMOVED lines=8> */
[C---:B------:R-:W-:Y:S02]  /*3000*/  FFMA R32, R31.reuse, R32, R44 ;  /* 0x000000201f207223 */ /* 0x040fe4000000002c */
[C---:B------:R-:W-:Y:S02]  /*3010*/  FFMA R33, R31.reuse, R30, RZ ;  /* 0x0000001e1f217223 */ /* 0x040fe400000000ff */
[----:B------:R-:W-:Y:S01]  /*3020*/  FFMA R32, R31, R32, R39 ;  /* 0x000000201f207223 */ /* 0x000fe20000000027 */
[----:B------:R-:W-:-:S03]  /*3030*/  IMAD.MOV.U32 R39, RZ, RZ, R15 ;  /* 0x000000ffff277224 */ /* 0x000fc600078e000f */
[----:B------:R-:W-:-:S04]  /*3040*/  FFMA R33, R33, R32, R30 ;  /* 0x0000002021217223 */ /* 0x000fc8000000001e */
[----:B------:R-:W-:-:S04]  /*3050*/  @P1 FADD R33, RZ, -R33 ;  /* 0x80000021ff211221 */ /* 0x000fc80000000000 */
[----:B------:R-:W-:Y:S01]  /*3060*/  FMUL R42, R42, R33 ;  /* 0x000000212a2a7220 */ /* 0x000fe20000400000 */
[----:B------:R-:W-:Y:S06]  /*3070*/  @P2 BRA `(.L_x_20) ;  /* 0x0000000000bc2947 */ /* 0x000fec0003800000 */
[----:B------:R-:W-:Y:S02]  /*3080*/  IMAD.MOV.U32 R44, RZ, RZ, RZ ;  /* 0x000000ffff2c7224 */ /* 0x000fe400078e00ff */
[----:B------:R-:W-:Y:S02]  /*3090*/  IMAD.MOV.U32 R53, RZ, RZ, RZ ;  /* 0x000000ffff357224 */ /* 0x000fe400078e00ff */
[----:B------:R-:W-:-:S07]  /*30a0*/  IMAD.MOV.U32 R39, RZ, RZ, RZ ;  /* 0x000000ffff277224 */ /* 0x000fce00078e00ff */
.L_x_21:
        /* <DEDUP_REMOVED lines=34> */
[----:B------:R-:W-:Y:S02]  /*32d0*/  LOP3.LUT R43, R40, R7, RZ, 0x3c, !PT ;  /* 0x00000007282b7212 */ /* 0x000fe400078e3cff */
        /* <DEDUP_REMOVED lines=8> */
[----:B01----:R-:W-:-:S07]  /*3360*/  FSEL R39, -R32, R32, !P0 ;  /* 0x0000002020277208 */ /* 0x003fce0004000100 */
.L_x_20:
[----:B------:R-:W-:Y:S01]  /*3370*/  FMUL R31, R39, R39 ;  /* 0x00000027271f7220 */ /* 0x000fe20000400000 */
[C---:B------:R-:W-:Y:S01]  /*3380*/  LOP3.LUT R32, R40.reuse, 0x1, RZ, 0xc0, !PT ;  /* 0x0000000128207812 */ /* 0x040fe200078ec0ff */
[----:B------:R-:W-:Y:S02]  /*3390*/  VIADD R40, R40, 0x1 ;  /* 0x0000000128287836 */ /* 0x000fe40000000000 */
[----:B------:R-:W-:Y:S01]  /*33a0*/  FFMA R30, R31, R26, -0.0013887860113754868507 ;  /* 0xbab607ed1f1e7423 */ /* 0x000fe2000000001a */
[----:B------:R-:W-:Y:S01]  /*33b0*/  ISETP.NE.U32.AND P0, PT, R32, 0x1, PT ;  /* 0x000000012000780c */ /* 0x000fe20003f05070 */
[----:B------:R-:W-:Y:S01]  /*33c0*/  IMAD.U32 R53, RZ, RZ, UR11 ;  /* 0x0000000bff357e24 */ /* 0x000fe2000f8e00ff */
[----:B------:R-:W-:Y:S02]  /*33d0*/  LOP3.LUT P1, RZ, R40, 0x2, RZ, 0xc0, !PT ;  /* 0x0000000228ff7812 */ /* 0x000fe4000782c0ff */
        /* <DEDUP_REMOVED lines=14> */
.L_x_23:
        /* <DEDUP_REMOVED lines=44> */
.L_x_22:
[----:B------:R-:W-:Y:S01]  /*3780*/  FMUL R31, R39, R39 ;  /* 0x00000027271f7220 */ /* 0x000fe20000400000 */
[C---:B------:R-:W-:Y:S01]  /*3790*/  LOP3.LUT R32, R53.reuse, 0x1, RZ, 0xc0, !PT ;  /* 0x0000000135207812 */ /* 0x040fe200078ec0ff */
[----:B------:R-:W-:Y:S02]  /*37a0*/  VIADD R53, R53, 0x1 ;  /* 0x0000000135357836 */ /* 0x000fe40000000000 */
[----:B------:R-:W-:Y:S01]  /*37b0*/  FMUL R43, R36, R43 ;  /* 0x0000002b242b7220 */ /* 0x000fe20000400000 */
[----:B------:R-:W-:Y:S01]  /*37c0*/  FFMA R30, R31, R26, -0.0013887860113754868507 ;  /* 0xbab607ed1f1e7423 */ /* 0x000fe2000000001a */
[----:B------:R-:W-:Y:S01]  /*37d0*/  ISETP.NE.U32.AND P0, PT, R32, 0x1, PT ;  /* 0x000000012000780c */ /* 0x000fe20003f05070 */
[----:B------:R-:W-:Y:S01]  /*37e0*/  IMAD.MOV.U32 R44, RZ, RZ, R17 ;  /* 0x000000ffff2c7224 */ /* 0x000fe200078e0011 */
[----:B------:R-:W-:Y:S01]  /*37f0*/  LOP3.LUT P1, RZ, R53, 0x2, RZ, 0xc0, !PT ;  /* 0x0000000235ff7812 */ /* 0x000fe2000782c0ff */
[----:B------:R-:W-:Y:S01]  /*3800*/  IMAD.U32 R53, RZ, RZ, UR12 ;  /* 0x0000000cff357e24 */ /* 0x000fe2000f8e00ff */
[----:B------:R-:W-:-:S02]  /*3810*/  FSEL R32, R30, -0.00019574658654164522886, P0 ;  /* 0xb94d41531e207808 */ /* 0x000fc40000000000 */
[----:B------:R-:W-:Y:S02]  /*3820*/  FSEL R40, R27, 0.0083327032625675201416, P0 ;  /* 0x3c0885e41b287808 */ /* 0x000fe40000000000 */
[----:B------:R-:W-:Y:S02]  /*3830*/  FSEL R30, R39, 1, !P0 ;  /* 0x3f800000271e7808 */ /* 0x000fe40004000000 */
[----:B------:R-:W-:Y:S01]  /*3840*/  FSEL R39, -R28, -0.16666662693023681641, P0 ;  /* 0xbe2aaaa81c277808 */ /* 0x000fe20000000100 */
[C---:B------:R-:W-:Y:S01]  /*3850*/  FFMA R32, R31.reuse, R32, R40 ;  /* 0x000000201f207223 */ /* 0x040fe20000000028 */
[----:B------:R-:W-:Y:S01]  /*3860*/  FMUL R40, R4, R41 ;  /* 0x0000002904287220 */ /* 0x000fe20000400000 */
[C---:B------:R-:W-:Y:S02]  /*3870*/  FFMA R33, R31.reuse, R30, RZ ;  /* 0x0000001e1f217223 */ /* 0x040fe400000000ff */
[----:B------:R-:W-:Y:S01]  /*3880*/  FFMA R32, R31, R32, R39 ;  /* 0x000000201f207223 */ /* 0x000fe20000000027 */
[----:B------:R-:W-:-:S03]  /*3890*/  SHF.R.U32.HI R39, RZ, 0x17, R14 ;  /* 0x00000017ff277819 */ /* 0x000fc6000001160e */
[----:B------:R-:W-:Y:S01]  /*38a0*/  FFMA R33, R33, R32, R30 ;  /* 0x0000002021217223 */ /* 0x000fe2000000001e */
[----:B------:R-:W-:-:S03]  /*38b0*/  LOP3.LUT R41, R39, 0x1f, RZ, 0xc0, !PT ;  /* 0x0000001f27297812 */ /* 0x000fc600078ec0ff */
[----:B------:R-:W-:-:S04]  /*38c0*/  @P1 FADD R33, RZ, -R33 ;  /* 0x80000021ff211221 */ /* 0x000fc80000000000 */
[----:B------:R-:W-:Y:S01]  /*38d0*/  FFMA R42, R33, -R43, R42 ;  /* 0x8000002b212a7223 */ /* 0x000fe2000000002a */
[----:B------:R-:W-:Y:S01]  /*38e0*/  IADD3 R43, PT, PT, -R41, 0x20, RZ ;  /* 0x00000020292b7810 */ /* 0x000fe20007ffe1ff */
[----:B------:R-:W-:Y:S06]  /*38f0*/  @P4 BRA `(.L_x_24) ;  /* 0x0000000000bc4947 */ /* 0x000fec0003800000 */
[----:B------:R-:W-:Y:S02]  /*3900*/  IMAD.MOV.U32 R52, RZ, RZ, RZ ;  /* 0x000000ffff347224 */ /* 0x000fe400078e00ff */
[----:B------:R-:W-:Y:S02]  /*3910*/  IMAD.MOV.U32 R55, RZ, RZ, RZ ;  /* 0x000000ffff377224 */ /* 0x000fe400078e00ff */
[----:B------:R-:W-:-:S07]  /*3920*/  IMAD.MOV.U32 R44, RZ, RZ, RZ ;  /* 0x000000ffff2c7224 */ /* 0x000fce00078e00ff */
.L_x_25:
        /* <DEDUP_REMOVED lines=44> */
.L_x_24:
        /* <DEDUP_REMOVED lines=17> */
[----:B------:R-:W-:Y:S01]  /*3d00*/  CS2R R52, SRZ ;  /* 0x0000000000347805 */ /* 0x000fe2000001ff00 */
[----:B------:R-:W-:-:S07]  /*3d10*/  IMAD.MOV.U32 R57, RZ, RZ, RZ ;  /* 0x000000ffff397224 */ /* 0x000fce00078e00ff */
.L_x_27:
        /* <DEDUP_REMOVED lines=30> */
[----:B-1----:R-:W-:-:S04]  /*3f00*/  SHF.R.U32.HI R52, RZ, 0x1e, R53 ;  /* 0x0000001eff347819 */ /* 0x002fc80000011635 */
[C---:B------:R-:W-:Y:S01]  /*3f10*/  SHF.L.W.U32.HI R55, R30.reuse, 0x2, R53 ;  /* 0x000000021e377819 */ /* 0x040fe20000010e35 */
[----:B------:R-:W-:-:S03]  /*3f20*/  IMAD.SHL.U32 R30, R30, 0x4, RZ ;  /* 0x000000041e1e7824 */ /* 0x000fc600078e00ff */
[----:B------:R-:W-:Y:S02]  /*3f30*/  SHF.R.S32.HI R31, RZ, 0x1f, R55 ;  /* 0x0000001fff1f7819 */ /* 0x000fe40000011437 */
[----:B------:R-:W-:Y:S02]  /*3f40*/  LOP3.LUT R54, R55, R6, RZ, 0x3c, !PT ;  /* 0x0000000637367212 */ /* 0x000fe400078e3cff */
        /* <DEDUP_REMOVED lines=9> */
.L_x_26:
[----:B------:R-:W-:Y:S01]  /*3fe0*/  FMUL R30, R52, R52 ;  /* 0x00000034341e7220 */ /* 0x000fe20000400000 */
[C---:B------:R-:W-:Y:S01]  /*3ff0*/  LOP3.LUT R32, R55.reuse, 0x1, RZ, 0xc0, !PT ;  /* 0x0000000137207812 */ /* 0x040fe200078ec0ff */
[----:B------:R-:W-:Y:S01]  /*4000*/  IMAD.MOV.U32 R54, RZ, RZ, R17 ;  /* 0x000000ffff367224 */ /* 0x000fe200078e0011 */
[----:B------:R-:W-:Y:S01]  /*4010*/  LOP3.LUT P1, RZ, R55, 0x2, RZ, 0xc0, !PT ;  /* 0x0000000237ff7812 */ /* 0x000fe2000782c0ff */
[----:B------:R-:W-:Y:S01]  /*4020*/  FFMA R31, R30, R26, -0.0013887860113754868507 ;  /* 0xbab607ed1e1f7423 */ /* 0x000fe2000000001a */
[----:B------:R-:W-:-:S04]  /*4030*/  ISETP.NE.U32.AND P0, PT, R32, 0x1, PT ;  /* 0x000000012000780c */ /* 0x000fc80003f05070 */
[----:B------:R-:W-:Y:S02]  /*4040*/  FSEL R31, R31, -0.00019574658654164522886, !P0 ;  /* 0xb94d41531f1f7808 */ /* 0x000fe40004000000 */
[----:B------:R-:W-:Y:S02]  /*4050*/  FSEL R33, R27, 0.0083327032625675201416, !P0 ;  /* 0x3c0885e41b217808 */ /* 0x000fe40004000000 */
[----:B------:R-:W-:Y:S02]  /*4060*/  FSEL R53, R52, 1, P0 ;  /* 0x3f80000034357808 */ /* 0x000fe40000000000 */
[----:B------:R-:W-:Y:S01]  /*4070*/  FSEL R52, -R28, -0.16666662693023681641, !P0 ;  /* 0xbe2aaaa81c347808 */ /* 0x000fe20004000100 */
[C---:B------:R-:W-:Y:S02]  /*4080*/  FFMA R31, R30.reuse, R31, R33 ;  /* 0x0000001f1e1f7223 */ /* 0x040fe40000000021 */
[C---:B------:R-:W-:Y:S02]  /*4090*/  FFMA R32, R30.reuse, R53, RZ ;  /* 0x000000351e207223 */ /* 0x040fe400000000ff */
[----:B------:R-:W-:Y:S01]  /*40a0*/  FFMA R31, R30, R31, R52 ;  /* 0x0000001f1e1f7223 */ /* 0x000fe20000000034 */
[----:B------:R-:W-:-:S03]  /*40b0*/  IMAD.U32 R52, RZ, RZ, UR12 ;  /* 0x0000000cff347e24 */ /* 0x000fc6000f8e00ff */
[----:B------:R-:W-:-:S04]  /*40c0*/  FFMA R53, R32, R31, R53 ;  /* 0x0000001f20357223 */ /* 0x000fc80000000035 */
[----:B------:R-:W-:Y:S01]  /*40d0*/  @P1 FADD R53, RZ, -R53 ;  /* 0x80000035ff351221 */ /* 0x000fe20000000000 */
[----:B------:R-:W-:Y:S06]  /*40e0*/  @P4 BRA `(.L_x_28) ;  /* 0x0000000000bc4947 */ /* 0x000fec0003800000 */
[----:B------:R-:W-:Y:S02]  /*40f0*/  IMAD.MOV.U32 R54, RZ, RZ, RZ ;  /* 0x000000ffff367224 */ /* 0x000fe400078e00ff */
[----:B------:R-:W-:Y:S02]  /*4100*/  IMAD.MOV.U32 R57, RZ, RZ, RZ ;  /* 0x000000ffff397224 */ /* 0x000fe400078e00ff */
[----:B------:R-:W-:-:S07]  /*4110*/  IMAD.MOV.U32 R52, RZ, RZ, RZ ;  /* 0x000000ffff347224 */ /* 0x000fce00078e00ff */
.L_x_29:
[----:B0-----:R-:W0:Y:S02]  /*4120*/  LDC.64 R30, c[0x4][RZ] ;  /* 0x01000000ff1e7b82 */ /* 0x001e240000000a00 */
[----:B0-----:R-:W-:-:S06]  /*4130*/  IMAD.WIDE.U32 R30, R52, 0x4, R30 ;  /* 0x00000004341e7825 */ /* 0x001fcc00078e001e */
        /* <DEDUP_REMOVED lines=17> */
[----:B0-----:R-:W3:Y:S04]  /*4250*/  @P0 LDL R32, [R33+0x10] ;  /* 0x0000100021200983 */ /* 0x001ee80000100800 */
[----:B------:R-:W4:Y:S01]  /*4260*/  LDL R30, [R33+0x14] ;  /* 0x00001400211e7983 */ /* 0x000f220000100800 */
[----:B------:R-:W-:Y:S01]  /*4270*/  UMOV UR16, 0x54442d19 ;  /* 0x54442d1900107882 */ /* 0x000fe20000000000 */
[----:B------:R-:W-:Y:S01]  /*4280*/  UMOV UR17, 0x3bf921fb ;  /* 0x3bf921fb00117882 */ /* 0x000fe20000000000 */
[----:B------:R-:W-:-:S02]  /*4290*/  ISETP.GE.AND P1, PT, R14, RZ, PT ;  /* 0x000000ff0e00720c */ /* 0x000fc40003f26270 */
[----:B--2---:R-:W-:Y:S02]  /*42a0*/  @P0 SHF.L.U32 R31, R52, R41, RZ ;  /* 0x00000029341f0219 */ /* 0x004fe400000006ff */
[-C--:B---3--:R-:W-:Y:S02]  /*42b0*/  @P0 SHF.R.U32.HI R56, RZ, R43.reuse, R32 ;  /* 0x0000002bff380219 */ /* 0x088fe40000011620 */
[----:B----4-:R-:W-:Y:S02]  /*42c0*/  @P0 SHF.R.U32.HI R32, RZ, R43, R30 ;  /* 0x0000002bff200219 */ /* 0x010fe4000001161e */
[----:B------:R-:W-:-:S03]  /*42d0*/  @P0 SHF.L.U32 R41, R30, R41, RZ ;  /* 0x000000291e290219 */ /* 0x000fc600000006ff */
[----:B------:R-:W-:Y:S02]  /*42e0*/  @P0 IMAD.IADD R52, R31, 0x1, R32 ;  /* 0x000000011f340824 */ /* 0x000fe400078e0220 */
        /* <DEDUP_REMOVED lines=13> */
[----:B------:R-:W1:Y:S02]  /*43c0*/  F2F.F32.F64 R32, R32 ;  /* 0x0000002000207310 */ /* 0x000e640000301000 */
[----:B-1----:R-:W-:-:S07]  /*43d0*/  FSEL R54, -R32, R32, !P0 ;  /* 0x0000002020367208 */ /* 0x002fce0004000100 */
.L_x_28:
[----:B------:R-:W-:Y:S01]  /*43e0*/  FMUL R31, R54, R54 ;  /* 0x00000036361f7220 */ /* 0x000fe20000400000 */
[C---:B------:R-:W-:Y:S01]  /*43f0*/  LOP3.LUT R32, R52.reuse, 0x1, RZ, 0xc0, !PT ;  /* 0x0000000134207812 */ /* 0x040fe200078ec0ff */
[----:B------:R-:W-:Y:S02]  /*4400*/  VIADD R52, R52, 0x1 ;  /* 0x0000000134347836 */ /* 0x000fe40000000000 */
[----:B------:R-:W-:Y:S01]  /*4410*/  FFMA R30, R31, R26, -0.0013887860113754868507 ;  /* 0xbab607ed1f1e7423 */ /* 0x000fe2000000001a */
[----:B------:R-:W-:Y:S01]  /*4420*/  ISETP.NE.U32.AND P0, PT, R32, 0x1, PT ;  /* 0x000000012000780c */ /* 0x000fe20003f05070 */
[----:B------:R-:W-:Y:S01]  /*4430*/  IMAD.MOV.U32 R43, RZ, RZ, R15 ;  /* 0x000000ffff2b7224 */ /* 0x000fe200078e000f */
[----:B------:R-:W-:Y:S02]  /*4440*/  LOP3.LUT P1, RZ, R52, 0x2, RZ, 0xc0, !PT ;  /* 0x0000000234ff7812 */ /* 0x000fe4000782c0ff */
        /* <DEDUP_REMOVED lines=12> */
[----:B------:R-:W-:-:S07]  /*4510*/  IMAD.MOV.U32 R41, RZ, RZ, RZ ;  /* 0x000000ffff297224 */ /* 0x000fce00078e00ff */
.L_x_31:
[----:B0-----:R-:W0:Y:S02]  /*4520*/  LDC.64 R30, c[0x4][RZ] ;  /* 0x01000000ff1e7b82 */ /* 0x001e240000000a00 */
[----:B0-----:R-:W-:-:S05]  /*4530*/  IMAD.WIDE.U32 R32, R41, 0x4, R30 ;  /* 0x0000000429207825 */ /* 0x001fca00078e001e */
[----:B------:R-:W2:Y:S01]  /*4540*/  LDG.E.CONSTANT R30, desc[UR18][R32.64] ;  /* 0x00000012201e7981 */ /* 0x000ea2000c1e9900 */
[C---:B------:R-:W-:Y:S02]  /*4550*/  IMAD R54, R41.reuse, 0x4, R1 ;  /* 0x0000000429367824 */ /* 0x040fe400078e0201 */
[----:B------:R-:W-:-:S05]  /*4560*/  VIADD R41, R41, 0x1 ;  /* 0x0000000129297836 */ /* 0x000fca0000000000 */
[----:B------:R-:W-:Y:S01]  /*4570*/  ISETP.NE.AND P0, PT, R41, 0x6, PT ;  /* 0x000000062900780c */ /* 0x000fe20003f05270 */
[----:B--2---:R-:W-:-:S03]  /*4580*/  IMAD.WIDE.U32 R30, R30, UR7, RZ ;  /* 0x000000071e1e7c25 */ /* 0x004fc6000f8e00ff */
[----:B------:R-:W-:Y:S01]  /*4590*/  IADD3 R55, P1, PT, R30, R43, RZ ;  /* 0x0000002b1e377210 */ /* 0x000fe20007f3e0ff */
[----:B------:R-:W-:-:S04]  /*45a0*/  IMAD.MOV.U32 R43, RZ, RZ, RZ ;  /* 0x000000ffff2b7224 */ /* 0x000fc800078e00ff */
        /* <DEDUP_REMOVED lines=11> */
[----:B------:R-:W0:Y:S04]  /*4660*/  @P0 LDL R33, [R32+0x10] ;  /* 0x0000100020210983 */ /* 0x000e280000100800 */
[----:B------:R-:W3:Y:S01]  /*4670*/  LDL R31, [R32+0x14] ;  /* 0x00001400201f7983 */ /* 0x000ee20000100800 */
[----:B------:R-:W-:Y:S01]  /*4680*/  UMOV UR16, 0x54442d19 ;  /* 0x54442d1900107882 */ /* 0x000fe20000000000 */
[----:B------:R-:W-:Y:S01]  /*4690*/  UMOV UR17, 0x3bf921fb ;  /* 0x3bf921fb00117882 */ /* 0x000fe20000000000 */
[----:B------:R-:W-:-:S02]  /*46a0*/  ISETP.GE.AND P1, PT, R7, RZ, PT ;  /* 0x000000ff0700720c */ /* 0x000fc40003f26270 */
[----:B--2---:R-:W-:Y:S02]  /*46b0*/  @P0 SHF.L.U32 R30, R41, R22, RZ ;  /* 0x00000016291e0219 */ /* 0x004fe400000006ff */
[-C--:B0-----:R-:W-:Y:S02]  /*46c0*/  @P0 SHF.R.U32.HI R55, RZ, R24.reuse, R33 ;  /* 0x00000018ff370219 */ /* 0x081fe40000011621 */
[----:B---3--:R-:W-:Y:S02]  /*46d0*/  @P0 SHF.R.U32.HI R33, RZ, R24, R31 ;  /* 0x00000018ff210219 */ /* 0x008fe4000001161f */
[----:B------:R-:W-:-:S03]  /*46e0*/  @P0 SHF.L.U32 R22, R31, R22, RZ ;  /* 0x000000161f160219 */ /* 0x000fc600000006ff */
[----:B------:R-:W-:Y:S02]  /*46f0*/  @P0 IMAD.IADD R41, R30, 0x1, R33 ;  /* 0x000000011e290824 */ /* 0x000fe400078e0221 */
[----:B------:R-:W-:-:S05]  /*4700*/  @P0 IMAD.IADD R31, R22, 0x1, R55 ;  /* 0x00000001161f0824 */ /* 0x000fca00078e0237 */
[C-C-:B------:R-:W-:Y:S01]  /*4710*/  SHF.L.W.U32.HI R22, R31.reuse, 0x2, R41.reuse ;  /* 0x000000021f167819 */ /* 0x140fe20000010e29 */
[----:B------:R-:W-:Y:S01]  /*4720*/  IMAD.SHL.U32 R31, R31, 0x4, RZ ;  /* 0x000000041f1f7824 */ /* 0x000fe200078e00ff */
[----:B------:R-:W-:Y:S02]  /*4730*/  SHF.R.U32.HI R41, RZ, 0x1e, R41 ;  /* 0x0000001eff297819 */ /* 0x000fe40000011629 */
[----:B------:R-:W-:Y:S02]  /*4740*/  SHF.R.S32.HI R24, RZ, 0x1f, R22 ;  /* 0x0000001fff187819 */ /* 0x000fe40000011416 */
[----:B------:R-:W-:Y:S02]  /*4750*/  LEA.HI R41, R22, R41, RZ, 0x1 ;  /* 0x0000002916297211 */ /* 0x000fe400078f08ff */
[C---:B------:R-:W-:Y:S02]  /*4760*/  LOP3.LUT R30, R24.reuse, R31, RZ, 0x3c, !PT ;  /* 0x0000001f181e7212 */ /* 0x040fe400078e3cff */
[----:B------:R-:W-:Y:S01]  /*4770*/  LOP3.LUT R31, R24, R22, RZ, 0x3c, !PT ;  /* 0x00000016181f7212 */ /* 0x000fe200078e3cff */
[----:B------:R-:W-:Y:S01]  /*4780*/  @!P1 IMAD.MOV R41, RZ, RZ, -R41 ;  /* 0x000000ffff299224 */ /* 0x000fe200078e0a29 */
[----:B------:R-:W-:-:S04]  /*4790*/  LOP3.LUT R24, R22, R7, RZ, 0x3c, !PT ;  /* 0x0000000716187212 */ /* 0x000fc800078e3cff */
[----:B------:R-:W0:Y:S01]  /*47a0*/  I2F.F64.S64 R30, R30 ;  /* 0x0000001e001e7312 */ /* 0x000e220000301c00 */
[----:B------:R-:W-:Y:S01]  /*47b0*/  ISETP.GE.AND P0, PT, R24, RZ, PT ;  /* 0x000000ff1800720c */ /* 0x000fe20003f06270 */
[----:B0-----:R-:W-:-:S10]  /*47c0*/  DMUL R32, R30, UR16 ;  /* 0x000000101e207c28 */ /* 0x001fd40008000000 */
[----:B------:R-:W1:Y:S02]  /*47d0*/  F2F.F32.F64 R32, R32 ;  /* 0x0000002000207310 */ /* 0x000e640000301000 */
[----:B-1----:R-:W-:-:S07]  /*47e0*/  FSEL R43, -R32, R32, !P0 ;  /* 0x00000020202b7208 */ /* 0x002fce0004000100 */
.L_x_30:
        /* <DEDUP_REMOVED lines=12> */
[----:B------:R-:W-:-:S04]  /*48b0*/  FFMA R24, R31, R24, R41 ;  /* 0x000000181f187223 */ /* 0x000fc80000000029 */
[----:B------:R-:W-:Y:S01]  /*48c0*/  FFMA R33, R33, R24, R22 ;  /* 0x0000001821217223 */ /* 0x000fe20000000016 */
[----:B------:R-:W-:-:S03]  /*48d0*/  IMAD.MOV.U32 R22, RZ, RZ, R16 ;  /* 0x000000ffff167224 */ /* 0x000fc600078e0010 */
[----:B------:R-:W-:-:S04]  /*48e0*/  @P1 FADD R33, RZ, -R33 ;  /* 0x80000021ff211221 */ /* 0x000fc80000000000 */
[----:B------:R-:W-:Y:S01]  /*48f0*/  FMUL R52, R52, R33 ;  /* 0x0000002134347220 */ /* 0x000fe20000400000 */
[----:B------:R-:W-:Y:S06]  /*4900*/  @P3 BRA `(.L_x_32) ;  /* 0x0000000000bc3947 */ /* 0x000fec0003800000 */
[----:B------:R-:W-:Y:S02]  /*4910*/  IMAD.MOV.U32 R54, RZ, RZ, RZ ;  /* 0x000000ffff367224 */ /* 0x000fe400078e00ff */
[----:B------:R-:W-:-:S07]  /*4920*/  IMAD.MOV.U32 R22, RZ, RZ, RZ ;  /* 0x000000ffff167224 */ /* 0x000fce00078e00ff */
.L_x_33:
        /* <DEDUP_REMOVED lines=19> */
[----:B0-----:R-:W2:Y:S04]  /*4a60*/  LDL R41, [R55+0x18] ;  /* 0x0000180037297983 */ /* 0x001ea80000100800 */
        /* <DEDUP_REMOVED lines=10> */
[----:B------:R-:W-:-:S05]  /*4b10*/  @P0 IMAD.IADD R22, R30, 0x1, R33 ;  /* 0x000000011e160824 */ /* 0x000fca00078e0221 */
[C---:B------:R-:W-:Y:S01]  /*4b20*/  SHF.L.W.U32.HI R43, R22.reuse, 0x2, R41 ;  /* 0x00000002162b7819 */ /* 0x040fe20000010e29 */
[----:B------:R-:W-:-:S03]  /*4b30*/  IMAD.SHL.U32 R22, R22, 0x4, RZ ;  /* 0x0000000416167824 */ /* 0x000fc600078e00ff */
[----:B------:R-:W-:-:S04]  /*4b40*/  SHF.R.S32.HI R24, RZ, 0x1f, R43 ;  /* 0x0000001fff187819 */ /* 0x000fc8000001142b */
[C---:B------:R-:W-:Y:S02]  /*4b50*/  LOP3.LUT R30, R24.reuse, R22, RZ, 0x3c, !PT ;  /* 0x00000016181e7212 */ /* 0x040fe400078e3cff */
[----:B------:R-:W-:Y:S02]  /*4b60*/  LOP3.LUT R31, R24, R43, RZ, 0x3c, !PT ;  /* 0x0000002b181f7212 */ /* 0x000fe400078e3cff */
[----:B------:R-:W-:Y:S02]  /*4b70*/  SHF.R.U32.HI R22, RZ, 0x1e, R41 ;  /* 0x0000001eff167819 */ /* 0x000fe40000011629 */
[C---:B------:R-:W-:Y:S02]  /*4b80*/  LOP3.LUT R24, R43.reuse, R6, RZ, 0x3c, !PT ;  /* 0x000000062b187212 */ /* 0x040fe400078e3cff */
[----:B------:R-:W0:Y:S01]  /*4b90*/  I2F.F64.S64 R30, R30 ;  /* 0x0000001e001e7312 */ /* 0x000e220000301c00 */
[----:B------:R-:W-:Y:S02]  /*4ba0*/  LEA.HI R43, R43, R22, RZ, 0x1 ;  /* 0x000000162b2b7211 */ /* 0x000fe400078f08ff */
[----:B------:R-:W-:-:S03]  /*4bb0*/  ISETP.GE.AND P0, PT, R24, RZ, PT ;  /* 0x000000ff1800720c */ /* 0x000fc60003f06270 */
[----:B------:R-:W-:Y:S01]  /*4bc0*/  @!P1 IMAD.MOV R43, RZ, RZ, -R43 ;  /* 0x000000ffff2b9224 */ /* 0x000fe200078e0a2b */
[----:B0-----:R-:W-:-:S10]  /*4bd0*/  DMUL R32, R30, UR16 ;  /* 0x000000101e207c28 */ /* 0x001fd40008000000 */
[----:B------:R-:W0:Y:S02]  /*4be0*/  F2F.F32.F64 R32, R32 ;  /* 0x0000002000207310 */ /* 0x000e240000301000 */
[----:B01----:R-:W-:-:S07]  /*4bf0*/  FSEL R22, -R32, R32, !P0 ;  /* 0x0000002020167208 */ /* 0x003fce0004000100 */
.L_x_32:
[----:B------:R-:W-:Y:S01]  /*4c00*/  FMUL R31, R22, R22 ;  /* 0x00000016161f7220 */ /* 0x000fe20000400000 */
[C---:B------:R-:W-:Y:S01]  /*4c10*/  LOP3.LUT R30, R43.reuse, 0x1, RZ, 0xc0, !PT ;  /* 0x000000012b1e7812 */ /* 0x040fe200078ec0ff */
[----:B------:R-:W-:Y:S02]  /*4c20*/  VIADD R43, R43, 0x1 ;  /* 0x000000012b2b7836 */ /* 0x000fe40000000000 */
[----:B------:R-:W-:Y:S01]  /*4c30*/  FMUL R53, R44, R53 ;  /* 0x000000352c357220 */ /* 0x000fe20000400000 */
[----:B------:R-:W-:Y:S01]  /*4c40*/  FFMA R24, R31, R26, -0.0013887860113754868507 ;  /* 0xbab607ed1f187423 */ /* 0x000fe2000000001a */
[----:B------:R-:W-:Y:S02]  /*4c50*/  ISETP.NE.U32.AND P0, PT, R30, 0x1, PT ;  /* 0x000000011e00780c */ /* 0x000fe40003f05070 */
[----:B------:R-:W-:Y:S02]  /*4c60*/  LOP3.LUT P1, RZ, R43, 0x2, RZ, 0xc0, !PT ;  /* 0x000000022bff7812 */ /* 0x000fe4000782c0ff */
[----:B------:R-:W-:-:S02]  /*4c70*/  FSEL R24, R24, -0.00019574658654164522886, P0 ;  /* 0xb94d415318187808 */ /* 0x000fc40000000000 */
[----:B------:R-:W-:Y:S02]  /*4c80*/  FSEL R30, R27, 0.0083327032625675201416, P0 ;  /* 0x3c0885e41b1e7808 */ /* 0x000fe40000000000 */
[----:B------:R-:W-:Y:S02]  /*4c90*/  FSEL R22, R22, 1, !P0 ;  /* 0x3f80000016167808 */ /* 0x000fe40004000000 */
[----:B------:R-:W-:Y:S01]  /*4ca0*/  FSEL R41, -R28, -0.16666662693023681641, P0 ;  /* 0xbe2aaaa81c297808 */ /* 0x000fe20000000100 */
[C---:B------:R-:W-:Y:S02]  /*4cb0*/  FFMA R24, R31.reuse, R24, R30 ;  /* 0x000000181f187223 */ /* 0x040fe4000000001e */
[C---:B------:R-:W-:Y:S02]  /*4cc0*/  FFMA R33, R31.reuse, R22, RZ ;  /* 0x000000161f217223 */ /* 0x040fe400000000ff */
[----:B------:R-:W-:-:S04]  /*4cd0*/  FFMA R24, R31, R24, R41 ;  /* 0x000000181f187223 */ /* 0x000fc80000000029 */
[----:B------:R-:W-:Y:S01]  /*4ce0*/  FFMA R33, R33, R24, R22 ;  /* 0x0000001821217223 */ /* 0x000fe20000000016 */
[----:B------:R-:W-:Y:S02]  /*4cf0*/  IMAD.U32 R22, RZ, RZ, UR12 ;  /* 0x0000000cff167e24 */ /* 0x000fe4000f8e00ff */
[----:B------:R-:W-:Y:S02]  /*4d00*/  IMAD.MOV.U32 R24, RZ, RZ, R17 ;  /* 0x000000ffff187224 */ /* 0x000fe400078e0011 */
[----:B------:R-:W-:-:S04]  /*4d10*/  @P1 FADD R33, RZ, -R33 ;  /* 0x80000021ff211221 */ /* 0x000fc80000000000 */
[----:B------:R-:W-:Y:S01]  /*4d20*/  FFMA R33, R52, R33, -R53 ;  /* 0x0000002134217223 */ /* 0x000fe20000000835 */
[----:B------:R-:W-:Y:S06]  /*4d30*/  @P4 BRA `(.L_x_34) ;  /* 0x0000000000c44947 */ /* 0x000fec0003800000 */
[----:B------:R-:W-:Y:S02]  /*4d40*/  IMAD.MOV.U32 R32, RZ, RZ, RZ ;  /* 0x000000ffff207224 */ /* 0x000fe400078e00ff */
[----:B------:R-:W-:Y:S02]  /*4d50*/  IMAD.MOV.U32 R43, RZ, RZ, RZ ;  /* 0x000000ffff2b7224 */ /* 0x000fe400078e00ff */
[----:B------:R-:W-:-:S07]  /*4d60*/  IMAD.MOV.U32 R22, RZ, RZ, RZ ;  /* 0x000000ffff167224 */ /* 0x000fce00078e00ff */
.L_x_35:
        /* <DEDUP_REMOVED lines=13> */
[----:B------:R-:W-:Y:S02]  /*4e40*/  LOP3.LUT R52, R39, 0x1f, RZ, 0xc0, !PT ;  /* 0x0000001f27347812 */ /* 0x000fe400078ec0ff */
[----:B------:R-:W-:Y:S02]  /*4e50*/  LOP3.LUT R22, R22, 0xe0, RZ, 0xc0, !PT ;  /* 0x000000e016167812 */ /* 0x000fe400078ec0ff */
[----:B------:R-:W-:-:S03]  /*4e60*/  ISETP.NE.AND P0, PT, R52, RZ, PT ;  /* 0x000000ff3400720c */ /* 0x000fc60003f05270 */
[----:B------:R-:W-:-:S05]  /*4e70*/  VIADD R22, R22, 0xffffff80 ;  /* 0xffffff8016167836 */ /* 0x000fca0000000000 */
[----:B------:R-:W-:-:S05]  /*4e80*/  SHF.R.U32.HI R22, RZ, 0x5, R22 ;  /* 0x00000005ff167819 */ /* 0x000fca0000011616 */
[----:B------:R-:W-:-:S05]  /*4e90*/  IMAD R44, R22, -0x4, R1 ;  /* 0xfffffffc162c7824 */ /* 0x000fca00078e0201 */
[----:B------:R-:W2:Y:S04]  /*4ea0*/  @P0 LDL R30, [R44+0x10] ;  /* 0x000010002c1e0983 */ /* 0x000ea80000100800 */
[----:B------:R-:W3:Y:S04]  /*4eb0*/  LDL R22, [R44+0x18] ;  /* 0x000018002c167983 */ /* 0x000ee80000100800 */
[----:B------:R-:W4:Y:S01]  /*4ec0*/  LDL R31, [R44+0x14] ;  /* 0x000014002c1f7983 */ /* 0x000f220000100800 */
[----:B0-----:R-:W-:Y:S01]  /*4ed0*/  IADD3 R41, PT, PT, -R52, 0x20, RZ ;  /* 0x0000002034297810 */ /* 0x001fe20007ffe1ff */
[----:B------:R-:W-:Y:S01]  /*4ee0*/  UMOV UR16, 0x54442d19 ;  /* 0x54442d1900107882 */ /* 0x000fe20000000000 */
[----:B------:R-:W-:Y:S01]  /*4ef0*/  UMOV UR17, 0x3bf921fb ;  /* 0x3bf921fb00117882 */ /* 0x000fe20000000000 */
[----:B------:R-:W-:-:S02]  /*4f00*/  ISETP.GE.AND P1, PT, R14, RZ, PT ;  /* 0x000000ff0e00720c */ /* 0x000fc40003f26270 */
[-C--:B--2---:R-:W-:Y:S02]  /*4f10*/  @P0 SHF.R.U32.HI R43, RZ, R41.reuse, R30 ;  /* 0x00000029ff2b0219 */ /* 0x084fe4000001161e */
[-C--:B---3--:R-:W-:Y:S02]  /*4f20*/  @P0 SHF.L.U32 R24, R22, R52.reuse, RZ ;  /* 0x0000003416180219 */ /* 0x088fe400000006ff */
[----:B----4-:R-:W-:Y:S02]  /*4f30*/  @P0 SHF.R.U32.HI R41, RZ, R41, R31 ;  /* 0x00000029ff290219 */ /* 0x010fe4000001161f */
[----:B------:R-:W-:-:S03]  /*4f40*/  @P0 SHF.L.U32 R30, R31, R52, RZ ;  /* 0x000000341f1e0219 */ /* 0x000fc600000006ff */
[----:B------:R-:W-:Y:S02]  /*4f50*/  @P0 IMAD.IADD R22, R24, 0x1, R41 ;  /* 0x0000000118160824 */ /* 0x000fe400078e0229 */
[----:B------:R-:W-:-:S05]  /*4f60*/  @P0 IMAD.IADD R31, R30, 0x1, R43 ;  /* 0x000000011e1f0824 */ /* 0x000fca00078e022b */
[C---:B------:R-:W-:Y:S01]  /*4f70*/  SHF.L.W.U32.HI R41, R31.reuse, 0x2, R22 ;  /* 0x000000021f297819 */ /* 0x040fe20000010e16 */
[----:B------:R-:W-:-:S03]  /*4f80*/  IMAD.SHL.U32 R31, R31, 0x4, RZ ;  /* 0x000000041f1f7824 */ /* 0x000fc600078e00ff */
[----:B------:R-:W-:-:S04]  /*4f90*/  SHF.R.S32.HI R24, RZ, 0x1f, R41 ;  /* 0x0000001fff187819 */ /* 0x000fc80000011429 */
[C---:B------:R-:W-:Y:S02]  /*4fa0*/  LOP3.LUT R30, R24.reuse, R31, RZ, 0x3c, !PT ;  /* 0x0000001f181e7212 */ /* 0x040fe400078e3cff */
[----:B------:R-:W-:-:S06]  /*4fb0*/  LOP3.LUT R31, R24, R41, RZ, 0x3c, !PT ;  /* 0x00000029181f7212 */ /* 0x000fcc00078e3cff */
[----:B------:R-:W0:Y:S02]  /*4fc0*/  I2F.F64.S64 R30, R30 ;  /* 0x0000001e001e7312 */ /* 0x000e240000301c00 */
[----:B0-----:R-:W-:Y:S01]  /*4fd0*/  DMUL R52, R30, UR16 ;  /* 0x000000101e347c28 */ /* 0x001fe20008000000 */
[----:B------:R-:W-:Y:S02]  /*4fe0*/  SHF.R.U32.HI R22, RZ, 0x1e, R22 ;  /* 0x0000001eff167819 */ /* 0x000fe40000011616 */
[----:B------:R-:W-:-:S07]  /*4ff0*/  LOP3.LUT R24, R41, R14, RZ, 0x3c, !PT ;  /* 0x0000000e29187212 */ /* 0x000fce00078e3cff */
[----:B------:R-:W0:Y:S01]  /*5000*/  F2F.F32.F64 R52, R52 ;  /* 0x0000003400347310 */ /* 0x000e220000301000 */
[----:B------:R-:W-:Y:S02]  /*5010*/  LEA.HI R22, R41, R22, RZ, 0x1 ;  /* 0x0000001629167211 */ /* 0x000fe400078f08ff */
[----:B------:R-:W-:-:S03]  /*5020*/  ISETP.GE.AND P0, PT, R24, RZ, PT ;  /* 0x000000ff1800720c */ /* 0x000fc60003f06270 */
[----:B------:R-:W-:Y:S01]  /*5030*/  @!P1 IMAD.MOV R22, RZ, RZ, -R22 ;  /* 0x000000ffff169224 */ /* 0x000fe200078e0a16 */
[----:B01----:R-:W-:-:S09]  /*5040*/  FSEL R24, -R52, R52, !P0 ;  /* 0x0000003434187208 */ /* 0x003fd20004000100 */
.L_x_34:
[----:B------:R-:W-:Y:S01]  /*5050*/  FMUL R31, R24, R24 ;  /* 0x00000018181f7220 */ /* 0x000fe20000400000 */
[C---:B------:R-:W-:Y:S02]  /*5060*/  LOP3.LUT R32, R22.reuse, 0x1, RZ, 0xc0, !PT ;  /* 0x0000000116207812 */ /* 0x040fe400078ec0ff */
        /* <DEDUP_REMOVED lines=11> */
[----:B------:R-:W-:Y:S01]  /*5120*/  FFMA R32, R41, R30, R22 ;  /* 0x0000001e29207223 */ /* 0x000fe20000000016 */
[----:B------:R-:W-:-:S03]  /*5130*/  IMAD.MOV.U32 R22, RZ, RZ, R16 ;  /* 0x000000ffff167224 */ /* 0x000fc600078e0010 */
[----:B------:R-:W-:Y:S01]  /*5140*/  @P1 FADD R32, RZ, -R32 ;  /* 0x80000020ff201221 */ /* 0x000fe20000000000 */
[----:B------:R-:W-:Y:S06]  /*5150*/  @P3 BRA `(.L_x_36) ;  /* 0x0000000000bc3947 */ /* 0x000fec0003800000 */
[----:B------:R-:W-:Y:S02]  /*5160*/  IMAD.MOV.U32 R54, RZ, RZ, RZ ;  /* 0x000000ffff367224 */ /* 0x000fe400078e00ff */
[----:B------:R-:W-:Y:S02]  /*5170*/  IMAD.MOV.U32 R43, RZ, RZ, RZ ;  /* 0x000000ffff2b7224 */ /* 0x000fe400078e00ff */
[----:B------:R-:W-:-:S07]  /*5180*/  IMAD.MOV.U32 R22, RZ, RZ, RZ ;  /* 0x000000ffff167224 */ /* 0x000fce00078e00ff */
.L_x_37:
        /* <DEDUP_REMOVED lines=44> */
.L_x_36:
        /* <DEDUP_REMOVED lines=13> */
[----:B------:R-:W-:-:S03]  /*5520*/  IMAD.MOV.U32 R43, RZ, RZ, R17 ;  /* 0x000000ffff2b7224 */ /* 0x000fc600078e0011 */
[----:B------:R-:W-:Y:S01]  /*5530*/  FFMA R41, R41, R24, R22 ;  /* 0x0000001829297223 */ /* 0x000fe20000000016 */
[----:B------:R-:W-:-:S03]  /*5540*/  IMAD.U32 R24, RZ, RZ, UR12 ;  /* 0x0000000cff187e24 */ /* 0x000fc6000f8e00ff */
[----:B------:R-:W-:-:S04]  /*5550*/  @P1 FADD R41, RZ, -R41 ;  /* 0x80000029ff291221 */ /* 0x000fc80000000000 */
[----:B------:R-:W-:Y:S01]  /*5560*/  FMUL R22, R32, -R41 ;  /* 0x8000002920167220 */ /* 0x000fe20000400000 */
[----:B------:R-:W-:Y:S06]  /*5570*/  @P4 BRA `(.L_x_38) ;  /* 0x0000000000c44947 */ /* 0x000fec0003800000 */
[----:B------:R-:W-:Y:S02]  /*5580*/  IMAD.MOV.U32 R32, RZ, RZ, RZ ;  /* 0x000000ffff207224 */ /* 0x000fe400078e00ff */
[----:B------:R-:W-:Y:S02]  /*5590*/  IMAD.MOV.U32 R43, RZ, RZ, RZ ;  /* 0x000000ffff2b7224 */ /* 0x000fe400078e00ff */
[----:B------:R-:W-:-:S07]  /*55a0*/  IMAD.MOV.U32 R24, RZ, RZ, RZ ;  /* 0x000000ffff187224 */ /* 0x000fce00078e00ff */
.L_x_39:
        /* <DEDUP_REMOVED lines=19> */
[----:B------:R-:W2:Y:S04]  /*56e0*/  LDL R24, [R53+0x18] ;  /* 0x0000180035187983 */ /* 0x000ea80000100800 */
[----:B0-----:R-:W3:Y:S04]  /*56f0*/  @P0 LDL R41, [R53+0x10] ;  /* 0x0000100035290983 */ /* 0x001ee80000100800 */
[----:B------:R-:W4:Y:S01]  /*5700*/  LDL R31, [R53+0x14] ;  /* 0x00001400351f7983 */ /* 0x000f220000100800 */
[----:B------:R-:W-:Y:S01]  /*5710*/  IADD3 R52, PT, PT, -R43, 0x20, RZ ;  /* 0x000000202b347810 */ /* 0x000fe20007ffe1ff */
[----:B------:R-:W-:Y:S01]  /*5720*/  UMOV UR16, 0x54442d19 ;  /* 0x54442d1900107882 */ /* 0x000fe20000000000 */
[----:B------:R-:W-:Y:S01]  /*5730*/  UMOV UR17, 0x3bf921fb ;  /* 0x3bf921fb00117882 */ /* 0x000fe20000000000 */
[----:B------:R-:W-:-:S02]  /*5740*/  ISETP.GE.AND P1, PT, R14, RZ, PT ;  /* 0x000000ff0e00720c */ /* 0x000fc40003f26270 */
[-C--:B--2---:R-:W-:Y:S02]  /*5750*/  @P0 SHF.L.U32 R30, R24, R43.reuse, RZ ;  /* 0x0000002b181e0219 */ /* 0x084fe400000006ff */
        /* <DEDUP_REMOVED lines=8> */
[----:B-1----:R-:W-:Y:S02]  /*57e0*/  SHF.R.S32.HI R32, RZ, 0x1f, R41 ;  /* 0x0000001fff207819 */ /* 0x002fe40000011429 */
[C---:B------:R-:W-:Y:S02]  /*57f0*/  LEA.HI R24, R41.reuse, R24, RZ, 0x1 ;  /* 0x0000001829187211 */ /* 0x040fe400078f08ff */
[C---:B------:R-:W-:Y:S02]  /*5800*/  LOP3.LUT R30, R32.reuse, R31, RZ, 0x3c, !PT ;  /* 0x0000001f201e7212 */ /* 0x040fe400078e3cff */
[----:B------:R-:W-:Y:S01]  /*5810*/  LOP3.LUT R31, R32, R41, RZ, 0x3c, !PT ;  /* 0x00000029201f7212 */ /* 0x000fe200078e3cff */
[----:B------:R-:W-:Y:S01]  /*5820*/  @!P1 IMAD.MOV R24, RZ, RZ, -R24 ;  /* 0x000000ffff189224 */ /* 0x000fe200078e0a18 */
[----:B------:R-:W-:-:S04]  /*5830*/  LOP3.LUT R32, R41, R14, RZ, 0x3c, !PT ;  /* 0x0000000e29207212 */ /* 0x000fc800078e3cff */
[----:B------:R-:W0:Y:S01]  /*5840*/  I2F.F64.S64 R30, R30 ;  /* 0x0000001e001e7312 */ /* 0x000e220000301c00 */
[----:B------:R-:W-:Y:S01]  /*5850*/  ISETP.GE.AND P0, PT, R32, RZ, PT ;  /* 0x000000ff2000720c */ /* 0x000fe20003f06270 */
[----:B0-----:R-:W-:-:S10]  /*5860*/  DMUL R52, R30, UR16 ;  /* 0x000000101e347c28 */ /* 0x001fd40008000000 */
[----:B------:R-:W0:Y:S02]  /*5870*/  F2F.F32.F64 R52, R52 ;  /* 0x0000003400347310 */ /* 0x000e240000301000 */
[----:B0-----:R-:W-:-:S07]  /*5880*/  FSEL R43, -R52, R52, !P0 ;  /* 0x00000034342b7208 */ /* 0x001fce0004000100 */
.L_x_38:
        /* <DEDUP_REMOVED lines=11> */
[----:B------:R-:W-:Y:S02]  /*5940*/  IMAD.MOV.U32 R32, RZ, RZ, R15 ;  /* 0x000000ffff207224 */ /* 0x000fe400078e000f */
[C---:B------:R-:W-:Y:S01]  /*5950*/  FFMA R41, R31.reuse, R24, RZ ;  /* 0x000000181f297223 */ /* 0x040fe200000000ff */
[----:B------:R-:W-:-:S04]  /*5960*/  FFMA R30, R31, R30, R43 ;  /* 0x0000001e1f1e7223 */ /* 0x000fc8000000002b */
[----:B------:R-:W-:Y:S01]  /*5970*/  FFMA R41, R41, R30, R24 ;  /* 0x0000001e29297223 */ /* 0x000fe20000000018 */
[----:B------:R-:W-:-:S03]  /*5980*/  IMAD.U32 R24, RZ, RZ, UR10 ;  /* 0x0000000aff187e24 */ /* 0x000fc6000f8e00ff */
[----:B------:R-:W-:Y:S01]  /*5990*/  @P1 FADD R41, RZ, -R41 ;  /* 0x80000029ff291221 */ /* 0x000fe20000000000 */
[----:B------:R-:W-:Y:S06]  /*59a0*/  @P2 BRA `(.L_x_40) ;  /* 0x0000000000c82947 */ /* 0x000fec0003800000 */
[----:B------:R-:W-:Y:S02]  /*59b0*/  IMAD.MOV.U32 R32, RZ, RZ, RZ ;  /* 0x000000ffff207224 */ /* 0x000fe400078e00ff */
[----:B------:R-:W-:-:S07]  /*59c0*/  IMAD.MOV.U32 R24, RZ, RZ, RZ ;  /* 0x000000ffff187224 */ /* 0x000fce00078e00ff */
.L_x_41:
[----:B0-----:R-:W0:Y:S02]  /*59d0*/  LDC.64 R30, c[0x4][RZ] ;  /* 0x01000000ff1e7b82 */ /* 0x001e240000000a00 */
[----:B0-----:R-:W-:-:S05]  /*59e0*/  IMAD.WIDE.U32 R52, R24, 0x4, R30 ;  /* 0x0000000418347825 */ /* 0x001fca00078e001e */
[----:B------:R-:W2:Y:S01]  /*59f0*/  LDG.E.CONSTANT R30, desc[UR18][R52.64] ;  /* 0x00000012341e7981 */ /* 0x000ea2000c1e9900 */
[C---:B------:R-:W-:Y:S02]  /*5a00*/  IMAD R43, R24.reuse, 0x4, R1 ;  /* 0x00000004182b7824 */ /* 0x040fe400078e0201 */
[----:B------:R-:W-:Y:S02]  /*5a10*/  VIADD R24, R24, 0x1 ;  /* 0x0000000118187836 */ /* 0x000fe40000000000 */
[----:B------:R-:W-:-:S03]  /*5a20*/  IMAD.MOV.U32 R55, RZ, RZ, RZ ;  /* 0x000000ffff377224 */ /* 0x000fc600078e00ff */
[----:B------:R-:W-:Y:S01]  /*5a30*/  ISETP.NE.AND P0, PT, R24, 0x6, PT ;  /* 0x000000061800780c */ /* 0x000fe20003f05270 */
[----:B--2---:R-:W-:-:S03]  /*5a40*/  IMAD.WIDE.U32 R30, R30, UR7, RZ ;  /* 0x000000071e1e7c25 */ /* 0x004fc6000f8e00ff */
[----:B------:R-:W-:-:S05]  /*5a50*/  IADD3 R30, P1, PT, R30, R32, RZ ;  /* 0x000000201e1e7210 */ /* 0x000fca0007f3e0ff */
[----:B------:R0:W-:Y:S01]  /*5a60*/  STL [R43], R30 ;  /* 0x0000001e2b007387 */ /* 0x0001e20000100800 */
[----:B------:R-:W-:-:S03]  /*5a70*/  IMAD.X R32, R31, 0x1, R55, P1 ;  /* 0x000000011f207824 */ /* 0x000fc600008e0637 */
[----:B------:R-:W-:Y:S05]  /*5a80*/  @P0 BRA `(.L_x_41) ;  /* 0xfffffffc00d00947 */ /* 0x000fea000383ffff */
[--C-:B------:R-:W-:Y:S01]  /*5a90*/  SHF.R.U32.HI R24, RZ, 0x17, R7.reuse ;  /* 0x00000017ff187819 */ /* 0x100fe20000011607 */
[----:B------:R1:W-:Y:S01]  /*5aa0*/  STL [R1+0x18], R32 ;  /* 0x0000182001007387 */ /* 0x0003e20000100800 */
[----:B0-----:R-:W-:Y:S02]  /*5ab0*/  SHF.R.U32.HI R30, RZ, 0x17, R7 ;  /* 0x00000017ff1e7819 */ /* 0x001fe40000011607 */
[----:B------:R-:W-:Y:S02]  /*5ac0*/  LOP3.LUT R24, R24, 0xe0, RZ, 0xc0, !PT ;  /* 0x000000e018187812 */ /* 0x000fe400078ec0ff */
[----:B------:R-:W-:-:S03]  /*5ad0*/  LOP3.LUT R54, R30, 0x1f, RZ, 0xc0, !PT ;  /* 0x0000001f1e367812 */ /* 0x000fc600078ec0ff */
[----:B------:R-:W-:Y:S01]  /*5ae0*/  VIADD R24, R24, 0xffffff80 ;  /* 0xffffff8018187836 */ /* 0x000fe20000000000 */
[----:B------:R-:W-:-:S04]  /*5af0*/  ISETP.NE.AND P0, PT, R54, RZ, PT ;  /* 0x000000ff3600720c */ /* 0x000fc80003f05270 */
[----:B------:R-:W-:-:S05]  /*5b00*/  SHF.R.U32.HI R24, RZ, 0x5, R24 ;  /* 0x00000005ff187819 */ /* 0x000fca0000011618 */
[----:B------:R-:W-:-:S05]  /*5b10*/  IMAD R52, R24, -0x4, R1 ;  /* 0xfffffffc18347824 */ /* 0x000fca00078e0201 */
[----:B------:R-:W2:Y:S04]  /*5b20*/  @P0 LDL R43, [R52+0x10] ;  /* 0x00001000342b0983 */ /* 0x000ea80000100800 */
[----:B------:R-:W3:Y:S04]  /*5b30*/  LDL R31, [R52+0x14] ;  /* 0x00001400341f7983 */ /* 0x000ee80000100800 */
[----:B------:R-:W4:Y:S01]  /*5b40*/  LDL R24, [R52+0x18] ;  /* 0x0000180034187983 */ /* 0x000f220000100800 */
[----:B------:R-:W-:Y:S01]  /*5b50*/  IADD3 R44, PT, PT, -R54, 0x20, RZ ;  /* 0x00000020362c7810 */ /* 0x000fe20007ffe1ff */
[----:B------:R-:W-:Y:S01]  /*5b60*/  UMOV UR16, 0x54442d19 ;  /* 0x54442d1900107882 */ /* 0x000fe20000000000 */
[----:B------:R-:W-:Y:S01]  /*5b70*/  UMOV UR17, 0x3bf921fb ;  /* 0x3bf921fb00117882 */ /* 0x000fe20000000000 */
[----:B------:R-:W-:-:S02]  /*5b80*/  ISETP.GE.AND P1, PT, R7, RZ, PT ;  /* 0x000000ff0700720c */ /* 0x000fc40003f26270 */
[-C--:B--2---:R-:W-:Y:S02]  /*5b90*/  @P0 SHF.R.U32.HI R53, RZ, R44.reuse, R43 ;  /* 0x0000002cff350219 */ /* 0x084fe4000001162b */
[----:B---3--:R-:W-:Y:S02]  /*5ba0*/  @P0 SHF.R.U32.HI R43, RZ, R44, R31 ;  /* 0x0000002cff2b0219 */ /* 0x008fe4000001161f */
[-C--:B------:R-:W-:Y:S02]  /*5bb0*/  @P0 SHF.L.U32 R44, R31, R54.reuse, RZ ;  /* 0x000000361f2c0219 */ /* 0x080fe400000006ff */
[----:B----4-:R-:W-:-:S03]  /*5bc0*/  @P0 SHF.L.U32 R30, R24, R54, RZ ;  /* 0x00000036181e0219 */ /* 0x010fc600000006ff */
[----:B------:R-:W-:Y:S02]  /*5bd0*/  @P0 IMAD.IADD R31, R44, 0x1, R53 ;  /* 0x000000012c1f0824 */ /* 0x000fe400078e0235 */
[----:B------:R-:W-:-:S05]  /*5be0*/  @P0 IMAD.IADD R24, R30, 0x1, R43 ;  /* 0x000000011e180824 */ /* 0x000fca00078e022b */
[C---:B-1----:R-:W-:Y:S01]  /*5bf0*/  SHF.L.W.U32.HI R32, R31.reuse, 0x2, R24 ;  /* 0x000000021f207819 */ /* 0x042fe20000010e18 */
        /* <DEDUP_REMOVED lines=12> */
[----:B0-----:R-:W-:-:S09]  /*5cc0*/  FSEL R32, -R52, R52, !P0 ;  /* 0x0000003434207208 */ /* 0x001fd20004000100 */
.L_x_40:
[----:B------:R-:W-:Y:S01]  /*5cd0*/  FMUL R31, R32, R32 ;  /* 0x00000020201f7220 */ /* 0x000fe20000400000 */
[C---:B------:R-:W-:Y:S01]  /*5ce0*/  LOP3.LUT R43, R24.reuse, 0x1, RZ, 0xc0, !PT ;  /* 0x00000001182b7812 */ /* 0x040fe200078ec0ff */
[----:B------:R-:W-:Y:S01]  /*5cf0*/  IMAD.U32 R55, RZ, RZ, UR11 ;  /* 0x0000000bff377e24 */ /* 0x000fe2000f8e00ff */
[----:B------:R-:W-:Y:S01]  /*5d00*/  LOP3.LUT P1, RZ, R24, 0x2, RZ, 0xc0, !PT ;  /* 0x0000000218ff7812 */ /* 0x000fe2000782c0ff */
[----:B------:R-:W-:Y:S01]  /*5d10*/  FFMA R30, R31, R26, -0.0013887860113754868507 ;  /* 0xbab607ed1f1e7423 */ /* 0x000fe2000000001a */
[----:B------:R-:W-:-:S04]  /*5d20*/  ISETP.NE.U32.AND P0, PT, R43, 0x1, PT ;  /* 0x000000012b00780c */ /* 0x000fc80003f05070 */
[----:B------:R-:W-:Y:S02]  /*5d30*/  FSEL R30, R30, -0.00019574658654164522886, !P0 ;  /* 0xb94d41531e1e7808 */ /* 0x000fe40004000000 */
[----:B------:R-:W-:Y:S02]  /*5d40*/  FSEL R44, R27, 0.0083327032625675201416, !P0 ;  /* 0x3c0885e41b2c7808 */ /* 0x000fe40004000000 */
[----:B------:R-:W-:Y:S01]  /*5d50*/  FSEL R24, R32, 1, P0 ;  /* 0x3f80000020187808 */ /* 0x000fe20000000000 */
[----:B------:R-:W-:Y:S01]  /*5d60*/  IMAD.MOV.U32 R32, RZ, RZ, R16 ;  /* 0x000000ffff207224 */ /* 0x000fe200078e0010 */
[----:B------:R-:W-:Y:S01]  /*5d70*/  FSEL R53, -R28, -0.16666662693023681641, !P0 ;  /* 0xbe2aaaa81c357808 */ /* 0x000fe20004000100 */
[C---:B------:R-:W-:Y:S02]  /*5d80*/  FFMA R30, R31.reuse, R30, R44 ;  /* 0x0000001e1f1e7223 */ /* 0x040fe4000000002c */
[C---:B------:R-:W-:Y:S02]  /*5d90*/  FFMA R43, R31.reuse, R24, RZ ;  /* 0x000000181f2b7223 */ /* 0x040fe400000000ff */
[----:B------:R-:W-:-:S04]  /*5da0*/  FFMA R30, R31, R30, R53 ;  /* 0x0000001e1f1e7223 */ /* 0x000fc80000000035 */
[----:B------:R-:W-:-:S04]  /*5db0*/  FFMA R24, R43, R30, R24 ;  /* 0x0000001e2b187223 */ /* 0x000fc80000000018 */
[----:B------:R-:W-:-:S04]  /*5dc0*/  @P1 FADD R24, RZ, -R24 ;  /* 0x80000018ff181221 */ /* 0x000fc80000000000 */
[----:B------:R-:W-:Y:S01]  /*5dd0*/  FMUL R43, R41, R24 ;  /* 0x00000018292b7220 */ /* 0x000fe20000400000 */
[----:B------:R-:W-:Y:S06]  /*5de0*/  @P3 BRA `(.L_x_42) ;  /* 0x0000000000bc3947 */ /* 0x000fec0003800000 */
[----:B------:R-:W-:Y:S02]  /*5df0*/  IMAD.MOV.U32 R54, RZ, RZ, RZ ;  /* 0x000000ffff367224 */ /* 0x000fe400078e00ff */
[----:B------:R-:W-:-:S07]  /*5e00*/  IMAD.MOV.U32 R24, RZ, RZ, RZ ;  /* 0x000000ffff187224 */ /* 0x000fce00078e00ff */
.L_x_43:
        /* <DEDUP_REMOVED lines=33> */
[----:B------:R-:W-:Y:S02]  /*6020*/  SHF.R.S32.HI R31, RZ, 0x1f, R55 ;  /* 0x0000001fff1f7819 */ /* 0x000fe40000011437 */
[----:B------:R-:W-:Y:S02]  /*6030*/  LOP3.LUT R32, R55, R6, RZ, 0x3c, !PT ;  /* 0x0000000637207212 */ /* 0x000fe400078e3cff */
[C---:B------:R-:W-:Y:S02]  /*6040*/  LOP3.LUT R30, R31.reuse, R24, RZ, 0x3c, !PT ;  /* 0x000000181f1e7212 */ /* 0x040fe400078e3cff */
[----:B------:R-:W-:Y:S02]  /*6050*/  LOP3.LUT R31, R31, R55, RZ, 0x3c, !PT ;  /* 0x000000371f1f7212 */ /* 0x000fe400078e3cff */
[----:B------:R-:W-:Y:S02]  /*6060*/  SHF.R.U32.HI R24, RZ, 0x1e, R41 ;  /* 0x0000001eff187819 */ /* 0x000fe40000011629 */
[----:B------:R-:W-:-:S02]  /*6070*/  ISETP.GE.AND P0, PT, R32, RZ, PT ;  /* 0x000000ff2000720c */ /* 0x000fc40003f06270 */
[----:B------:R-:W0:Y:S01]  /*6080*/  I2F.F64.S64 R30, R30 ;  /* 0x0000001e001e7312 */ /* 0x000e220000301c00 */
[----:B------:R-:W-:-:S05]  /*6090*/  LEA.HI R55, R55, R24, RZ, 0x1 ;  /* 0x0000001837377211 */ /* 0x000fca00078f08ff */
[----:B------:R-:W-:Y:S01]  /*60a0*/  @!P1 IMAD.MOV R55, RZ, RZ, -R55 ;  /* 0x000000ffff379224 */ /* 0x000fe200078e0a37 */
[----:B0-----:R-:W-:-:S10]  /*60b0*/  DMUL R52, R30, UR16 ;  /* 0x000000101e347c28 */ /* 0x001fd40008000000 */
[----:B------:R-:W0:Y:S02]  /*60c0*/  F2F.F32.F64 R52, R52 ;  /* 0x0000003400347310 */ /* 0x000e240000301000 */
[----:B01----:R-:W-:-:S07]  /*60d0*/  FSEL R32, -R52, R52, !P0 ;  /* 0x0000003434207208 */ /* 0x003fce0004000100 */
.L_x_42:
        /* <DEDUP_REMOVED lines=11> */
[----:B------:R-:W-:-:S04]  /*6190*/  FFMA R30, R31, R30, R53 ;  /* 0x0000001e1f1e7223 */ /* 0x000fc80000000035 */
[----:B------:R-:W-:Y:S01]  /*61a0*/  FFMA R24, R41, R30, R24 ;  /* 0x0000001e29187223 */ /* 0x000fe20000000018 */
[----:B------:R-:W-:-:S03]  /*61b0*/  IMAD.MOV.U32 R41, RZ, RZ, R17 ;  /* 0x000000ffff297224 */ /* 0x000fc600078e0011 */
[----:B------:R-:W-:-:S04]  /*61c0*/  @P1 FADD R24, RZ, -R24 ;  /* 0x80000018ff181221 */ /* 0x000fc80000000000 */
[----:B------:R-:W-:Y:S01]  /*61d0*/  FFMA R43, -R43, R24, R22 ;  /* 0x000000182b2b7223 */ /* 0x000fe20000000116 */
[----:B------:R-:W-:-:S03]  /*61e0*/  IMAD.U32 R24, RZ, RZ, UR12 ;  /* 0x0000000cff187e24 */ /* 0x000fc6000f8e00ff */
[----:B------:R-:W-:-:S04]  /*61f0*/  FMUL R43, R36, R43 ;  /* 0x0000002b242b7220 */ /* 0x000fc80000400000 */
[----:B------:R-:W-:Y:S01]  /*6200*/  FFMA R22, R40, R33, R43 ;  /* 0x0000002128167223 */ /* 0x000fe2000000002b */
[----:B------:R-:W-:Y:S06]  /*6210*/  @P4 BRA `(.L_x_44) ;  /* 0x0000000000c44947 */ /* 0x000fec0003800000 */
[----:B------:R-:W-:Y:S02]  /*6220*/  IMAD.MOV.U32 R43, RZ, RZ, RZ ;  /* 0x000000ffff2b7224 */ /* 0x000fe400078e00ff */
[----:B------:R-:W-:Y:S02]  /*6230*/  IMAD.MOV.U32 R53, RZ, RZ, RZ ;  /* 0x000000ffff357224 */ /* 0x000fe400078e00ff */
[----:B------:R-:W-:-:S07]  /*6240*/  IMAD.MOV.U32 R24, RZ, RZ, RZ ;  /* 0x000000ffff187224 */ /* 0x000fce00078e00ff */
.L_x_45:
        /* <DEDUP_REMOVED lines=19> */
[----:B------:R-:W0:Y:S04]  /*6380*/  @P0 LDL R32, [R44+0x10] ;  /* 0x000010002c200983 */ /* 0x000e280000100800 */
[----:B------:R-:W2:Y:S04]  /*6390*/  LDL R24, [R44+0x18] ;  /* 0x000018002c187983 */ /* 0x000ea80000100800 */
[----:B------:R-:W3:Y:S01]  /*63a0*/  LDL R31, [R44+0x14] ;  /* 0x000014002c1f7983 */ /* 0x000ee20000100800 */
[----:B------:R-:W-:Y:S01]  /*63b0*/  IADD3 R33, PT, PT, -R52, 0x20, RZ ;  /* 0x0000002034217810 */ /* 0x000fe20007ffe1ff */
[----:B------:R-:W-:Y:S01]  /*63c0*/  UMOV UR16, 0x54442d19 ;  /* 0x54442d1900107882 */ /* 0x000fe20000000000 */
[----:B------:R-:W-:Y:S01]  /*63d0*/  UMOV UR17, 0x3bf921fb ;  /* 0x3bf921fb00117882 */ /* 0x000fe20000000000 */
[----:B------:R-:W-:-:S02]  /*63e0*/  ISETP.GE.AND P1, PT, R14, RZ, PT ;  /* 0x000000ff0e00720c */ /* 0x000fc40003f26270 */
[-C--:B0-----:R-:W-:Y:S02]  /*63f0*/  @P0 SHF.R.U32.HI R41, RZ, R33.reuse, R32 ;  /* 0x00000021ff290219 */ /* 0x081fe40000011620 */
[-C--:B--2---:R-:W-:Y:S02]  /*6400*/  @P0 SHF.L.U32 R30, R24, R52.reuse, RZ ;  /* 0x00000034181e0219 */ /* 0x084fe400000006ff */
[----:B---3--:R-:W-:Y:S02]  /*6410*/  @P0 SHF.R.U32.HI R33, RZ, R33, R31 ;  /* 0x00000021ff210219 */ /* 0x008fe4000001161f */
        /* <DEDUP_REMOVED lines=11> */
[----:B-1----:R-:W-:-:S07]  /*64d0*/  LOP3.LUT R43, R41, R14, RZ, 0x3c, !PT ;  /* 0x0000000e292b7212 */ /* 0x002fce00078e3cff */
[----:B------:R-:W0:Y:S01]  /*64e0*/  F2F.F32.F64 R32, R32 ;  /* 0x0000002000207310 */ /* 0x000e220000301000 */
[----:B------:R-:W-:Y:S02]  /*64f0*/  LEA.HI R24, R41, R24, RZ, 0x1 ;  /* 0x0000001829187211 */ /* 0x000fe400078f08ff */
[----:B------:R-:W-:-:S03]  /*6500*/  ISETP.GE.AND P0, PT, R43, RZ, PT ;  /* 0x000000ff2b00720c */ /* 0x000fc60003f06270 */
[----:B------:R-:W-:Y:S01]  /*6510*/  @!P1 IMAD.MOV R24, RZ, RZ, -R24 ;  /* 0x000000ffff189224 */ /* 0x000fe200078e0a18 */
[----:B0-----:R-:W-:-:S09]  /*6520*/  FSEL R41, -R32, R32, !P0 ;  /* 0x0000002020297208 */ /* 0x001fd20004000100 */
.L_x_44:
        /* <DEDUP_REMOVED lines=16> */
[----:B------:R-:W-:Y:S01]  /*6630*/  @P1 FADD R44, RZ, -R44 ;  /* 0x8000002cff2c1221 */ /* 0x000fe20000000000 */
[----:B------:R-:W-:Y:S06]  /*6640*/  @P2 BRA `(.L_x_46) ;  /* 0x0000000000c82947 */ /* 0x000fec0003800000 */
[----:B------:R-:W-:Y:S02]  /*6650*/  IMAD.MOV.U32 R41, RZ, RZ, RZ ;  /* 0x000000ffff297224 */ /* 0x000fe400078e00ff */
[----:B------:R-:W-:Y:S02]  /*6660*/  IMAD.MOV.U32 R53, RZ, RZ, RZ ;  /* 0x000000ffff357224 */ /* 0x000fe400078e00ff */
[----:B------:R-:W-:-:S07]  /*6670*/  IMAD.MOV.U32 R24, RZ, RZ, RZ ;  /* 0x000000ffff187224 */ /* 0x000fce00078e00ff */
.L_x_47:
        /* <DEDUP_REMOVED lines=27> */
[----:B--2---:R-:W-:Y:S02]  /*6830*/  @P0 SHF.R.U32.HI R43, RZ, R33, R32 ;  /* 0x00000021ff2b0219 */ /* 0x004fe40000011620 */
[----:B---3--:R-:W-:Y:S02]  /*6840*/  @P0 SHF.L.U32 R30, R24, R53, RZ ;  /* 0x00000035181e0219 */ /* 0x008fe400000006ff */
[----:B----4-:R-:W-:Y:S02]  /*6850*/  @P0 SHF.R.U32.HI R33, RZ, R33, R31 ;  /* 0x00000021ff210219 */ /* 0x010fe4000001161f */
[----:B------:R-:W-:-:S03]  /*6860*/  @P0 SHF.L.U32 R32, R31, R53, RZ ;  /* 0x000000351f200219 */ /* 0x000fc600000006ff */
        /* <DEDUP_REMOVED lines=16> */
.L_x_46:
        /* <DEDUP_REMOVED lines=17> */
[----:B------:R-:W-:-:S04]  /*6a80*/  @P1 FADD R33, RZ, -R33 ;  /* 0x80000021ff211221 */ /* 0x000fc80000000000 */
[----:B------:R-:W-:Y:S01]  /*6a90*/  FFMA R33, R33, -R44, R22 ;  /* 0x8000002c21217223 */ /* 0x000fe20000000016 */
[----:B------:R-:W-:Y:S06]  /*6aa0*/  @P4 BRA `(.L_x_48) ;  /* 0x0000000000c44947 */ /* 0x000fec0003800000 */
[----:B------:R-:W-:Y:S02]  /*6ab0*/  IMAD.MOV.U32 R32, RZ, RZ, RZ ;  /* 0x000000ffff207224 */ /* 0x000fe400078e00ff */
[----:B------:R-:W-:Y:S02]  /*6ac0*/  IMAD.MOV.U32 R43, RZ, RZ, RZ ;  /* 0x000000ffff2b7224 */ /* 0x000fe400078e00ff */
[----:B------:R-:W-:-:S07]  /*6ad0*/  IMAD.MOV.U32 R22, RZ, RZ, RZ ;  /* 0x000000ffff167224 */ /* 0x000fce00078e00ff */
.L_x_49:
        /* <DEDUP_REMOVED lines=39> */
[----:B------:R-:W-:Y:S02]  /*6d50*/  LOP3.LUT R24, R41, R14, RZ, 0x3c, !PT ;  /* 0x0000000e29187212 */ /* 0x000fe400078e3cff */
[----:B------:R-:W-:-:S07]  /*6d60*/  SHF.R.U32.HI R22, RZ, 0x1e, R22 ;  /* 0x0000001eff167819 */ /* 0x000fce0000011616 */
[----:B------:R-:W1:Y:S01]  /*6d70*/  F2F.F32.F64 R52, R52 ;  /* 0x0000003400347310 */ /* 0x000e620000301000 */
[----:B------:R-:W-:Y:S02]  /*6d80*/  ISETP.GE.AND P0, PT, R24, RZ, PT ;  /* 0x000000ff1800720c */ /* 0x000fe40003f06270 */
[----:B------:R-:W-:-:S05]  /*6d90*/  LEA.HI R24, R41, R22, RZ, 0x1 ;  /* 0x0000001629187211 */ /* 0x000fca00078f08ff */
[----:B------:R-:W-:Y:S01]  /*6da0*/  @!P1 IMAD.MOV R24, RZ, RZ, -R24 ;  /* 0x000000ffff189224 */ /* 0x000fe200078e0a18 */
[----:B-1----:R-:W-:-:S07]  /*6db0*/  FSEL R32, -R52, R52, !P0 ;  /* 0x0000003434207208 */ /* 0x002fce0004000100 */
.L_x_48:
[----:B------:R-:W-:Y:S01]  /*6dc0*/  FMUL R31, R32, R32 ;  /* 0x00000020201f7220 */ /* 0x000fe20000400000 */
[C---:B------:R-:W-:Y:S02]  /*6dd0*/  LOP3.LUT R30, R24.reuse, 0x1, RZ, 0xc0, !PT ;  /* 0x00000001181e7812 */ /* 0x040fe400078ec0ff */
        /* <DEDUP_REMOVED lines=12> */
[----:B------:R-:W-:-:S03]  /*6ea0*/  IMAD.U32 R22, RZ, RZ, UR10 ;  /* 0x0000000aff167e24 */ /* 0x000fc6000f8e00ff */
[----:B------:R-:W-:Y:S01]  /*6eb0*/  @P1 FADD R32, RZ, -R32 ;  /* 0x80000020ff201221 */ /* 0x000fe20000000000 */
[----:B------:R-:W-:Y:S06]  /*6ec0*/  @P2 BRA `(.L_x_50) ;  /* 0x0000000000c82947 */ /* 0x000fec0003800000 */
[----:B------:R-:W-:Y:S02]  /*6ed0*/  IMAD.MOV.U32 R24, RZ, RZ, RZ ;  /* 0x000000ffff187224 */ /* 0x000fe400078e00ff */
[----:B------:R-:W-:Y:S02]  /*6ee0*/  IMAD.MOV.U32 R43, RZ, RZ, RZ ;  /* 0x000000ffff2b7224 */ /* 0x000fe400078e00ff */
[----:B------:R-:W-:-:S07]  /*6ef0*/  IMAD.MOV.U32 R22, RZ, RZ, RZ ;  /* 0x000000ffff167224 */ /* 0x000fce00078e00ff */
.L_x_51:
        /* <DEDUP_REMOVED lines=20> */
[----:B------:R-:W2:Y:S04]  /*7040*/  LDL R22, [R53+0x18] ;  /* 0x0000180035167983 */ /* 0x000ea80000100800 */
[----:B------:R-:W3:Y:S04]  /*7050*/  @P0 LDL R41, [R53+0x10] ;  /* 0x0000100035290983 */ /* 0x000ee80000100800 */
        /* <DEDUP_REMOVED lines=11> */
[C-C-:B-1----:R-:W-:Y:S01]  /*7110*/  SHF.L.W.U32.HI R24, R31.reuse, 0x2, R22.reuse ;  /* 0x000000021f187819 */ /* 0x142fe20000010e16 */
[----:B------:R-:W-:Y:S01]  /*7120*/  IMAD.SHL.U32 R31, R31, 0x4, RZ ;  /* 0x000000041f1f7824 */ /* 0x000fe200078e00ff */
[----:B------:R-:W-:Y:S02]  /*7130*/  SHF.R.U32.HI R22, RZ, 0x1e, R22 ;  /* 0x0000001eff167819 */ /* 0x000fe40000011616 */
[----:B------:R-:W-:Y:S02]  /*7140*/  SHF.R.S32.HI R41, RZ, 0x1f, R24 ;  /* 0x0000001fff297819 */ /* 0x000fe40000011418 */
        /* <DEDUP_REMOVED lines=10> */
.L_x_50:
        /* <DEDUP_REMOVED lines=14> */
[----:B------:R-:W-:Y:S01]  /*72d0*/  FFMA R41, R41, R30, R22 ;  /* 0x0000001e29297223 */ /* 0x000fe20000000016 */
[----:B------:R-:W-:-:S03]  /*72e0*/  IMAD.MOV.U32 R22, RZ, RZ, R16 ;  /* 0x000000ffff167224 */ /* 0x000fc600078e0010 */
[----:B------:R-:W-:-:S04]  /*72f0*/  @P1 FADD R41, RZ, -R41 ;  /* 0x80000029ff291221 */ /* 0x000fc80000000000 */
[----:B------:R-:W-:Y:S01]  /*7300*/  FMUL R32, R32, R41 ;  /* 0x0000002920207220 */ /* 0x000fe20000400000 */
[----:B------:R-:W-:Y:S06]  /*7310*/  @P3 BRA `(.L_x_52) ;  /* 0x0000000000bc3947 */ /* 0x000fec0003800000 */
[----:B------:R-:W-:Y:S02]  /*7320*/  IMAD.MOV.U32 R54, RZ, RZ, RZ ;  /* 0x000000ffff367224 */ /* 0x000fe400078e00ff */
[----:B------:R-:W-:Y:S02]  /*7330*/  IMAD.MOV.U32 R43, RZ, RZ, RZ ;  /* 0x000000ffff2b7224 */ /* 0x000fe400078e00ff */
[----:B------:R-:W-:-:S07]  /*7340*/  IMAD.MOV.U32 R22, RZ, RZ, RZ ;  /* 0x000000ffff167224 */ /* 0x000fce00078e00ff */
.L_x_53:
        /* <DEDUP_REMOVED lines=44> */
.L_x_52:
        /* <DEDUP_REMOVED lines=17> */
[----:B------:R-:W-:Y:S01]  /*7720*/  FMUL R41, R32, R41 ;  /* 0x0000002920297220 */ /* 0x000fe20000400000 */
[----:B------:R-:W-:Y:S06]  /*7730*/  @P4 BRA `(.L_x_54) ;  /* 0x0000000000b04947 */ /* 0x000fec0003800000 */
[----:B------:R-:W-:Y:S02]  /*7740*/  IMAD.MOV.U32 R32, RZ, RZ, RZ ;  /* 0x000000ffff207224 */ /* 0x000fe400078e00ff */
[----:B------:R-:W-:Y:S02]  /*7750*/  IMAD.MOV.U32 R55, RZ, RZ, RZ ;  /* 0x000000ffff377224 */ /* 0x000fe400078e00ff */
[----:B------:R-:W-:-:S07]  /*7760*/  IMAD.MOV.U32 R22, RZ, RZ, RZ ;  /* 0x000000ffff167224 */ /* 0x000fce00078e00ff */
.L_x_55:
        /* <DEDUP_REMOVED lines=11> */
[----:B------:R-:W-:Y:S01]  /*7820*/  LOP3.LUT R44, R39, 0x1f, RZ, 0xc0, !PT ;  /* 0x0000001f272c7812 */ /* 0x000fe200078ec0ff */
[----:B------:R1:W-:Y:S03]  /*7830*/  STL [R1+0x18], R32 ;  /* 0x0000182001007387 */ /* 0x0003e60000100800 */
[C---:B------:R-:W-:Y:S01]  /*7840*/  ISETP.NE.AND P0, PT, R44.reuse, RZ, PT ;  /* 0x000000ff2c00720c */ /* 0x040fe20003f05270 */
[----:B------:R-:W0:Y:S04]  /*7850*/  LDL R31, [UR15+0x14] ;  /* 0x0000140fff1f7983 */ /* 0x000e280008100800 */
[----:B------:R-:W2:Y:S08]  /*7860*/  LDL R22, [UR15+0x18] ;  /* 0x0000180fff167983 */ /* 0x000eb00008100800 */
[----:B------:R-:W3:Y:S01]  /*7870*/  @P0 LDL R30, [UR15+0x10] ;  /* 0x0000100fff1e0983 */ /* 0x000ee20008100800 */
[----:B------:R-:W-:Y:S01]  /*7880*/  IADD3 R53, PT, PT, -R44, 0x20, RZ ;  /* 0x000000202c357810 */ /* 0x000fe20007ffe1ff */
[----:B------:R-:W-:Y:S01]  /*7890*/  UMOV UR16, 0x54442d19 ;  /* 0x54442d1900107882 */ /* 0x000fe20000000000 */
[----:B------:R-:W-:Y:S01]  /*78a0*/  UMOV UR17, 0x3bf921fb ;  /* 0x3bf921fb00117882 */ /* 0x000fe20000000000 */
[----:B------:R-:W-:-:S02]  /*78b0*/  ISETP.GE.AND P1, PT, R14, RZ, PT ;  /* 0x000000ff0e00720c */ /* 0x000fc40003f26270 */
[-C--:B0-----:R-:W-:Y:S02]  /*78c0*/  @P0 SHF.R.U32.HI R43, RZ, R53.reuse, R31 ;  /* 0x00000035ff2b0219 */ /* 0x081fe4000001161f */
[-C--:B--2---:R-:W-:Y:S02]  /*78d0*/  @P0 SHF.L.U32 R24, R22, R44.reuse, RZ ;  /* 0x0000002c16180219 */ /* 0x084fe400000006ff */
[----:B---3--:R-:W-:Y:S02]  /*78e0*/  @P0 SHF.R.U32.HI R53, RZ, R53, R30 ;  /* 0x00000035ff350219 */ /* 0x008fe4000001161e */
[----:B------:R-:W-:Y:S01]  /*78f0*/  @P0 SHF.L.U32 R30, R31, R44, RZ ;  /* 0x0000002c1f1e0219 */ /* 0x000fe200000006ff */
[----:B------:R-:W-:-:S04]  /*7900*/  @P0 IMAD.IADD R22, R24, 0x1, R43 ;  /* 0x0000000118160824 */ /* 0x000fc800078e022b */
        /* <DEDUP_REMOVED lines=15> */
.L_x_54:
        /* <DEDUP_REMOVED lines=18> */
[----:B------:R-:W-:-:S07]  /*7b20*/  IMAD.MOV.U32 R22, RZ, RZ, RZ ;  /* 0x000000ffff167224 */ /* 0x000fce00078e00ff */
.L_x_57:
        /* <DEDUP_REMOVED lines=13> */
[----:B------:R1:W-:Y:S03]  /*7c00*/  STL [R1+0x18], R44 ;  /* 0x0000182c01007387 */ /* 0x0003e60000100800 */
[----:B------:R-:W-:Y:S01]  /*7c10*/  LOP3.LUT R52, R22, 0x1f, RZ, 0xc0, !PT ;  /* 0x0000001f16347812 */ /* 0x000fe200078ec0ff */
[----:B------:R-:W0:Y:S03]  /*7c20*/  LDL R31, [UR13+0x14] ;  /* 0x0000140dff1f7983 */ /* 0x000e260008100800 */
[----:B------:R-:W-:Y:S01]  /*7c30*/  ISETP.NE.AND P0, PT, R52, RZ, PT ;  /* 0x000000ff3400720c */ /* 0x000fe20003f05270 */
[----:B------:R-:W2:-:S12]  /*7c40*/  LDL R22, [UR13+0x18] ;  /* 0x0000180dff167983 */ /* 0x000e980008100800 */
[----:B------:R-:W3:Y:S01]  /*7c50*/  @P0 LDL R30, [UR13+0x10] ;  /* 0x0000100dff1e0983 */ /* 0x000ee20008100800 */
[----:B------:R-:W-:Y:S01]  /*7c60*/  IADD3 R53, PT, PT, -R52, 0x20, RZ ;  /* 0x0000002034357810 */ /* 0x000fe20007ffe1ff */
[----:B------:R-:W-:Y:S01]  /*7c70*/  UMOV UR16, 0x54442d19 ;  /* 0x54442d1900107882 */ /* 0x000fe20000000000 */
[----:B------:R-:W-:Y:S01]  /*7c80*/  UMOV UR17, 0x3bf921fb ;  /* 0x3bf921fb00117882 */ /* 0x000fe20000000000 */
[----:B------:R-:W-:Y:S02]  /*7c90*/  ISETP.GE.AND P1, PT, R7, RZ, PT ;  /* 0x000000ff0700720c */ /* 0x000fe40003f26270 */
[----:B0-----:R-:W-:Y:S02]  /*7ca0*/  @P0 SHF.R.U32.HI R43, RZ, R53, R31 ;  /* 0x00000035ff2b0219 */ /* 0x001fe4000001161f */
[----:B--2---:R-:W-:-:S05]  /*7cb0*/  @P0 SHF.L.U32 R24, R22, R52, RZ ;  /* 0x0000003416180219 */ /* 0x004fca00000006ff */
[----:B------:R-:W-:Y:S01]  /*7cc0*/  @P0 IMAD.IADD R22, R24, 0x1, R43 ;  /* 0x0000000118160824 */ /* 0x000fe200078e022b */
[----:B---3--:R-:W-:Y:S02]  /*7cd0*/  @P0 SHF.R.U32.HI R53, RZ, R53, R30 ;  /* 0x00000035ff350219 */ /* 0x008fe4000001161e */
[----:B------:R-:W-:-:S05]  /*7ce0*/  @P0 SHF.L.U32 R30, R31, R52, RZ ;  /* 0x000000341f1e0219 */ /* 0x000fca00000006ff */
        /* <DEDUP_REMOVED lines=15> */
.L_x_56:
        /* <DEDUP_REMOVED lines=15> */
[----:B------:R-:W-:-:S03]  /*7ed0*/  IMAD.MOV.U32 R22, RZ, RZ, R16 ;  /* 0x000000ffff167224 */ /* 0x000fc600078e0010 */
[----:B------:R-:W-:-:S04]  /*7ee0*/  @P1 FADD R43, RZ, -R43 ;  /* 0x8000002bff2b1221 */ /* 0x000fc80000000000 */
[----:B------:R-:W-:Y:S01]  /*7ef0*/  FMUL R32, R32, -R43 ;  /* 0x8000002b20207220 */ /* 0x000fe20000400000 */
[----:B------:R-:W-:Y:S06]  /*7f00*/  @P3 BRA `(.L_x_58) ;  /* 0x0000000000a83947 */ /* 0x000fec0003800000 */
[----:B------:R-:W-:Y:S02]  /*7f10*/  IMAD.MOV.U32 R54, RZ, RZ, RZ ;  /* 0x000000ffff367224 */ /* 0x000fe400078e00ff */
[----:B------:R-:W-:-:S07]  /*7f20*/  IMAD.MOV.U32 R22, RZ, RZ, RZ ;  /* 0x000000ffff167224 */ /* 0x000fce00078e00ff */
.L_x_59:
        /* <DEDUP_REMOVED lines=12> */
[----:B------:R-:W-:Y:S01]  /*7ff0*/  ISETP.NE.AND P0, PT, R34, RZ, PT ;  /* 0x000000ff2200720c */ /* 0x000fe20003f05270 */
[----:B------:R1:W-:Y:S04]  /*8000*/  STL [R1+0x18], R54 ;  /* 0x0000183601007387 */ /* 0x0003e80000100800 */
[----:B0-----:R-:W2:Y:S04]  /*8010*/  LDL R43, [UR14+0x18] ;  /* 0x0000180eff2b7983 */ /* 0x001ea80008100800 */
[----:B------:R-:W3:Y:S04]  /*8020*/  LDL R22, [UR14+0x14] ;  /* 0x0000140eff167983 */ /* 0x000ee80008100800 */
[----:B------:R-:W4:Y:S01]  /*8030*/  @P0 LDL R44, [UR14+0x10] ;  /* 0x0000100eff2c0983 */ /* 0x000f220008100800 */
        /* <DEDUP_REMOVED lines=23> */
.L_x_58:
        /* <DEDUP_REMOVED lines=13> */
[----:B------:R-:W-:Y:S02]  /*8280*/  IMAD.U32 R22, RZ, RZ, UR12 ;  /* 0x0000000cff167e24 */ /* 0x000fe4000f8e00ff */
[----:B------:R-:W-:Y:S02]  /*8290*/  IMAD.MOV.U32 R24, RZ, RZ, R17 ;  /* 0x000000ffff187224 */ /* 0x000fe400078e0011 */
[----:B------:R-:W-:-:S04]  /*82a0*/  @P1 FADD R43, RZ, -R43 ;  /* 0x8000002bff2b1221 */ /* 0x000fc80000000000 */
[----:B------:R-:W-:-:S04]  /*82b0*/  FMUL R43, R32, R43 ;  /* 0x0000002b202b7220 */ /* 0x000fc80000400000 */
[----:B------:R-:W-:-:S04]  /*82c0*/  FMUL R43, R36, R43 ;  /* 0x0000002b242b7220 */ /* 0x000fc80000400000 */
[----:B------:R-:W-:Y:S01]  /*82d0*/  FFMA R41, R40, R41, R43 ;  /* 0x0000002928297223 */ /* 0x000fe2000000002b */
[----:B------:R-:W-:Y:S06]  /*82e0*/  @P4 BRA `(.L_x_60) ;  /* 0x0000000000b04947 */ /* 0x000fec0003800000 */
[----:B------:R-:W-:Y:S02]  /*82f0*/  IMAD.MOV.U32 R32, RZ, RZ, RZ ;  /* 0x000000ffff207224 */ /* 0x000fe400078e00ff */
[----:B------:R-:W-:Y:S02]  /*8300*/  IMAD.MOV.U32 R55, RZ, RZ, RZ ;  /* 0x000000ffff377224 */ /* 0x000fe400078e00ff */
[----:B------:R-:W-:-:S07]  /*8310*/  IMAD.MOV.U32 R22, RZ, RZ, RZ ;  /* 0x000000ffff167224 */ /* 0x000fce00078e00ff */
.L_x_61:
        /* <DEDUP_REMOVED lines=41> */
.L_x_60:
        /* <DEDUP_REMOVED lines=20> */
.L_x_63:
        /* <DEDUP_REMOVED lines=43> */
.L_x_62:
        /* <DEDUP_REMOVED lines=17> */
[----:B------:R-:W-:Y:S01]  /*8ab0*/  FFMA R41, R22, R32, R41 ;  /* 0x0000002016297223 */ /* 0x000fe20000000029 */
[----:B------:R-:W-:Y:S06]  /*8ac0*/  @P4 BRA `(.L_x_64) ;  /* 0x0000000000b04947 */ /* 0x000fec0003800000 */
[----:B------:R-:W-:Y:S02]  /*8ad0*/  IMAD.MOV.U32 R32, RZ, RZ, RZ ;  /* 0x000000ffff207224 */ /* 0x000fe400078e00ff */
[----:B------:R-:W-:Y:S02]  /*8ae0*/  IMAD.MOV.U32 R55, RZ, RZ, RZ ;  /* 0x000000ffff377224 */ /* 0x000fe400078e00ff */
[----:B------:R-:W-:-:S07]  /*8af0*/  IMAD.MOV.U32 R22, RZ, RZ, RZ ;  /* 0x000000ffff167224 */ /* 0x000fce00078e00ff */
.L_x_65:
        /* <DEDUP_REMOVED lines=36> */
[----:B------:R-:W0:Y:S01]  /*8d40*/  F2F.F32.F64 R52, R52 ;  /* 0x0000003400347310 */ /* 0x000e220000301000 */
[----:B------:R-:W-:Y:S02]  /*8d50*/  ISETP.GE.AND P0, PT, R24, RZ, PT ;  /* 0x000000ff1800720c */ /* 0x000fe40003f06270 */
[----:B------:R-:W-:-:S05]  /*8d60*/  LEA.HI R24, R43, R22, RZ, 0x1 ;  /* 0x000000162b187211 */ /* 0x000fca00078f08ff */
[----:B------:R-:W-:Y:S01]  /*8d70*/  @!P1 IMAD.MOV R24, RZ, RZ, -R24 ;  /* 0x000000ffff189224 */ /* 0x000fe200078e0a18 */
[----:B01----:R-:W-:-:S07]  /*8d80*/  FSEL R43, -R52, R52, !P0 ;  /* 0x00000034342b7208 */ /* 0x003fce0004000100 */
.L_x_64:
        /* <DEDUP_REMOVED lines=16> */
[----:B------:R-:W-:Y:S01]  /*8e90*/  @P1 FADD R32, RZ, -R32 ;  /* 0x80000020ff201221 */ /* 0x000fe20000000000 */
[----:B------:R-:W-:Y:S06]  /*8ea0*/  @P3 BRA `(.L_x_66) ;  /* 0x0000000000a83947 */ /* 0x000fec0003800000 */
[----:B------:R-:W-:Y:S02]  /*8eb0*/  IMAD.MOV.U32 R54, RZ, RZ, RZ ;  /* 0x000000ffff367224 */ /* 0x000fe400078e00ff */
[----:B------:R-:W-:-:S07]  /*8ec0*/  IMAD.MOV.U32 R22, RZ, RZ, RZ ;  /* 0x000000ffff167224 */ /* 0x000fce00078e00ff */
.L_x_67:
        /* <DEDUP_REMOVED lines=40> */
.L_x_66:
        /* <DEDUP_REMOVED lines=15> */
[----:B------:R-:W-:-:S03]  /*9240*/  IMAD.U32 R24, RZ, RZ, UR12 ;  /* 0x0000000cff187e24 */ /* 0x000fc6000f8e00ff */
[----:B------:R-:W-:-:S04]  /*9250*/  @P1 FADD R43, RZ, -R43 ;  /* 0x8000002bff2b1221 */ /* 0x000fc80000000000 */
[----:B------:R-:W-:Y:S01]  /*9260*/  FMUL R22, R32, R43 ;  /* 0x0000002b20167220 */ /* 0x000fe20000400000 */
[----:B------:R-:W-:Y:S06]  /*9270*/  @P4 BRA `(.L_x_68) ;  /* 0x0000000000b04947 */ /* 0x000fec0003800000 */
[----:B------:R-:W-:Y:S02]  /*9280*/  IMAD.MOV.U32 R44, RZ, RZ, RZ ;  /* 0x000000ffff2c7224 */ /* 0x000fe400078e00ff */
[----:B------:R-:W-:-:S07]  /*9290*/  IMAD.MOV.U32 R24, RZ, RZ, RZ ;  /* 0x000000ffff187224 */ /* 0x000fce00078e00ff */
.L_x_69:
        /* <DEDUP_REMOVED lines=12> */
[----:B------:R-:W-:Y:S01]  /*9360*/  LOP3.LUT R52, R39, 0x1f, RZ, 0xc0, !PT ;  /* 0x0000001f27347812 */ /* 0x000fe200078ec0ff */
[----:B------:R1:W-:Y:S03]  /*9370*/  STL [R1+0x18], R44 ;  /* 0x0000182c01007387 */ /* 0x0003e60000100800 */
[C---:B------:R-:W-:Y:S01]  /*9380*/  ISETP.NE.AND P0, PT, R52.reuse, RZ, PT ;  /* 0x000000ff3400720c */ /* 0x040fe20003f05270 */
[----:B------:R-:W2:Y:S04]  /*9390*/  LDL R31, [UR15+0x14] ;  /* 0x0000140fff1f7983 */ /* 0x000ea80008100800 */
[----:B------:R-:W3:Y:S08]  /*93a0*/  LDL R24, [UR15+0x18] ;  /* 0x0000180fff187983 */ /* 0x000ef00008100800 */
[----:B0-----:R-:W4:Y:S01]  /*93b0*/  @P0 LDL R32, [UR15+0x10] ;  /* 0x0000100fff200983 */ /* 0x001f220008100800 */
[----:B------:R-:W-:Y:S01]  /*93c0*/  IADD3 R43, PT, PT, -R52, 0x20, RZ ;  /* 0x00000020342b7810 */ /* 0x000fe20007ffe1ff */
[----:B------:R-:W-:Y:S01]  /*93d0*/  UMOV UR16, 0x54442d19 ;  /* 0x54442d1900107882 */ /* 0x000fe20000000000 */
[----:B------:R-:W-:Y:S01]  /*93e0*/  UMOV UR17, 0x3bf921fb ;  /* 0x3bf921fb00117882 */ /* 0x000fe20000000000 */
[----:B------:R-:W-:-:S02]  /*93f0*/  ISETP.GE.AND P1, PT, R14, RZ, PT ;  /* 0x000000ff0e00720c */ /* 0x000fc40003f26270 */
[-C--:B--2---:R-:W-:Y:S02]  /*9400*/  @P0 SHF.R.U32.HI R39, RZ, R43.reuse, R31 ;  /* 0x0000002bff270219 */ /* 0x084fe4000001161f */
[-C--:B---3--:R-:W-:Y:S02]  /*9410*/  @P0 SHF.L.U32 R30, R24, R52.reuse, RZ ;  /* 0x00000034181e0219 */ /* 0x088fe400000006ff */
[----:B----4-:R-:W-:Y:S02]  /*9420*/  @P0 SHF.R.U32.HI R43, RZ, R43, R32 ;  /* 0x0000002bff2b0219 */ /* 0x010fe40000011620 */
        /* <DEDUP_REMOVED lines=12> */
[----:B------:R-:W1:Y:S01]  /*94f0*/  F2F.F32.F64 R52, R52 ;  /* 0x0000003400347310 */ /* 0x000e620000301000 */
[----:B------:R-:W-:Y:S02]  /*9500*/  LEA.HI R24, R39, R24, RZ, 0x1 ;  /* 0x0000001827187211 */ /* 0x000fe400078f08ff */
[----:B------:R-:W-:-:S03]  /*9510*/  ISETP.GE.AND P0, PT, R32, RZ, PT ;  /* 0x000000ff2000720c */ /* 0x000fc60003f06270 */
[----:B------:R-:W-:Y:S01]  /*9520*/  @!P1 IMAD.MOV R24, RZ, RZ, -R24 ;  /* 0x000000ffff189224 */ /* 0x000fe200078e0a18 */
[----:B-1----:R-:W-:-:S09]  /*9530*/  FSEL R44, -R52, R52, !P0 ;  /* 0x00000034342c7208 */ /* 0x002fd20004000100 */
.L_x_68:
        /* <DEDUP_REMOVED lines=15> */
[----:B------:R-:W-:Y:S01]  /*9630*/  @P1 FADD R32, RZ, -R32 ;  /* 0x80000020ff201221 */ /* 0x000fe20000000000 */
[----:B------:R-:W-:Y:S06]  /*9640*/  @P2 BRA `(.L_x_70) ;  /* 0x0000000000b42947 */ /* 0x000fec0003800000 */
[----:B------:R-:W-:Y:S02]  /*9650*/  IMAD.MOV.U32 R54, RZ, RZ, RZ ;  /* 0x000000ffff367224 */ /* 0x000fe400078e00ff */
[----:B------:R-:W-:Y:S02]  /*9660*/  IMAD.MOV.U32 R43, RZ, RZ, RZ ;  /* 0x000000ffff2b7224 */ /* 0x000fe400078e00ff */
[----:B------:R-:W-:-:S07]  /*9670*/  IMAD.MOV.U32 R24, RZ, RZ, RZ ;  /* 0x000000ffff187224 */ /* 0x000fce00078e00ff */
.L_x_71:
        /* <DEDUP_REMOVED lines=42> */
.L_x_70:
        /* <DEDUP_REMOVED lines=18> */
[----:B------:R-:W-:Y:S01]  /*9a40*/  CS2R R54, SRZ ;  /* 0x0000000000367805 */ /* 0x000fe2000001ff00 */
[----:B------:R-:W-:-:S07]  /*9a50*/  IMAD.MOV.U32 R24, RZ, RZ, RZ ;  /* 0x000000ffff187224 */ /* 0x000fce00078e00ff */
.L_x_73:
        /* <DEDUP_REMOVED lines=39> */
.L_x_72:
        /* <DEDUP_REMOVED lines=9> */
[C---:B------:R-:W-:Y:S01]  /*9d60*/  FFMA R30, R31.reuse, R30, R32 ;  /* 0x0000001e1f1e7223 */ /* 0x040fe20000000020 */
[----:B------:R-:W-:Y:S02]  /*9d70*/  IMAD.MOV.U32 R32, RZ, RZ, R17 ;  /* 0x000000ffff207224 */ /* 0x000fe400078e0011 */
[C---:B------:R-:W-:Y:S01]  /*9d80*/  FFMA R39, R31.reuse, R24, RZ ;  /* 0x000000181f277223 */ /* 0x040fe200000000ff */
[----:B------:R-:W-:-:S04]  /*9d90*/  FFMA R30, R31, R30, R53 ;  /* 0x0000001e1f1e7223 */ /* 0x000fc80000000035 */
[----:B------:R-:W-:Y:S01]  /*9da0*/  FFMA R39, R39, R30, R24 ;  /* 0x0000001e27277223 */ /* 0x000fe20000000018 */
[----:B------:R-:W-:-:S03]  /*9db0*/  IMAD.U32 R24, RZ, RZ, UR12 ;  /* 0x0000000cff187e24 */ /* 0x000fc6000f8e00ff */
[----:B------:R-:W-:-:S04]  /*9dc0*/  @P1 FADD R39, RZ, -R39 ;  /* 0x80000027ff271221 */ /* 0x000fc80000000000 */
[----:B------:R-:W-:Y:S01]  /*9dd0*/  FFMA R39, -R43, R39, R22 ;  /* 0x000000272b277223 */ /* 0x000fe20000000116 */
[----:B------:R-:W-:Y:S06]  /*9de0*/  @P4 BRA `(.L_x_74) ;  /* 0x0000000000b44947 */ /* 0x000fec0003800000 */
[----:B------:R-:W-:Y:S02]  /*9df0*/  IMAD.MOV.U32 R32, RZ, RZ, RZ ;  /* 0x000000ffff207224 */ /* 0x000fe400078e00ff */
[----:B------:R-:W-:-:S07]  /*9e00*/  IMAD.MOV.U32 R22, RZ, RZ, RZ ;  /* 0x000000ffff167224 */ /* 0x000fce00078e00ff */
.L_x_75:
        /* <DEDUP_REMOVED lines=43> */
.L_x_74:
        /* <DEDUP_REMOVED lines=21> */
.L_x_77:
        /* <DEDUP_REMOVED lines=20> */
[-C--:B----4-:R-:W-:Y:S02]  /*a350*/  @P0 SHF.R.U32.HI R31, RZ, R35.reuse, R30 ;  /* 0x00000023ff1f0219 */ /* 0x090fe4000001161e */
        /* <DEDUP_REMOVED lines=18> */
.L_x_76:
        /* <DEDUP_REMOVED lines=16> */
[----:B------:R-:W-:Y:S01]  /*a580*/  FMUL R22, R32, -R35 ;  /* 0x8000002320167220 */ /* 0x000fe20000400000 */
[----:B------:R-:W-:Y:S06]  /*a590*/  @P4 BRA `(.L_x_78) ;  /* 0x0000000000b44947 */ /* 0x000fec0003800000 */
[----:B------:R-:W-:Y:S02]  /*a5a0*/  IMAD.MOV.U32 R44, RZ, RZ, RZ ;  /* 0x000000ffff2c7224 */ /* 0x000fe400078e00ff */
[----:B------:R-:W-:Y:S02]  /*a5b0*/  IMAD.MOV.U32 R43, RZ, RZ, RZ ;  /* 0x000000ffff2b7224 */ /* 0x000fe400078e00ff */
[----:B------:R-:W-:-:S07]  /*a5c0*/  IMAD.MOV.U32 R24, RZ, RZ, RZ ;  /* 0x000000ffff187224 */ /* 0x000fce00078e00ff */
.L_x_79:
        /* <DEDUP_REMOVED lines=14> */
[----:B------:R-:W2:Y:S03]  /*a6b0*/  LDL R31, [UR15+0x14] ;  /* 0x0000140fff1f7983 */ /* 0x000ea60008100800 */
[----:B------:R-:W-:Y:S01]  /*a6c0*/  ISETP.NE.AND P0, PT, R52, RZ, PT ;  /* 0x000000ff3400720c */ /* 0x000fe20003f05270 */
[----:B------:R-:W3:-:S12]  /*a6d0*/  LDL R24, [UR15+0x18] ;  /* 0x0000180fff187983 */ /* 0x000ed80008100800 */
[----:B0-----:R-:W4:Y:S01]  /*a6e0*/  @P0 LDL R32, [UR15+0x10] ;  /* 0x0000100fff200983 */ /* 0x001f220008100800 */
[----:B------:R-:W-:Y:S01]  /*a6f0*/  IADD3 R43, PT, PT, -R52, 0x20, RZ ;  /* 0x00000020342b7810 */ /* 0x000fe20007ffe1ff */
[----:B------:R-:W-:Y:S01]  /*a700*/  UMOV UR16, 0x54442d19 ;  /* 0x54442d1900107882 */ /* 0x000fe20000000000 */
[----:B------:R-:W-:Y:S01]  /*a710*/  UMOV UR17, 0x3bf921fb ;  /* 0x3bf921fb00117882 */ /* 0x000fe20000000000 */
[----:B------:R-:W-:Y:S02]  /*a720*/  ISETP.GE.AND P1, PT, R14, RZ, PT ;  /* 0x000000ff0e00720c */ /* 0x000fe40003f26270 */
[----:B--2---:R-:W-:Y:S02]  /*a730*/  @P0 SHF.R.U32.HI R35, RZ, R43, R31 ;  /* 0x0000002bff230219 */ /* 0x004fe4000001161f */
[----:B---3--:R-:W-:-:S05]  /*a740*/  @P0 SHF.L.U32 R30, R24, R52, RZ ;  /* 0x00000034181e0219 */ /* 0x008fca00000006ff */
[----:B------:R-:W-:Y:S01]  /*a750*/  @P0 IMAD.IADD R24, R30, 0x1, R35 ;  /* 0x000000011e180824 */ /* 0x000fe200078e0223 */
[----:B----4-:R-:W-:Y:S02]  /*a760*/  @P0 SHF.R.U32.HI R43, RZ, R43, R32 ;  /* 0x0000002bff2b0219 */ /* 0x010fe40000011620 */
        /* <DEDUP_REMOVED lines=16> */
.L_x_78:
        /* <DEDUP_REMOVED lines=20> */
.L_x_81:
        /* <DEDUP_REMOVED lines=47> */
.L_x_80:
        /* <DEDUP_REMOVED lines=13> */
[----:B------:R-:W-:-:S04]  /*ad70*/  FFMA R30, R31, R30, R53 ;  /* 0x0000001e1f1e7223 */ /* 0x000fc80000000035 */
[----:B------:R-:W-:-:S04]  /*ad80*/  FFMA R24, R43, R30, R24 ;  /* 0x0000001e2b187223 */ /* 0x000fc80000000018 */
[----:B------:R-:W-:-:S04]  /*ad90*/  @P1 FADD R24, RZ, -R24 ;  /* 0x80000018ff181221 */ /* 0x000fc80000000000 */
[----:B------:R-:W-:Y:S01]  /*ada0*/  FMUL R43, R35, R24 ;  /* 0x00000018232b7220 */ /* 0x000fe20000400000 */
[----:B------:R-:W-:Y:S06]  /*adb0*/  @P3 BRA `(.L_x_82) ;  /* 0x0000000000c03947 */ /* 0x000fec0003800000 */
[----:B------:R-:W-:Y:S02]  /*adc0*/  IMAD.MOV.U32 R24, RZ, RZ, RZ ;  /* 0x000000ffff187224 */ /* 0x000fe400078e00ff */
[----:B------:R-:W-:Y:S02]  /*add0*/  IMAD.MOV.U32 R55, RZ, RZ, RZ ;  /* 0x000000ffff377224 */ /* 0x000fe400078e00ff */
[----:B------:R-:W-:-:S07]  /*ade0*/  IMAD.MOV.U32 R32, RZ, RZ, RZ ;  /* 0x000000ffff207224 */ /* 0x000fce00078e00ff */
.L_x_83:
        /* <DEDUP_REMOVED lines=33> */
[----:B0-----:R-:W-:-:S04]  /*b000*/  SHF.R.S32.HI R24, RZ, 0x1f, R55 ;  /* 0x0000001fff187819 */ /* 0x001fc80000011437 */
        /* <DEDUP_REMOVED lines=11> */
.L_x_82:
        /* <DEDUP_REMOVED lines=13> */
[----:B------:R-:W-:-:S04]  /*b190*/  FFMA R24, R35, R30, R24 ;  /* 0x0000001e23187223 */ /* 0x000fc80000000018 */
[----:B------:R-:W-:-:S04]  /*b1a0*/  @P1 FADD R24, RZ, -R24 ;  /* 0x80000018ff181221 */ /* 0x000fc80000000000 */
[----:B------:R-:W-:Y:S01]  /*b1b0*/  FFMA R43, -R43, R24, R22 ;  /* 0x000000182b2b7223 */ /* 0x000fe20000000116 */
[----:B------:R-:W-:Y:S02]  /*b1c0*/  IMAD.U32 R22, RZ, RZ, UR12 ;  /* 0x0000000cff167e24 */ /* 0x000fe4000f8e00ff */
[----:B------:R-:W-:Y:S02]  /*b1d0*/  IMAD.MOV.U32 R24, RZ, RZ, R17 ;  /* 0x000000ffff187224 */ /* 0x000fe400078e0011 */
[----:B------:R-:W-:-:S04]  /*b1e0*/  FMUL R35, R36, R43 ;  /* 0x0000002b24237220 */ /* 0x000fc80000400000 */
[----:B------:R-:W-:Y:S01]  /*b1f0*/  FFMA R35, R40, R39, R35 ;  /* 0x0000002728237223 */ /* 0x000fe20000000023 */
[----:B------:R-:W-:Y:S06]  /*b200*/  @P4 BRA `(.L_x_84) ;  /* 0x0000000000c84947 */ /* 0x000fec0003800000 */
[----:B------:R-:W-:Y:S02]  /*b210*/  IMAD.MOV.U32 R32, RZ, RZ, RZ ;  /* 0x000000ffff207224 */ /* 0x000fe400078e00ff */
[----:B------:R-:W-:-:S07]  /*b220*/  IMAD.MOV.U32 R22, RZ, RZ, RZ ;  /* 0x000000ffff167224 */ /* 0x000fce00078e00ff */
.L_x_85:
        /* <DEDUP_REMOVED lines=48> */
.L_x_84:
        /* <DEDUP_REMOVED lines=21> */
.L_x_87:
        /* <DEDUP_REMOVED lines=18> */
[----:B------:R-:W2:Y:S04]  /*b7a0*/  @P0 LDL R30, [R52+0x10] ;  /* 0x00001000341e0983 */ /* 0x000ea80000100800 */
[----:B0-----:R-:W3:Y:S04]  /*b7b0*/  LDL R39, [R52+0x18] ;  /* 0x0000180034277983 */ /* 0x001ee80000100800 */
        /* <DEDUP_REMOVED lines=25> */
.L_x_86:
        /* <DEDUP_REMOVED lines=19> */
[----:B------:R-:W-:Y:S02]  /*ba80*/  IMAD.MOV.U32 R55, RZ, RZ, RZ ;  /* 0x000000ffff377224 */ /* 0x000fe400078e00ff */
[----:B------:R-:W-:-:S07]  /*ba90*/  IMAD.MOV.U32 R22, RZ, RZ, RZ ;  /* 0x000000ffff167224 */ /* 0x000fce00078e00ff */
.L_x_89:
        /* <DEDUP_REMOVED lines=13> */
[----:B------:R-:W-:Y:S02]  /*bb70*/  SHF.R.U32.HI R30, RZ, 0x17, R14 ;  /* 0x00000017ff1e7819 */ /* 0x000fe4000001160e */
[----:B------:R-:W-:Y:S02]  /*bb80*/  LOP3.LUT R22, R22, 0xe0, RZ, 0xc0, !PT ;  /* 0x000000e016167812 */ /* 0x000fe400078ec0ff */
[----:B------:R-:W-:-:S03]  /*bb90*/  LOP3.LUT R52, R30, 0x1f, RZ, 0xc0, !PT ;  /* 0x0000001f1e347812 */ /* 0x000fc600078ec0ff */
[----:B------:R-:W-:Y:S01]  /*bba0*/  VIADD R22, R22, 0xffffff80 ;  /* 0xffffff8016167836 */ /* 0x000fe20000000000 */
[----:B------:R-:W-:-:S04]  /*bbb0*/  ISETP.NE.AND P0, PT, R52, RZ, PT ;  /* 0x000000ff3400720c */ /* 0x000fc80003f05270 */
[----:B------:R-:W-:-:S05]  /*bbc0*/  SHF.R.U32.HI R22, RZ, 0x5, R22 ;  /* 0x00000005ff167819 */ /* 0x000fca0000011616 */
[----:B------:R-:W-:-:S05]  /*bbd0*/  IMAD R44, R22, -0x4, R1 ;  /* 0xfffffffc162c7824 */ /* 0x000fca00078e0201 */
[----:B0-----:R-:W2:Y:S04]  /*bbe0*/  @P0 LDL R32, [R44+0x10] ;  /* 0x000010002c200983 */ /* 0x001ea80000100800 */
        /* <DEDUP_REMOVED lines=14> */
[----:B-1----:R-:W-:-:S04]  /*bcd0*/  SHF.R.S32.HI R24, RZ, 0x1f, R43 ;  /* 0x0000001fff187819 */ /* 0x002fc8000001142b */
        /* <DEDUP_REMOVED lines=11> */
.L_x_88:
        /* <DEDUP_REMOVED lines=20> */
.L_x_91:
        /* <DEDUP_REMOVED lines=47> */
.L_x_90:
        /* <DEDUP_REMOVED lines=21> */
.L_x_93:
        /* <DEDUP_REMOVED lines=20> */
[----:B0-----:R-:W4:Y:S01]  /*c450*/  LDL R43, [R52+0x18] ;  /* 0x00001800342b7983 */ /* 0x001f220000100800 */
        /* <DEDUP_REMOVED lines=24> */
.L_x_92:
        /* <DEDUP_REMOVED lines=9> */
[----:B------:R-:W-:Y:S01]  /*c670*/  IMAD.U32 R24, RZ, RZ, UR12 ;  /* 0x0000000cff187e24 */ /* 0x000fe2000f8e00ff */
[----:B------:R-:W-:Y:S01]  /*c680*/  FSEL R53, -R28, -0.16666662693023681641, P0 ;  /* 0xbe2aaaa81c357808 */ /* 0x000fe20000000100 */
        /* <DEDUP_REMOVED lines=11> */
.L_x_95:
        /* <DEDUP_REMOVED lines=46> */
[----:B0-----:R-:W-:-:S07]  /*ca20*/  FSEL R43, -R52, R52, !P0 ;  /* 0x00000034342b7208 */ /* 0x001fce0004000100 */
.L_x_94:
        /* <DEDUP_REMOVED lines=21> */
.L_x_97:
        /* <DEDUP_REMOVED lines=19> */
[----:B------:R-:W3:Y:S04]  /*ccb0*/  @P0 LDL R31, [R52+0x10] ;  /* 0x00001000341f0983 */ /* 0x000ee80000100800 */
[----:B------:R-:W4:Y:S01]  /*ccc0*/  LDL R24, [R52+0x14] ;  /* 0x0000140034187983 */ /* 0x000f220000100800 */
[----:B------:R-:W-:Y:S01]  /*ccd0*/  IADD3 R44, PT, PT, -R34, 0x20, RZ ;  /* 0x00000020222c7810 */ /* 0x000fe20007ffe1ff */
        /* <DEDUP_REMOVED lines=22> */
[----:B0-----:R-:W-:-:S07]  /*ce40*/  FSEL R24, -R52, R52, !P0 ;  /* 0x0000003434187208 */ /* 0x001fce0004000100 */
.L_x_96:
        /* <DEDUP_REMOVED lines=22> */
.L_x_99:
        /* <DEDUP_REMOVED lines=47> */
.L_x_98:
        /* <DEDUP_REMOVED lines=20> */
.L_x_101:
        /* <DEDUP_REMOVED lines=47> */
.L_x_100:
        /* <DEDUP_REMOVED lines=21> */
.L_x_103:
        /* <DEDUP_REMOVED lines=46> */
.L_x_102:
        /* <DEDUP_REMOVED lines=23> */
.L_x_105:
        /* <DEDUP_REMOVED lines=47> */
.L_x_104:
        /* <DEDUP_REMOVED lines=20> */
.L_x_107:
        /* <DEDUP_REMOVED lines=47> */
.L_x_106:
        /* <DEDUP_REMOVED lines=16> */
[----:B------:R-:W-:-:S04]  /*e490*/  @P1 FADD R39, RZ, -R39 ;  /* 0x80000027ff271221 */ /* 0x000fc80000000000 */
[----:B------:R-:W-:-:S04]  /*e4a0*/  FMUL R39, R34, R39 ;  /* 0x0000002722277220 */ /* 0x000fc80000400000 */
[----:B------:R-:W-:Y:S01]  /*e4b0*/  FFMA R39, -R37, R39, R22 ;  /* 0x0000002725277223 */ /* 0x000fe20000000116 */
[----:B------:R-:W-:Y:S06]  /*e4c0*/  @P4 BRA `(.L_x_108) ;  /* 0x0000000000c84947 */ /* 0x000fec0003800000 */
[----:B------:R-:W-:Y:S02]  /*e4d0*/  IMAD.MOV.U32 R24, RZ, RZ, RZ ;  /* 0x000000ffff187224 */ /* 0x000fe400078e00ff */
[----:B------:R-:W-:Y:S02]  /*e4e0*/  IMAD.MOV.U32 R55, RZ, RZ, RZ ;  /* 0x000000ffff377224 */ /* 0x000fe400078e00ff */
[----:B------:R-:W-:-:S07]  /*e4f0*/  IMAD.MOV.U32 R22, RZ, RZ, RZ ;  /* 0x000000ffff167224 */ /* 0x000fce00078e00ff */
.L_x_109:
        /* <DEDUP_REMOVED lines=47> */
.L_x_108:
        /* <DEDUP_REMOVED lines=21> */
.L_x_111:
        /* <DEDUP_REMOVED lines=47> */
.L_x_110:
        /* <DEDUP_REMOVED lines=22> */
.L_x_113:
        /* <DEDUP_REMOVED lines=46> */
.L_x_112:
        /* <DEDUP_REMOVED lines=22> */
.L_x_115:
        /* <DEDUP_REMOVED lines=47> */
.L_x_114:
        /* <DEDUP_REMOVED lines=21> */
.L_x_117:
        /* <DEDUP_REMOVED lines=47> */
.L_x_116:
        /* <DEDUP_REMOVED lines=22> */
.L_x_119:
        /* <DEDUP_REMOVED lines=46> */
.L_x_118:
        /* <DEDUP_REMOVED lines=13> */
[----:B------:R-:W-:-:S04]  /*fe10*/  FFMA R53, R53, R30, R22 ;  /* 0x0000001e35357223 */ /* 0x000fc80000000016 */
[----:B------:R-:W-:-:S04]  /*fe20*/  @P1 FADD R53, RZ, -R53 ;  /* 0x80000035ff351221 */ /* 0x000fc80000000000 */
[----:B------:R-:W-:Y:S01]  /*fe30*/  FMUL R53, R32, R53 ;  /* 0x0000003520357220 */ /* 0x000fe20000400000 */
[----:B------:R-:W-:-:S03]  /*fe40*/  IMAD.MOV.U32 R32, RZ, RZ, R17 ;  /* 0x000000ffff207224 */ /* 0x000fc600078e0011 */
[----:B------:R-:W-:-:S04]  /*fe50*/  FMUL R53, R36, R53 ;  /* 0x0000003524357220 */ /* 0x000fc80000400000 */
[----:B------:R-:W-:Y:S01]  /*fe60*/  FFMA R22, R40, R43, R53 ;  /* 0x0000002b28167223 */ /* 0x000fe20000000035 */
[----:B------:R-:W-:Y:S06]  /*fe70*/  @P4 BRA `(.L_x_120) ;  /* 0x0000000000c84947 */ /* 0x000fec0003800000 */
[----:B------:R-:W-:Y:S02]  /*fe80*/  IMAD.MOV.U32 R32, RZ, RZ, RZ ;  /* 0x000000ffff207224 */ /* 0x000fe400078e00ff */
[----:B------:R-:W-:Y:S02]  /*fe90*/  IMAD.MOV.U32 R55, RZ, RZ, RZ ;  /* 0x000000ffff377224 */ /* 0x000fe400078e00ff */
[----:B------:R-:W-:-:S07]  /*fea0*/  IMAD.MOV.U32 R24, RZ, RZ, RZ ;  /* 0x000000ffff187224 */ /* 0x000fce00078e00ff */
.L_x_121:
        /* <DEDUP_REMOVED lines=47> */
.L_x_120:
        /* <DEDUP_REMOVED lines=21> */
.L_x_123:
        /* <DEDUP_REMOVED lines=47> */
.L_x_122:
        /* <DEDUP_REMOVED lines=22> */
.L_x_125:
        /* <DEDUP_REMOVED lines=47> */
.L_x_124:
        /* <DEDUP_REMOVED lines=20> */
.L_x_127:
        /* <DEDUP_REMOVED lines=46> */
.L_x_126:
        /* <DEDUP_REMOVED lines=22> */
.L_x_129:
        /* <DEDUP_REMOVED lines=47> */
.L_x_128:
        /* <DEDUP_REMOVED lines=21> */
.L_x_131:
        /* <DEDUP_REMOVED lines=47> */
.L_x_130:
        /* <DEDUP_REMOVED lines=21> */
.L_x_133:
        /* <DEDUP_REMOVED lines=46> */
.L_x_132:
        /* <DEDUP_REMOVED lines=13> */
[----:B------:R-:W-:-:S04]  /*11be0*/  @P1 FADD R24, RZ, -R24 ;  /* 0x80000018ff181221 */ /* 0x000fc80000000000 */
[----:B------:R-:W-:Y:S01]  /*11bf0*/  FFMA R43, R43, R24, R22 ;  /* 0x000000182b2b7223 */ /* 0x000fe20000000016 */
[----:B------:R-:W-:Y:S02]  /*11c00*/  IMAD.U32 R22, RZ, RZ, UR12 ;  /* 0x0000000cff167e24 */ /* 0x000fe4000f8e00ff */
[----:B------:R-:W-:Y:S02]  /*11c10*/  IMAD.MOV.U32 R24, RZ, RZ, R17 ;  /* 0x000000ffff187224 */ /* 0x000fe400078e0011 */
[----:B------:R-:W-:Y:S01]  /*11c20*/  FMUL R43, R40, R43 ;  /* 0x0000002b282b7220 */ /* 0x000fe20000400000 */
[----:B------:R-:W-:Y:S06]  /*11c30*/  @P4 BRA `(.L_x_134) ;  /* 0x0000000000c84947 */ /* 0x000fec0003800000 */
[----:B------:R-:W-:Y:S02]  /*11c40*/  IMAD.MOV.U32 R24, RZ, RZ, RZ ;  /* 0x000000ffff187224 */ /* 0x000fe400078e00ff */
[----:B------:R-:W-:Y:S02]  /*11c50*/  IMAD.MOV.U32 R57, RZ, RZ, RZ ;  /* 0x000000ffff397224 */ /* 0x000fe400078e00ff */
[----:B------:R-:W-:-:S07]  /*11c60*/  IMAD.MOV.U32 R22, RZ, RZ, RZ ;  /* 0x000000ffff167224 */ /* 0x000fce00078e00ff */
.L_x_135:
        /* <DEDUP_REMOVED lines=47> */
.L_x_134:
        /* <DEDUP_REMOVED lines=15> */
[----:B------:R-:W-:Y:S01]  /*12050*/  @P1 FADD R22, RZ, -R22 ;  /* 0x80000016ff161221 */ /* 0x000fe20000000000 */
[----:B------:R-:W-:Y:S06]  /*12060*/  @P3 BRA `(.L_x_136) ;  /* 0x0000000000c43947 */ /* 0x000fec0003800000 */
[----:B------:R-:W-:Y:S02]  /*12070*/  IMAD.MOV.U32 R32, RZ, RZ, RZ ;  /* 0x000000ffff207224 */ /* 0x000fe400078e00ff */
[----:B------:R-:W-:Y:S02]  /*12080*/  IMAD.MOV.U32 R57, RZ, RZ, RZ ;  /* 0x000000ffff397224 */ /* 0x000fe400078e00ff */
[----:B------:R-:W-:-:S07]  /*12090*/  IMAD.MOV.U32 R24, RZ, RZ, RZ ;  /* 0x000000ffff187224 */ /* 0x000fce00078e00ff */
.L_x_137:
        /* <DEDUP_REMOVED lines=46> */
.L_x_136:
[----:B------:R-:W-:Y:S01]  /*12380*/  FMUL R30, R32, R32 ;  /* 0x00000020201e7220 */ /* 0x000fe20000400000 */
[C---:B------:R-:W-:Y:S01]  /*12390*/  LOP3.LUT R31, R24.reuse, 0x1, RZ, 0xc0, !PT ;  /* 0x00000001181f7812 */ /* 0x040fe200078ec0ff */
[----:B------:R-:W-:Y:S01]  /*123a0*/  UMOV UR5, UR12 ;  /* 0x0000000c00057c82 */ /* 0x000fe20008000000 */
        /* <DEDUP_REMOVED lines=12> */
[----:B------:R-:W-:Y:S01]  /*12470*/  @P1 FADD R29, RZ, -R29 ;  /* 0x8000001dff1d1221 */ /* 0x000fe20000000000 */
[----:B------:R-:W-:Y:S06]  /*12480*/  @P4 BRA `(.L_x_138) ;  /* 0x0000000000e44947 */ /* 0x000fec0003800000 */
[----:B------:R-:W-:Y:S01]  /*12490*/  IMAD.MOV.U32 R24, RZ, RZ, RZ ;  /* 0x000000ffff187224 */ /* 0x000fe200078e00ff */
[----:B------:R-:W-:Y:S01]  /*124a0*/  UMOV UR5, URZ ;  /* 0x000000ff00057c82 */ /* 0x000fe20008000000 */
[----:B------:R-:W-:-:S05]  /*124b0*/  UMOV UR6, URZ ;  /* 0x000000ff00067c82 */ /* 0x000fca0008000000 */
.L_x_139:
[----:B0-----:R-:W0:Y:S02]  /*124c0*/  LDC.64 R30, c[0x4][RZ] ;  /* 0x01000000ff1e7b82 */ /* 0x001e240000000a00 */
[----:B0-----:R-:W-:-:S06]  /*124d0*/  IMAD.WIDE.U32 R30, R24, 0x4, R30 ;  /* 0x00000004181e7825 */ /* 0x001fcc00078e001e */
[----:B------:R-:W2:Y:S01]  /*124e0*/  LDG.E.CONSTANT R30, desc[UR18][R30.64] ;  /* 0x000000121e1e7981 */ /* 0x000ea2000c1e9900 */
[C---:B------:R-:W-:Y:S02]  /*124f0*/  IMAD R32, R24.reuse, 0x4, R1 ;  /* 0x0000000418207824 */ /* 0x040fe400078e0201 */
[----:B------:R-:W-:-:S05]  /*12500*/  VIADD R24, R24, 0x1 ;  /* 0x0000000118187836 */ /* 0x000fca0000000000 */
[----:B------:R-:W-:Y:S02]  /*12510*/  ISETP.NE.AND P0, PT, R24, 0x6, PT ;  /* 0x000000061800780c */ /* 0x000fe40003f05270 */
[----:B--2---:R-:W-:-:S13]  /*12520*/  R2UR UR16, R30 ;  /* 0x000000001e1072ca */ /* 0x004fda00000e0000 */
[----:B------:R-:W-:-:S04]  /*12530*/  UIMAD.WIDE.U32 UR16, UR16, UR9, URZ ;  /* 0x00000009101072a5 */ /* 0x000fc8000f8e00ff */
[----:B------:R-:W-:-:S06]  /*12540*/  UIADD3 UR5, UP0, UPT, UR16, UR5, URZ ;  /* 0x0000000510057290 */ /* 0x000fcc000ff1e0ff */
[----:B------:R-:W-:Y:S01]  /*12550*/  IMAD.U32 R53, RZ, RZ, UR5 ;  /* 0x00000005ff357e24 */ /* 0x000fe2000f8e00ff */
[----:B------:R-:W-:-:S04]  /*12560*/  UIADD3.X UR5, UPT, UPT, UR17, UR6, URZ, UP0, !UPT ;  /* 0x0000000611057290 */ /* 0x000fc800087fe4ff */
[----:B------:R0:W-:Y:S01]  /*12570*/  STL [R32], R53 ;  /* 0x0000003520007387 */ /* 0x0001e20000100800 */
[----:B------:R-:W-:Y:S07]  /*12580*/  @P0 BRA `(.L_x_139) ;  /* 0xfffffffc00cc0947 */ /* 0x000fee000383ffff */
[--C-:B------:R-:W-:Y:S01]  /*12590*/  SHF.R.U32.HI R24, RZ, 0x17, R14.reuse ;  /* 0x00000017ff187819 */ /* 0x100fe2000001160e */
[----:B------:R-:W-:Y:S01]  /*125a0*/  IMAD.U32 R34, RZ, RZ, UR5 ;  /* 0x00000005ff227e24 */ /* 0x000fe2000f8e00ff */
[----:B------:R-:W-:Y:S02]  /*125b0*/  SHF.R.U32.HI R30, RZ, 0x17, R14 ;  /* 0x00000017ff1e7819 */ /* 0x000fe4000001160e */
[----:B------:R-:W-:Y:S02]  /*125c0*/  LOP3.LUT R24, R24, 0xe0, RZ, 0xc0, !PT ;  /* 0x000000e018187812 */ /* 0x000fe400078ec0ff */
[----:B------:R-:W-:Y:S01]  /*125d0*/  LOP3.LUT R44, R30, 0x1f, RZ, 0xc0, !PT ;  /* 0x0000001f1e2c7812 */ /* 0x000fe200078ec0ff */
[----:B------:R1:W-:Y:S02]  /*125e0*/  STL [R1+0x18], R34 ;  /* 0x0000182201007387 */ /* 0x0003e40000100800 */
        /* <DEDUP_REMOVED lines=9> */
[----:B------:R-:W-:-:S02]  /*12680*/  UMOV UR17, 0x3bf921fb ;  /* 0x3bf921fb00117882 */ /* 0x000fc40000000000 */
[-C--:B--2---:R-:W-:Y:S02]  /*12690*/  @P0 SHF.R.U32.HI R55, RZ, R53.reuse, R32 ;  /* 0x00000035ff370219 */ /* 0x084fe40000011620 */
[-C--:B---3--:R-:W-:Y:S02]  /*126a0*/  @P0 SHF.L.U32 R30, R24, R44.reuse, RZ ;  /* 0x0000002c181e0219 */ /* 0x088fe400000006ff */
[----:B----4-:R-:W-:Y:S02]  /*126b0*/  @P0 SHF.R.U32.HI R53, RZ, R53, R31 ;  /* 0x00000035ff350219 */ /* 0x010fe4000001161f */
[----:B------:R-:W-:-:S03]  /*126c0*/  @P0 SHF.L.U32 R32, R31, R44, RZ ;  /* 0x0000002c1f200219 */ /* 0x000fc600000006ff */
[----:B------:R-:W-:Y:S02]  /*126d0*/  @P0 IMAD.IADD R24, R30, 0x1, R53 ;  /* 0x000000011e180824 */ /* 0x000fe400078e0235 */
[----:B------:R-:W-:-:S03]  /*126e0*/  @P0 IMAD.IADD R31, R32, 0x1, R55 ;  /* 0x00000001201f0824 */ /* 0x000fc600078e0237 */
[--C-:B------:R-:W-:Y:S02]  /*126f0*/  SHF.R.U32.HI R30, RZ, 0x1e, R24.reuse ;  /* 0x0000001eff1e7819 */ /* 0x100fe40000011618 */
[C---:B------:R-:W-:Y:S01]  /*12700*/  SHF.L.W.U32.HI R55, R31.reuse, 0x2, R24 ;  /* 0x000000021f377819 */ /* 0x040fe20000010e18 */
[----:B------:R-:W-:-:S03]  /*12710*/  IMAD.SHL.U32 R31, R31, 0x4, RZ ;  /* 0x000000041f1f7824 */ /* 0x000fc600078e00ff */
[----:B------:R-:W-:Y:S02]  /*12720*/  LEA.HI R30, R55, R30, RZ, 0x1 ;  /* 0x0000001e371e7211 */ /* 0x000fe400078f08ff */
[----:B------:R-:W-:Y:S02]  /*12730*/  SHF.R.S32.HI R24, RZ, 0x1f, R55 ;  /* 0x0000001fff187819 */ /* 0x000fe40000011437 */
[----:B------:R-:W-:Y:S02]  /*12740*/  R2UR UR5, R30 ;  /* 0x000000001e0572ca */ /* 0x000fe400000e0000 */
[C---:B------:R-:W-:Y:S02]  /*12750*/  LOP3.LUT R30, R24.reuse, R31, RZ, 0x3c, !PT ;  /* 0x0000001f181e7212 */ /* 0x040fe400078e3cff */
[----:B------:R-:W-:-:S06]  /*12760*/  LOP3.LUT R31, R24, R55, RZ, 0x3c, !PT ;  /* 0x00000037181f7212 */ /* 0x000fcc00078e3cff */
[----:B------:R-:W0:Y:S03]  /*12770*/  I2F.F64.S64 R30, R30 ;  /* 0x0000001e001e7312 */ /* 0x000e260000301c00 */
[----:B------:R-:W-:Y:S01]  /*12780*/  IMAD R24, RZ, RZ, -UR5 ;  /* 0x80000005ff187e24 */ /* 0x000fe2000f8e02ff */
[----:B------:R-:W-:-:S04]  /*12790*/  ISETP.GE.AND P0, PT, R14, RZ, PT ;  /* 0x000000ff0e00720c */ /* 0x000fc80003f06270 */
[----:B------:R-:W-:Y:S01]  /*127a0*/  R2UR UR6, R24 ;  /* 0x00000000180672ca */ /* 0x000fe200000e0000 */
[----:B0-----:R-:W-:Y:S01]  /*127b0*/  DMUL R52, R30, UR16 ;  /* 0x000000101e347c28 */ /* 0x001fe20008000000 */
[----:B------:R-:W-:-:S09]  /*127c0*/  LOP3.LUT R55, R55, R14, RZ, 0x3c, !PT ;  /* 0x0000000e37377212 */ /* 0x000fd200078e3cff */
[----:B------:R-:W0:Y:S02]  /*127d0*/  F2F.F32.F64 R52, R52 ;  /* 0x0000003400347310 */ /* 0x000e240000301000 */
[----:B------:R-:W-:-:S05]  /*127e0*/  @!P0 IMAD.U32 R24, RZ, RZ, UR6 ;  /* 0x00000006ff188e24 */ /* 0x000fca000f8e00ff */
[----:B------:R-:W-:Y:S02]  /*127f0*/  @!P0 R2UR UR5, R24 ;  /* 0x00000000180582ca */ /* 0x000fe400000e0000 */
[----:B------:R-:W-:-:S04]  /*12800*/  ISETP.GE.AND P0, PT, R55, RZ, PT ;  /* 0x000000ff3700720c */ /* 0x000fc80003f06270 */
[----:B01----:R-:W-:-:S09]  /*12810*/  FSEL R24, -R52, R52, !P0 ;  /* 0x0000003434187208 */ /* 0x003fd20004000100 */
.L_x_138:
[----:B------:R-:W-:Y:S01]  /*12820*/  ULOP3.LUT UR6, UR5, 0x1, URZ, 0xc0, !UPT ;  /* 0x0000000105067892 */ /* 0x000fe2000f8ec0ff */
[----:B------:R-:W-:Y:S01]  /*12830*/  FMUL R31, R24, R24 ;  /* 0x00000018181f7220 */ /* 0x000fe20000400000 */
[----:B------:R-:W-:-:S03]  /*12840*/  UIADD3 UR5, UPT, UPT, UR5, 0x1, URZ ;  /* 0x0000000105057890 */ /* 0x000fc6000fffe0ff */
[----:B------:R-:W-:Y:S01]  /*12850*/  FFMA R30, R31, R26, -0.0013887860113754868507 ;  /* 0xbab607ed1f1e7423 */ /* 0x000fe2000000001a */
[----:B------:R-:W-:Y:S01]  /*12860*/  IMAD.U32 R32, RZ, RZ, UR6 ;  /* 0x00000006ff207e24 */ /* 0x000fe2000f8e00ff */
[----:B------:R-:W-:-:S03]  /*12870*/  ULOP3.LUT UP0, URZ, UR5, 0x2, URZ, 0xc0, !UPT ;  /* 0x0000000205ff7892 */ /* 0x000fc6000f80c0ff */
[----:B------:R-:W-:Y:S01]  /*12880*/  UMOV UR5, UR10 ;  /* 0x0000000a00057c82 */ /* 0x000fe20008000000 */
[----:B------:R-:W-:Y:S02]  /*12890*/  ISETP.NE.U32.AND P0, PT, R32, 0x1, PT ;  /* 0x000000012000780c */ /* 0x000fe40003f05070 */
[----:B------:R-:W-:Y:S02]  /*128a0*/  PLOP3.LUT P1, PT, PT, PT, UP0, 0x80, 0x8 ;  /* 0x000000000008781c */ /* 0x000fe40003f2f008 */
[----:B------:R-:W-:Y:S02]  /*128b0*/  FSEL R30, R30, -0.00019574658654164522886, P0 ;  /* 0xb94d41531e1e7808 */ /* 0x000fe40000000000 */
[----:B------:R-:W-:Y:S02]  /*128c0*/  FSEL R32, R27, 0.0083327032625675201416, P0 ;  /* 0x3c0885e41b207808 */ /* 0x000fe40000000000 */
[----:B------:R-:W-:Y:S02]  /*128d0*/  FSEL R24, R24, 1, !P0 ;  /* 0x3f80000018187808 */ /* 0x000fe40004000000 */
[----:B------:R-:W-:Y:S01]  /*128e0*/  FSEL R55, -R28, -0.16666662693023681641, P0 ;  /* 0xbe2aaaa81c377808 */ /* 0x000fe20000000100 */
[----:B------:R-:W-:-:S02]  /*128f0*/  FFMA R30, R31, R30, R32 ;  /* 0x0000001e1f1e7223 */ /* 0x000fc40000000020 */
        /* <DEDUP_REMOVED lines=9> */
.L_x_141:
        /* <DEDUP_REMOVED lines=54> */
.L_x_140:
[----:B------:R-:W-:Y:S01]  /*12cf0*/  ULOP3.LUT UR6, UR5, 0x1, URZ, 0xc0, !UPT ;  /* 0x0000000105067892 */ /* 0x000fe2000f8ec0ff */
[----:B------:R-:W-:Y:S01]  /*12d00*/  FMUL R31, R24, R24 ;  /* 0x00000018181f7220 */ /* 0x000fe20000400000 */
[----:B------:R-:W-:-:S03]  /*12d10*/  ULOP3.LUT UP0, URZ, UR5, 0x2, URZ, 0xc0, !UPT ;  /* 0x0000000205ff7892 */ /* 0x000fc6000f80c0ff */
[----:B------:R-:W-:Y:S01]  /*12d20*/  FFMA R30, R31, R26, -0.0013887860113754868507 ;  /* 0xbab607ed1f1e7423 */ /* 0x000fe2000000001a */
[----:B------:R-:W-:Y:S01]  /*12d30*/  IMAD.U32 R32, RZ, RZ, UR6 ;  /* 0x00000006ff207e24 */ /* 0x000fe2000f8e00ff */
[----:B------:R-:W-:Y:S01]  /*12d40*/  UMOV UR5, UR11 ;  /* 0x0000000b00057c82 */ /* 0x000fe20008000000 */
[----:B------:R-:W-:-:S03]  /*12d50*/  PLOP3.LUT P1, PT, PT, PT, UP0, 0x80, 0x8 ;  /* 0x000000000008781c */ /* 0x000fc60003f2f008 */
        /* <DEDUP_REMOVED lines=13> */
[----:B------:R-:W-:Y:S01]  /*12e30*/  IMAD.MOV.U32 R24, RZ, RZ, RZ ;  /* 0x000000ffff187224 */ /* 0x000fe200078e00ff */
[----:B------:R-:W-:Y:S01]  /*12e40*/  UMOV UR5, URZ ;  /* 0x000000ff00057c82 */ /* 0x000fe20008000000 */
[----:B------:R-:W-:-:S05]  /*12e50*/  UMOV UR6, URZ ;  /* 0x000000ff00067c82 */ /* 0x000fca0008000000 */
.L_x_143:
        /* <DEDUP_REMOVED lines=54> */
.L_x_142:
[----:B------:R-:W-:Y:S01]  /*131c0*/  ULOP3.LUT UR6, UR5, 0x1, URZ, 0xc0, !UPT ;  /* 0x0000000105067892 */ /* 0x000fe2000f8ec0ff */
[----:B------:R-:W-:Y:S01]  /*131d0*/  FMUL R29, R22, R29 ;  /* 0x0000001d161d7220 */ /* 0x000fe20000400000 */
[----:B-----5:R-:W-:Y:S01]  /*131e0*/  FMUL R22, RZ, R0 ;  /* 0x00000000ff167220 */ /* 0x020fe20000400000 */
[----:B------:R-:W-:Y:S01]  /*131f0*/  UIADD3 UR5, UPT, UPT, UR5, 0x1, URZ ;  /* 0x0000000105057890 */ /* 0x000fe2000fffe0ff */
[----:B------:R-:W-:Y:S01]  /*13200*/  FMUL R32, R0, R41 ;  /* 0x0000002900207220 */ /* 0x000fe20000400000 */
[----:B------:R-:W-:Y:S01]  /*13210*/  I2FP.F32.S32 R46, R46 ;  /* 0x0000002e002e7245 */ /* 0x000fe20000201400 */
[----:B------:R-:W-:Y:S02]  /*13220*/  IMAD.U32 R30, RZ, RZ, UR6 ;  /* 0x00000006ff1e7e24 */ /* 0x000fe4000f8e00ff */
[----:B------:R-:W-:Y:S01]  /*13230*/  FADD R31, R25, R22 ;  /* 0x00000016191f7221 */ /* 0x000fe20000000000 */
[----:B------:R-:W-:Y:S01]  /*13240*/  ULOP3.LUT UP0, URZ, UR5, 0x2, URZ, 0xc0, !UPT ;  /* 0x0000000205ff7892 */ /* 0x000fe2000f80c0ff */
[----:B------:R-:W-:Y:S01]  /*13250*/  I2FP.F32.S32 R48, R48 ;  /* 0x0000003000307245 */ /* 0x000fe20000201400 */
[----:B------:R-:W-:Y:S01]  /*13260*/  UIADD3 UR4, UPT, UPT, UR4, 0x1, URZ ;  /* 0x0000000104047890 */ /* 0x000fe2000fffe0ff */
[----:B------:R-:W-:Y:S01]  /*13270*/  ISETP.NE.U32.AND P0, PT, R30, 0x1, PT ;  /* 0x000000011e00780c */ /* 0x000fe20003f05070 */
[C---:B------:R-:W-:Y:S01]  /*13280*/  FMUL R30, R0.reuse, R33 ;  /* 0x00000021001e7220 */ /* 0x040fe20000400000 */
[----:B------:R-:W-:Y:S01]  /*13290*/  FFMA R33, RZ, R25, R0 ;  /* 0x00000019ff217223 */ /* 0x000fe20000000000 */
[----:B------:R-:W-:Y:S01]  /*132a0*/  PLOP3.LUT P1, PT, PT, PT, UP0, 0x80, 0x8 ;  /* 0x000000000008781c */ /* 0x000fe20003f2f008 */
[----:B------:R-:W-:Y:S01]  /*132b0*/  FMUL R0, R0, R35 ;  /* 0x0000002300007220 */ /* 0x000fe20000400000 */
[----:B------:R-:W-:Y:S01]  /*132c0*/  FFMA R53, RZ, R25, R30 ;  /* 0x00000019ff357223 */ /* 0x000fe2000000001e */
[----:B------:R-:W-:Y:S01]  /*132d0*/  I2FP.F32.S32 R30, R47 ;  /* 0x0000002f001e7245 */ /* 0x000fe20000201400 */
[-C--:B------:R-:W-:Y:S01]  /*132e0*/  FFMA R47, RZ, R18.reuse, R33 ;  /* 0x00000012ff2f7223 */ /* 0x080fe20000000021 */
[----:B------:R-:W-:Y:S01]  /*132f0*/  FFMA R33, RZ, R18, R31 ;  /* 0x00000012ff217223 */ /* 0x000fe2000000001f */
[----:B------:R-:W-:Y:S01]  /*13300*/  FMUL R31, R24, R24 ;  /* 0x00000018181f7220 */ /* 0x000fe20000400000 */
[----:B------:R-:W-:Y:S01]  /*13310*/  FSEL R28, -R28, -0.16666662693023681641, P0 ;  /* 0xbe2aaaa81c1c7808 */ /* 0x000fe20000000100 */
[----:B------:R-:W-:Y:S01]  /*13320*/  FFMA R47, R47, R20, R30 ;  /* 0x000000142f2f7223 */ /* 0x000fe2000000001e */
[----:B------:R-:W-:Y:S01]  /*13330*/  FSEL R30, R27, 0.0083327032625675201416, P0 ;  /* 0x3c0885e41b1e7808 */ /* 0x000fe20000000000 */
[----:B------:R-:W-:Y:S01]  /*13340*/  FFMA R26, R31, R26, -0.0013887860113754868507 ;  /* 0xbab607ed1f1a7423 */ /* 0x000fe2000000001a */
[----:B------:R-:W-:Y:S01]  /*13350*/  FSEL R24, R24, 1, !P0 ;  /* 0x3f80000018187808 */ /* 0x000fe20004000000 */
[C---:B------:R-:W-:Y:S01]  /*13360*/  FFMA R27, R25.reuse, R38, R32 ;  /* 0x00000026191b7223 */ /* 0x040fe20000000020 */
[----:B------:R-:W0:Y:S01]  /*13370*/  LDCU UR5, c[0x0][0x3b0] ;  /* 0x00007600ff0577ac */ /* 0x000e220008000800 */
[----:B------:R-:W-:Y:S01]  /*13380*/  I2FP.F32.S32 R50, R50 ;  /* 0x0000003200327245 */ /* 0x000fe20000201400 */
[----:B------:R-:W-:Y:S01]  /*13390*/  FFMA R39, R18, R39, R53 ;  /* 0x0000002712277223 */ /* 0x000fe20000000035 */
[----:B------:R-:W-:Y:S01]  /*133a0*/  FSEL R26, R26, -0.00019574658654164522886, P0 ;  /* 0xb94d41531a1a7808 */ /* 0x000fe20000000000 */
[----:B------:R-:W-:Y:S01]  /*133b0*/  FFMA R37, R18, R37, R27 ;  /* 0x0000002512257223 */ /* 0x000fe2000000001b */
[----:B------:R-:W-:Y:S01]  /*133c0*/  FFMA R27, RZ, R25, R22 ;  /* 0x00000019ff1b7223 */ /* 0x000fe20000000016 */
[----:B------:R-:W-:Y:S01]  /*133d0*/  FFMA R25, R25, R42, R0 ;  /* 0x0000002a19197223 */ /* 0x000fe20000000000 */
[----:B------:R-:W-:Y:S01]  /*133e0*/  I2FP.F32.S32 R0, R51 ;  /* 0x0000003300007245 */ /* 0x000fe20000201400 */
[----:B------:R-:W-:Y:S01]  /*133f0*/  FFMA R26, R31, R26, R30 ;  /* 0x0000001a1f1a7223 */ /* 0x000fe2000000001e */
[-C--:B------:R-:W-:Y:S01]  /*13400*/  FFMA R46, R33, R20.reuse, R46 ;  /* 0x00000014212e7223 */ /* 0x080fe2000000002e */
[----:B------:R-:W-:Y:S01]  /*13410*/  FFMA R48, R39, R20, R48 ;  /* 0x0000001427307223 */ /* 0x000fe20000000030 */
[----:B------:R-:W1:Y:S01]  /*13420*/  F2I.TRUNC.NTZ R47, R47 ;  /* 0x0000002f002f7305 */ /* 0x000e62000020f100 */
[C---:B------:R-:W-:Y:S01]  /*13430*/  FFMA R26, R31.reuse, R26, R28 ;  /* 0x0000001a1f1a7223 */ /* 0x040fe2000000001c */
[----:B------:R-:W-:Y:S01]  /*13440*/  FFMA R31, R31, R24, RZ ;  /* 0x000000181f1f7223 */ /* 0x000fe200000000ff */
[----:B------:R-:W-:-:S03]  /*13450*/  I2FP.F32.S32 R28, R49 ;  /* 0x00000031001c7245 */ /* 0x000fc60000201400 */
[----:B------:R-:W-:Y:S01]  /*13460*/  FFMA R24, R31, R26, R24 ;  /* 0x0000001a1f187223 */ /* 0x000fe20000000018 */
[--C-:B------:R-:W-:Y:S01]  /*13470*/  FADD R31, R18, R27.reuse ;  /* 0x0000001b121f7221 */ /* 0x100fe20000000000 */
[----:B------:R-:W-:Y:S01]  /*13480*/  FFMA R27, RZ, R18, R27 ;  /* 0x00000012ff1b7223 */ /* 0x000fe2000000001b */
[-C--:B------:R-:W-:Y:S01]  /*13490*/  FFMA R28, R37, R20.reuse, R28 ;  /* 0x00000014251c7223 */ /* 0x080fe2000000001c */
[----:B------:R-:W-:Y:S01]  /*134a0*/  @P1 FADD R24, RZ, -R24 ;  /* 0x80000018ff181221 */ /* 0x000fe20000000000 */
[-C--:B------:R-:W-:Y:S01]  /*134b0*/  FFMA R50, R31, R20.reuse, R50 ;  /* 0x000000141f327223 */ /* 0x080fe20000000032 */
[----:B------:R-:W-:Y:S01]  /*134c0*/  FFMA R27, R27, R20, R0 ;  /* 0x000000141b1b7223 */ /* 0x000fe20000000000 */
[----:B------:R-:W-:Y:S01]  /*134d0*/  I2FP.F32.S32 R0, R45 ;  /* 0x0000002d00007245 */ /* 0x000fe20000201400 */
[----:B------:R-:W-:Y:S01]  /*134e0*/  FFMA R29, R34, R24, -R29 ;  /* 0x00000018221d7223 */ /* 0x000fe2000000081d */
[----:B------:R-:W2:Y:S01]  /*134f0*/  F2I.TRUNC.NTZ R46, R46 ;  /* 0x0000002e002e7305 */ /* 0x000ea2000020f100 */
[----:B0-----:R-:W-:-:S02]  /*13500*/  UISETP.NE.AND UP0, UPT, UR4, UR5, UPT ;  /* 0x000000050400728c */ /* 0x001fc4000bf05270 */
[----:B------:R-:W-:-:S04]  /*13510*/  FFMA R29, R36, R29, R43 ;  /* 0x0000001d241d7223 */ /* 0x000fc8000000002b */
[----:B------:R-:W-:Y:S01]  /*13520*/  FFMA R25, R18, R29, R25 ;  /* 0x0000001d12197223 */ /* 0x000fe20000000019 */
[----:B------:R-:W0:Y:S03]  /*13530*/  F2I.TRUNC.NTZ R48, R48 ;  /* 0x0000003000307305 */ /* 0x000e26000020f100 */
[----:B------:R-:W-:-:S05]  /*13540*/  FFMA R0, R25, R20, R0 ;  /* 0x0000001419007223 */ /* 0x000fca0000000000 */
[----:B------:R3:W4:Y:S08]  /*13550*/  F2I.TRUNC.NTZ R49, R28 ;  /* 0x0000001c00317305 */ /* 0x000730000020f100 */
[----:B------:R-:W0:Y:S08]  /*13560*/  F2I.TRUNC.NTZ R50, R50 ;  /* 0x0000003200327305 */ /* 0x000e30000020f100 */
[----:B------:R3:W0:Y:S08]  /*13570*/  F2I.TRUNC.NTZ R51, R27 ;  /* 0x0000001b00337305 */ /* 0x000630000020f100 */
[----:B------:R3:W0:Y:S01]  /*13580*/  F2I.TRUNC.NTZ R45, R0 ;  /* 0x00000000002d7305 */ /* 0x000622000020f100 */
[----:B-12-4-:R-:W-:Y:S05]  /*13590*/  BRA.U UP0, `(.L_x_144) ;  /* 0xfffffed900207547 */ /* 0x016fea000b83ffff */
[----:B------:R-:W-:Y:S02]  /*135a0*/  I2FP.F32.S32 R46, R46 ;  /* 0x0000002e002e7245 */ /* 0x000fe40000201400 */
[----:B------:R-:W-:Y:S02]  /*135b0*/  I2FP.F32.S32 R47, R47 ;  /* 0x0000002f002f7245 */ /* 0x000fe40000201400 */
[----:B0-----:R-:W-:Y:S02]  /*135c0*/  I2FP.F32.S32 R50, R50 ;  /* 0x0000003200327245 */ /* 0x001fe40000201400 */
[----:B------:R-:W-:Y:S02]  /*135d0*/  I2FP.F32.S32 R48, R48 ;  /* 0x0000003000307245 */ /* 0x000fe40000201400 */
[----:B------:R-:W-:Y:S02]  /*135e0*/  I2FP.F32.S32 R49, R49 ;  /* 0x0000003100317245 */ /* 0x000fe40000201400 */
[----:B------:R-:W-:-:S02]  /*135f0*/  I2FP.F32.S32 R45, R45 ;  /* 0x0000002d002d7245 */ /* 0x000fc40000201400 */
[----:B------:R-:W-:-:S07]  /*13600*/  I2FP.F32.S32 R51, R51 ;  /* 0x0000003300337245 */ /* 0x000fce0000201400 */
.L_x_0:
[----:B------:R-:W-:Y:S02]  /*13610*/  IMAD.MOV.U32 R6, RZ, RZ, 0x3bbb989d ;  /* 0x3bbb989dff067424 */ /* 0x000fe400078e00ff */
[----:B---3-5:R-:W-:Y:S01]  /*13620*/  FADD R0, -R2, 1 ;  /* 0x3f80000002007421 */ /* 0x028fe20000000100 */
[----:B------:R-:W-:Y:S01]  /*13630*/  IMAD.MOV.U32 R7, RZ, RZ, 0x437c0000 ;  /* 0x437c0000ff077424 */ /* 0x000fe200078e00ff */
[----:B------:R-:W-:Y:S01]  /*13640*/  UMOV UR4, 0x9999999a ;  /* 0x9999999a00047882 */ /* 0x000fe20000000000 */
[----:B------:R-:W-:Y:S01]  /*13650*/  FFMA.SAT R6, R6, R3, 0.5 ;  /* 0x3f00000006067423 */ /* 0x000fe20000002003 */
[----:B------:R0:W1:Y:S01]  /*13660*/  F2F.F64.F32 R4, R0 ;  /* 0x0000000000047310 */ /* 0x0000620000201800 */
[----:B------:R-:W-:Y:S01]  /*13670*/  UMOV UR5, 0x3fb99999 ;  /* 0x3fb9999900057882 */ /* 0x000fe20000000000 */
[----:B------:R-:W-:Y:S01]  /*13680*/  BSSY.RECONVERGENT B0, `(.L_x_145) ;  /* 0x000001f000007945 */ /* 0x000fe20003800200 */
[----:B------:R-:W-:-:S04]  /*13690*/  FFMA.RM R8, R6, R7, 12582913 ;  /* 0x4b40000106087423 */ /* 0x000fc80000004007 */
[C---:B------:R-:W-:Y:S01]  /*136a0*/  FADD R10, R8.reuse, -12583039 ;  /* 0xcb40007f080a7421 */ /* 0x040fe20000000000 */
[----:B------:R-:W2:Y:S01]  /*136b0*/  F2F.F64.F32 R6, R2 ;  /* 0x0000000200067310 */ /* 0x000ea20000201800 */
[----:B0-----:R-:W-:Y:S02]  /*136c0*/  IMAD.SHL.U32 R0, R8, 0x800000, RZ ;  /* 0x0080000008007824 */ /* 0x001fe400078e00ff */
[----:B------:R-:W-:-:S04]  /*136d0*/  FFMA R10, R3, 1.4426950216293334961, -R10 ;  /* 0x3fb8aa3b030a7823 */ /* 0x000fc8000000080a */
[----:B------:R-:W-:Y:S01]  /*136e0*/  FFMA R10, R3, 1.925963033500011079e-08, R10 ;  /* 0x32a57060030a7823 */ /* 0x000fe2000000000a */
[----:B-1----:R-:W-:-:S03]  /*136f0*/  DADD R4, R4, UR4 ;  /* 0x0000000404047e29 */ /* 0x002fc60008000000 */
[----:B------:R-:W0:Y:S01]  /*13700*/  MUFU.EX2 R3, R10 ;  /* 0x0000000a00037308 */ /* 0x000e220000000800 */
[----:B--2---:R-:W-:-:S07]  /*13710*/  DADD R6, R6, UR4 ;  /* 0x0000000406067e29 */ /* 0x004fce0008000000 */
[----:B------:R-:W1:Y:S08]  /*13720*/  F2F.F32.F64 R4, R4 ;  /* 0x0000000400047310 */ /* 0x000e700000301000 */
[----:B------:R-:W2:Y:S01]  /*13730*/  F2F.F32.F64 R6, R6 ;  /* 0x0000000600067310 */ /* 0x000ea20000301000 */
[----:B0-----:R-:W-:-:S04]  /*13740*/  FMUL R0, R0, R3 ;  /* 0x0000000300007220 */ /* 0x001fc80000400000 */
[----:B------:R-:W-:-:S04]  /*13750*/  FADD R3, -R0, 1 ;  /* 0x3f80000000037421 */ /* 0x000fc80000000100 */
[----:B------:R-:W-:-:S04]  /*13760*/  FADD R9, -R3, 1 ;  /* 0x3f80000003097421 */ /* 0x000fc80000000100 */
[----:B-1----:R-:W-:-:S04]  /*13770*/  FMUL R9, R4, R9 ;  /* 0x0000000904097220 */ /* 0x002fc80000400000 */
[----:B--2---:R-:W-:Y:S01]  /*13780*/  FFMA R27, R6, R3, R9 ;  /* 0x00000003061b7223 */ /* 0x004fe20000000009 */
[----:B------:R-:W-:-:S03]  /*13790*/  IMAD.MOV.U32 R9, RZ, RZ, 0x40000000 ;  /* 0x40000000ff097424 */ /* 0x000fc600078e00ff */
[----:B------:R-:W0:Y:S01]  /*137a0*/  MUFU.RCP R3, R27 ;  /* 0x0000001b00037308 */ /* 0x000e220000001000 */
[----:B------:R-:W-:-:S07]  /*137b0*/  FFMA R2, R2, R9, -1 ;  /* 0xbf80000002027423 */ /* 0x000fce0000000009 */
[----:B------:R-:W1:Y:S01]  /*137c0*/  FCHK P0, -R2, R27 ;  /* 0x0000001b02007302 */ /* 0x000e620000000100 */
[----:B0-----:R-:W-:-:S04]  /*137d0*/  FFMA R4, -R27, R3, 1 ;  /* 0x3f8000001b047423 */ /* 0x001fc80000000103 */
[----:B------:R-:W-:-:S04]  /*137e0*/  FFMA R3, R3, R4, R3 ;  /* 0x0000000403037223 */ /* 0x000fc80000000003 */
[----:B------:R-:W-:-:S04]  /*137f0*/  FFMA R4, -R2, R3, RZ ;  /* 0x0000000302047223 */ /* 0x000fc800000001ff */
[----:B------:R-:W-:-:S04]  /*13800*/  FFMA R5, -R27, R4, -R2 ;  /* 0x000000041b057223 */ /* 0x000fc80000000902 */
[----:B------:R-:W-:Y:S01]  /*13810*/  FFMA R5, R3, R5, R4 ;  /* 0x0000000503057223 */ /* 0x000fe20000000004 */
[----:B-1----:R-:W-:Y:S06]  /*13820*/  @!P0 BRA `(.L_x_146) ;  /* 0x0000000000108947 */ /* 0x002fec0003800000 */
[----:B------:R-:W-:Y:S01]  /*13830*/  FADD R20, -R2, -RZ ;  /* 0x800000ff02147221 */ /* 0x000fe20000000100 */
[----:B------:R-:W-:-:S07]  /*13840*/  MOV R26, 0x13860 ;  /* 0x00013860001a7802 */ /* 0x000fce0000000f00 */
[----:B------:R-:W-:Y:S05]  /*13850*/  CALL.REL.NOINC `($__internal_1_$__cuda_sm3x_div_rn_noftz_f32_slowpath) ;  /* 0x0000000400f47944 */ /* 0x000fea0003c00000 */
[----:B------:R-:W-:-:S07]  /*13860*/  IMAD.MOV.U32 R5, RZ, RZ, R20 ;  /* 0x000000ffff057224 */ /* 0x000fce00078e0014 */
.L_x_146:
[----:B------:R-:W-:Y:S05]  /*13870*/  BSYNC.RECONVERGENT B0 ;  /* 0x0000000000007941 */ /* 0x000fea0003800200 */
.L_x_145:
[----:B------:R-:W0:Y:S01]  /*13880*/  S2R R7, SR_TID.X ;  /* 0x0000000000077919 */ /* 0x000e220000002100 */
[----:B------:R-:W0:Y:S08]  /*13890*/  S2UR UR4, SR_CTAID.X ;  /* 0x00000000000479c3 */ /* 0x000e300000002500 */
[----:B------:R-:W0:Y:S08]  /*138a0*/  LDC R4, c[0x0][0x360] ;  /* 0x0000d800ff047b82 */ /* 0x000e300000000800 */
[----:B------:R-:W1:Y:S01]  /*138b0*/  LDC.64 R2, c[0x0][0x3a0] ;  /* 0x0000e800ff027b82 */ /* 0x000e620000000a00 */
[----:B0-----:R-:W-:-:S04]  /*138c0*/  IMAD R4, R4, UR4, R7 ;  /* 0x0000000404047c24 */ /* 0x001fc8000f8e0207 */
[----:B------:R-:W-:-:S04]  /*138d0*/  IMAD R7, R4, 0x7, RZ ;  /* 0x0000000704077824 */ /* 0x000fc800078e02ff */
[----:B-1----:R-:W-:-:S05]  /*138e0*/  IMAD.WIDE R2, R7, 0x4, R2 ;  /* 0x0000000407027825 */ /* 0x002fca00078e0202 */
[----:B------:R-:W2:Y:S04]  /*138f0*/  LDG.E R7, desc[UR18][R2.64] ;  /* 0x0000001202077981 */ /* 0x000ea8000c1e1900 */
[----:B------:R-:W3:Y:S04]  /*13900*/  LDG.E R4, desc[UR18][R2.64+0x4] ;  /* 0x0000041202047981 */ /* 0x000ee8000c1e1900 */
[----:B------:R-:W4:Y:S04]  /*13910*/  LDG.E R9, desc[UR18][R2.64+0x8] ;  /* 0x0000081202097981 */ /* 0x000f28000c1e1900 */
[----:B------:R-:W5:Y:S04]  /*13920*/  LDG.E R11, desc[UR18][R2.64+0xc] ;  /* 0x00000c12020b7981 */ /* 0x000f68000c1e1900 */
[----:B------:R-:W5:Y:S04]  /*13930*/  LDG.E R6, desc[UR18][R2.64+0x10] ;  /* 0x0000101202067981 */ /* 0x000f68000c1e1900 */
[----:B------:R-:W5:Y:S04]  /*13940*/  LDG.E R8, desc[UR18][R2.64+0x14] ;  /* 0x0000141202087981 */ /* 0x000f68000c1e1900 */
[----:B------:R-:W5:Y:S01]  /*13950*/  LDG.E R10, desc[UR18][R2.64+0x18] ;  /* 0x00001812020a7981 */ /* 0x000f62000c1e1900 */
[----:B------:R-:W-:-:S04]  /*13960*/  FMUL R0, R0, R5 ;  /* 0x0000000500007220 */ /* 0x000fc80000400000 */
[C---:B--2---:R-:W-:Y:S01]  /*13970*/  FFMA R7, R0.reuse, R46, R7 ;  /* 0x0000002e00077223 */ /* 0x044fe20000000007 */
[----:B---3--:R-:W-:-:S04]  /*13980*/  FFMA R47, R0, R47, R4 ;  /* 0x0000002f002f7223 */ /* 0x008fc80000000004 */
[----:B------:R-:W-:Y:S01]  /*13990*/  STG.E desc[UR18][R2.64], R7 ;  /* 0x0000000702007986 */ /* 0x000fe2000c101912 */
[----:B----4-:R-:W-:-:S03]  /*139a0*/  FFMA R9, R0, R50, R9 ;  /* 0x0000003200097223 */ /* 0x010fc60000000009 */
[----:B------:R-:W-:Y:S01]  /*139b0*/  STG.E desc[UR18][R2.64+0x4], R47 ;  /* 0x0000042f02007986 */ /* 0x000fe2000c101912 */
[----:B-----5:R-:W-:-:S03]  /*139c0*/  FFMA R11, R0, R48, R11 ;  /* 0x00000030000b7223 */ /* 0x020fc6000000000b */
[----:B------:R-:W-:Y:S01]  /*139d0*/  STG.E desc[UR18][R2.64+0x8], R9 ;  /* 0x0000080902007986 */ /* 0x000fe2000c101912 */
[----:B------:R-:W-:-:S03]  /*139e0*/  FFMA R49, R0, R49, R6 ;  /* 0x0000003100317223 */ /* 0x000fc60000000006 */
[----:B------:R-:W-:Y:S01]  /*139f0*/  STG.E desc[UR18][R2.64+0xc], R11 ;  /* 0x00000c0b02007986 */ /* 0x000fe2000c101912 */
[----:B------:R-:W-:-:S03]  /*13a00*/  FFMA R45, R0, R45, R8 ;  /* 0x0000002d002d7223 */ /* 0x000fc60000000008 */
[----:B------:R-:W-:Y:S01]  /*13a10*/  STG.E desc[UR18][R2.64+0x10], R49 ;  /* 0x0000103102007986 */ /* 0x000fe2000c101912 */
[----:B------:R-:W-:-:S03]  /*13a20*/  FFMA R51, R0, R51, R10 ;  /* 0x0000003300337223 */ /* 0x000fc6000000000a */
[----:B------:R-:W-:Y:S04]  /*13a30*/  STG.E desc[UR18][R2.64+0x14], R45 ;  /* 0x0000142d02007986 */ /* 0x000fe8000c101912 */
[----:B------:R-:W-:Y:S01]  /*13a40*/  STG.E desc[UR18][R2.64+0x18], R51 ;  /* 0x0000183302007986 */ /* 0x000fe2000c101912 */
[----:B------:R-:W-:Y:S05]  /*13a50*/  EXIT ;  /* 0x000000000000794d */ /* 0x000fea0003800000 */
        .weak           $__internal_0_$__cuda_sm20_div_rn_f64_full
        .type           $__internal_0_$__cuda_sm20_div_rn_f64_full,@function
        .size           $__internal_0_$__cuda_sm20_div_rn_f64_full,($__internal_1_$__cuda_sm3x_div_rn_noftz_f32_slowpath - $__internal_0_$__cuda_sm20_div_rn_f64_full)
$__internal_0_$__cuda_sm20_div_rn_f64_full:
[C---:B------:R-:W-:Y:S01]  /*13a60*/  FSETP.GEU.AND P0, PT, |R11|.reuse, 1.469367938527859385e-39, PT ;  /* 0x001000000b00780b */ /* 0x040fe20003f0e200 */
[----:B------:R-:W-:Y:S01]  /*13a70*/  IMAD.MOV.U32 R14, RZ, RZ, 0x1 ;  /* 0x00000001ff0e7424 */ /* 0x000fe200078e00ff */
[----:B------:R-:W-:Y:S01]  /*13a80*/  LOP3.LUT R8, R11, 0x800fffff, RZ, 0xc0, !PT ;  /* 0x800fffff0b087812 */ /* 0x000fe200078ec0ff */
[----:B------:R-:W-:-:S03]  /*13a90*/  IMAD.MOV.U32 R26, RZ, RZ, 0x1ca00000 ;  /* 0x1ca00000ff1a7424 */ /* 0x000fc600078e00ff */
[----:B------:R-:W-:Y:S01]  /*13aa0*/  LOP3.LUT R9, R8, 0x3ff00000, RZ, 0xfc, !PT ;  /* 0x3ff0000008097812 */ /* 0x000fe200078efcff */
[----:B------:R-:W-:-:S06]  /*13ab0*/  IMAD.MOV.U32 R8, RZ, RZ, R10 ;  /* 0x000000ffff087224 */ /* 0x000fcc00078e000a */
[----:B------:R-:W-:-:S06]  /*13ac0*/  @!P0 DMUL R8, R10, 8.98846567431157953865e+307 ;  /* 0x7fe000000a088828 */ /* 0x000fcc0000000000 */
[----:B------:R-:W0:Y:S02]  /*13ad0*/  MUFU.RCP64H R15, R9 ;  /* 0x00000009000f7308 */ /* 0x000e240000001800 */
[----:B0-----:R-:W-:-:S08]  /*13ae0*/  DFMA R16, R14, -R8, 1 ;  /* 0x3ff000000e10742b */ /* 0x001fd00000000808 */
[----:B------:R-:W-:-:S08]  /*13af0*/  DFMA R16, R16, R16, R16 ;  /* 0x000000101010722b */ /* 0x000fd00000000010 */
[----:B------:R-:W-:Y:S01]  /*13b00*/  DFMA R18, R14, R16, R14 ;  /* 0x000000100e12722b */ /* 0x000fe2000000000e */
[----:B------:R-:W-:Y:S02]  /*13b10*/  IMAD.MOV.U32 R17, RZ, RZ, R13 ;  /* 0x000000ffff117224 */ /* 0x000fe400078e000d */
[----:B------:R-:W-:Y:S01]  /*13b20*/  IMAD.MOV.U32 R16, RZ, RZ, R3 ;  /* 0x000000ffff107224 */ /* 0x000fe200078e0003 */
[----:B------:R-:W-:Y:S02]  /*13b30*/  LOP3.LUT R3, R11, 0x7ff00000, RZ, 0xc0, !PT ;  /* 0x7ff000000b037812 */ /* 0x000fe400078ec0ff */
[----:B------:R-:W-:Y:S02]  /*13b40*/  LOP3.LUT R28, R17, 0x7ff00000, RZ, 0xc0, !PT ;  /* 0x7ff00000111c7812 */ /* 0x000fe400078ec0ff */
[----:B------:R-:W-:Y:S01]  /*13b50*/  DFMA R20, R18, -R8, 1 ;  /* 0x3ff000001214742b */ /* 0x000fe20000000808 */
[----:B------:R-:W-:Y:S01]  /*13b60*/  IMAD.MOV.U32 R14, RZ, RZ, R16 ;  /* 0x000000ffff0e7224 */ /* 0x000fe200078e0010 */
[----:B------:R-:W-:Y:S01]  /*13b70*/  ISETP.GE.U32.AND P1, PT, R28, R3, PT ;  /* 0x000000031c00720c */ /* 0x000fe20003f26070 */
[----:B------:R-:W-:-:S03]  /*13b80*/  IMAD.MOV.U32 R22, RZ, RZ, R28 ;  /* 0x000000ffff167224 */ /* 0x000fc600078e001c */
[----:B------:R-:W-:Y:S02]  /*13b90*/  SEL R15, R26, 0x63400000, !P1 ;  /* 0x634000001a0f7807 */ /* 0x000fe40004800000 */
[----:B------:R-:W-:Y:S01]  /*13ba0*/  DFMA R20, R18, R20, R18 ;  /* 0x000000141214722b */ /* 0x000fe20000000012 */
[----:B------:R-:W-:Y:S02]  /*13bb0*/  FSETP.GEU.AND P1, PT, |R17|, 1.469367938527859385e-39, PT ;  /* 0x001000001100780b */ /* 0x000fe40003f2e200 */
[----:B------:R-:W-:-:S11]  /*13bc0*/  LOP3.LUT R15, R15, 0x800fffff, R17, 0xf8, !PT ;  /* 0x800fffff0f0f7812 */ /* 0x000fd600078ef811 */
[----:B------:R-:W-:Y:S05]  /*13bd0*/  @P1 BRA `(.L_x_147) ;  /* 0x0000000000201947 */ /* 0x000fea0003800000 */
[----:B------:R-:W-:Y:S01]  /*13be0*/  LOP3.LUT R13, R11, 0x7ff00000, RZ, 0xc0, !PT ;  /* 0x7ff000000b0d7812 */ /* 0x000fe200078ec0ff */
[----:B------:R-:W-:-:S03]  /*13bf0*/  IMAD.MOV.U32 R18, RZ, RZ, RZ ;  /* 0x000000ffff127224 */ /* 0x000fc600078e00ff */
[----:B------:R-:W-:-:S04]  /*13c00*/  ISETP.GE.U32.AND P1, PT, R28, R13, PT ;  /* 0x0000000d1c00720c */ /* 0x000fc80003f26070 */
[----:B------:R-:W-:-:S04]  /*13c10*/  SEL R13, R26, 0x63400000, !P1 ;  /* 0x634000001a0d7807 */ /* 0x000fc80004800000 */
[----:B------:R-:W-:-:S04]  /*13c20*/  LOP3.LUT R13, R13, 0x80000000, R17, 0xf8, !PT ;  /* 0x800000000d0d7812 */ /* 0x000fc800078ef811 */
[----:B------:R-:W-:-:S06]  /*13c30*/  LOP3.LUT R19, R13, 0x100000, RZ, 0xfc, !PT ;  /* 0x001000000d137812 */ /* 0x000fcc00078efcff */
[----:B------:R-:W-:-:S10]  /*13c40*/  DFMA R14, R14, 2, -R18 ;  /* 0x400000000e0e782b */ /* 0x000fd40000000812 */
[----:B------:R-:W-:-:S07]  /*13c50*/  LOP3.LUT R22, R15, 0x7ff00000, RZ, 0xc0, !PT ;  /* 0x7ff000000f167812 */ /* 0x000fce00078ec0ff */
.L_x_147:
[----:B------:R-:W-:Y:S01]  /*13c60*/  @!P0 LOP3.LUT R3, R9, 0x7ff00000, RZ, 0xc0, !PT ;  /* 0x7ff0000009038812 */ /* 0x000fe200078ec0ff */
[----:B------:R-:W-:Y:S01]  /*13c70*/  VIADD R13, R22, 0xffffffff ;  /* 0xffffffff160d7836 */ /* 0x000fe20000000000 */
[----:B------:R-:W-:-:S03]  /*13c80*/  DMUL R18, R20, R14 ;  /* 0x0000000e14127228 */ /* 0x000fc60000000000 */
[----:B------:R-:W-:Y:S01]  /*13c90*/  VIADD R27, R3, 0xffffffff ;  /* 0xffffffff031b7836 */ /* 0x000fe20000000000 */
[----:B------:R-:W-:-:S04]  /*13ca0*/  ISETP.GT.U32.AND P0, PT, R13, 0x7feffffe, PT ;  /* 0x7feffffe0d00780c */ /* 0x000fc80003f04070 */
[----:B------:R-:W-:Y:S01]  /*13cb0*/  ISETP.GT.U32.OR P0, PT, R27, 0x7feffffe, P0 ;  /* 0x7feffffe1b00780c */ /* 0x000fe20000704470 */
[----:B------:R-:W-:-:S08]  /*13cc0*/  DFMA R24, R18, -R8, R14 ;  /* 0x800000081218722b */ /* 0x000fd0000000000e */
[----:B------:R-:W-:-:S04]  /*13cd0*/  DFMA R18, R20, R24, R18 ;  /* 0x000000181412722b */ /* 0x000fc80000000012 */
[----:B------:R-:W-:Y:S07]  /*13ce0*/  @P0 BRA `(.L_x_148) ;  /* 0x00000000006c0947 */ /* 0x000fee0003800000 */
[----:B------:R-:W-:Y:S01]  /*13cf0*/  LOP3.LUT R13, R11, 0x7ff00000, RZ, 0xc0, !PT ;  /* 0x7ff000000b0d7812 */ /* 0x000fe200078ec0ff */
[----:B------:R-:W-:-:S03]  /*13d00*/  IMAD.MOV.U32 R16, RZ, RZ, RZ ;  /* 0x000000ffff107224 */ /* 0x000fc600078e00ff */
[CC--:B------:R-:W-:Y:S02]  /*13d10*/  VIADDMNMX R3, R28.reuse, -R13.reuse, 0xb9600000, !PT ;  /* 0xb96000001c037446 */ /* 0x0c0fe4000780090d */
[----:B------:R-:W-:Y:S02]  /*13d20*/  ISETP.GE.U32.AND P0, PT, R28, R13, PT ;  /* 0x0000000d1c00720c */ /* 0x000fe40003f06070 */
[----:B------:R-:W-:Y:S02]  /*13d30*/  VIMNMX R3, PT, PT, R3, 0x46a00000, PT ;  /* 0x46a0000003037848 */ /* 0x000fe40003fe0100 */
[----:B------:R-:W-:-:S05]  /*13d40*/  SEL R26, R26, 0x63400000, !P0 ;  /* 0x634000001a1a7807 */ /* 0x000fca0004000000 */
[----:B------:R-:W-:-:S04]  /*13d50*/  IMAD.IADD R13, R3, 0x1, -R26 ;  /* 0x00000001030d7824 */ /* 0x000fc800078e0a1a */
[----:B------:R-:W-:-:S06]  /*13d60*/  VIADD R17, R13, 0x7fe00000 ;  /* 0x7fe000000d117836 */ /* 0x000fcc0000000000 */
[----:B------:R-:W-:-:S10]  /*13d70*/  DMUL R20, R18, R16 ;  /* 0x0000001012147228 */ /* 0x000fd40000000000 */
[----:B------:R-:W-:-:S13]  /*13d80*/  FSETP.GTU.AND P0, PT, |R21|, 1.469367938527859385e-39, PT ;  /* 0x001000001500780b */ /* 0x000fda0003f0c200 */
[----:B------:R-:W-:Y:S05]  /*13d90*/  @P0 BRA `(.L_x_149) ;  /* 0x0000000000940947 */ /* 0x000fea0003800000 */
[----:B------:R-:W-:Y:S01]  /*13da0*/  DFMA R14, R18, -R8, R14 ;  /* 0x80000008120e722b */ /* 0x000fe2000000000e */
[----:B------:R-:W-:-:S09]  /*13db0*/  IMAD.MOV.U32 R16, RZ, RZ, RZ ;  /* 0x000000ffff107224 */ /* 0x000fd200078e00ff */
[C---:B------:R-:W-:Y:S02]  /*13dc0*/  FSETP.NEU.AND P0, PT, R15.reuse, RZ, PT ;  /* 0x000000ff0f00720b */ /* 0x040fe40003f0d000 */
[----:B------:R-:W-:-:S04]  /*13dd0*/  LOP3.LUT R3, R15, 0x80000000, R11, 0x48, !PT ;  /* 0x800000000f037812 */ /* 0x000fc800078e480b */
[----:B------:R-:W-:-:S07]  /*13de0*/  LOP3.LUT R17, R3, R17, RZ, 0xfc, !PT ;  /* 0x0000001103117212 */ /* 0x000fce00078efcff */
[----:B------:R-:W-:Y:S05]  /*13df0*/  @!P0 BRA `(.L_x_149) ;  /* 0x00000000007c8947 */ /* 0x000fea0003800000 */
[----:B------:R-:W-:Y:S01]  /*13e00*/  IMAD.MOV R9, RZ, RZ, -R13 ;  /* 0x000000ffff097224 */ /* 0x000fe200078e0a0d */
[----:B------:R-:W-:Y:S01]  /*13e10*/  DMUL.RP R16, R18, R16 ;  /* 0x0000001012107228 */ /* 0x000fe20000008000 */
[----:B------:R-:W-:-:S06]  /*13e20*/  IMAD.MOV.U32 R8, RZ, RZ, RZ ;  /* 0x000000ffff087224 */ /* 0x000fcc00078e00ff */
[----:B------:R-:W-:-:S03]  /*13e30*/  DFMA R8, R20, -R8, R18 ;  /* 0x800000081408722b */ /* 0x000fc60000000012 */
[----:B------:R-:W-:-:S03]  /*13e40*/  LOP3.LUT R3, R17, R3, RZ, 0x3c, !PT ;  /* 0x0000000311037212 */ /* 0x000fc600078e3cff */
[----:B------:R-:W-:-:S04]  /*13e50*/  IADD3 R8, PT, PT, -R13, -0x43300000, RZ ;  /* 0xbcd000000d087810 */ /* 0x000fc80007ffe1ff */
[----:B------:R-:W-:-:S04]  /*13e60*/  FSETP.NEU.AND P0, PT, |R9|, R8, PT ;  /* 0x000000080900720b */ /* 0x000fc80003f0d200 */
[----:B------:R-:W-:Y:S02]  /*13e70*/  FSEL R20, R16, R20, !P0 ;  /* 0x0000001410147208 */ /* 0x000fe40004000000 */
[----:B------:R-:W-:Y:S01]  /*13e80*/  FSEL R21, R3, R21, !P0 ;  /* 0x0000001503157208 */ /* 0x000fe20004000000 */
[----:B------:R-:W-:Y:S06]  /*13e90*/  BRA `(.L_x_149) ;  /* 0x0000000000547947 */ /* 0x000fec0003800000 */
.L_x_148:
[----:B------:R-:W-:-:S14]  /*13ea0*/  DSETP.NAN.AND P0, PT, R16, R16, PT ;  /* 0x000000101000722a */ /* 0x000fdc0003f08000 */
[----:B------:R-:W-:Y:S05]  /*13eb0*/  @P0 BRA `(.L_x_150) ;  /* 0x0000000000440947 */ /* 0x000fea0003800000 */
[----:B------:R-:W-:-:S14]  /*13ec0*/  DSETP.NAN.AND P0, PT, R10, R10, PT ;  /* 0x0000000a0a00722a */ /* 0x000fdc0003f08000 */
[----:B------:R-:W-:Y:S05]  /*13ed0*/  @P0 BRA `(.L_x_151) ;  /* 0x0000000000300947 */ /* 0x000fea0003800000 */
[----:B------:R-:W-:Y:S01]  /*13ee0*/  ISETP.NE.AND P0, PT, R22, R3, PT ;  /* 0x000000031600720c */ /* 0x000fe20003f05270 */
[----:B------:R-:W-:Y:S02]  /*13ef0*/  IMAD.MOV.U32 R20, RZ, RZ, 0x0 ;  /* 0x00000000ff147424 */ /* 0x000fe400078e00ff */
[----:B------:R-:W-:-:S10]  /*13f00*/  IMAD.MOV.U32 R21, RZ, RZ, -0x80000 ;  /* 0xfff80000ff157424 */ /* 0x000fd400078e00ff */
[----:B------:R-:W-:Y:S05]  /*13f10*/  @!P0 BRA `(.L_x_149) ;  /* 0x0000000000348947 */ /* 0x000fea0003800000 */
[----:B------:R-:W-:Y:S02]  /*13f20*/  ISETP.NE.AND P0, PT, R22, 0x7ff00000, PT ;  /* 0x7ff000001600780c */ /* 0x000fe40003f05270 */
[----:B------:R-:W-:Y:S02]  /*13f30*/  LOP3.LUT R21, R17, 0x80000000, R11, 0x48, !PT ;  /* 0x8000000011157812 */ /* 0x000fe400078e480b */
[----:B------:R-:W-:-:S13]  /*13f40*/  ISETP.EQ.OR P0, PT, R3, RZ, !P0 ;  /* 0x000000ff0300720c */ /* 0x000fda0004702670 */
[----:B------:R-:W-:Y:S01]  /*13f50*/  @P0 LOP3.LUT R3, R21, 0x7ff00000, RZ, 0xfc, !PT ;  /* 0x7ff0000015030812 */ /* 0x000fe200078efcff */
[----:B------:R-:W-:Y:S02]  /*13f60*/  @!P0 IMAD.MOV.U32 R20, RZ, RZ, RZ ;  /* 0x000000ffff148224 */ /* 0x000fe400078e00ff */
[----:B------:R-:W-:Y:S02]  /*13f70*/  @P0 IMAD.MOV.U32 R20, RZ, RZ, RZ ;  /* 0x000000ffff140224 */ /* 0x000fe400078e00ff */
[----:B------:R-:W-:Y:S01]  /*13f80*/  @P0 IMAD.MOV.U32 R21, RZ, RZ, R3 ;  /* 0x000000ffff150224 */ /* 0x000fe200078e0003 */
[----:B------:R-:W-:Y:S06]  /*13f90*/  BRA `(.L_x_149) ;  /* 0x0000000000147947 */ /* 0x000fec0003800000 */
.L_x_151:
[----:B------:R-:W-:Y:S01]  /*13fa0*/  LOP3.LUT R21, R11, 0x80000, RZ, 0xfc, !PT ;  /* 0x000800000b157812 */ /* 0x000fe200078efcff */
[----:B------:R-:W-:Y:S01]  /*13fb0*/  IMAD.MOV.U32 R20, RZ, RZ, R10 ;  /* 0x000000ffff147224 */ /* 0x000fe200078e000a */
[----:B------:R-:W-:Y:S06]  /*13fc0*/  BRA `(.L_x_149) ;  /* 0x0000000000087947 */ /* 0x000fec0003800000 */
.L_x_150:
[----:B------:R-:W-:Y:S01]  /*13fd0*/  LOP3.LUT R21, R17, 0x80000, RZ, 0xfc, !PT ;  /* 0x0008000011157812 */ /* 0x000fe200078efcff */
[----:B------:R-:W-:-:S07]  /*13fe0*/  IMAD.MOV.U32 R20, RZ, RZ, R16 ;  /* 0x000000ffff147224 */ /* 0x000fce00078e0010 */
.L_x_149:
[----:B------:R-:W-:Y:S02]  /*13ff0*/  IMAD.MOV.U32 R13, RZ, RZ, 0x0 ;  /* 0x00000000ff0d7424 */ /* 0x000fe400078e00ff */
[----:B------:R-:W-:Y:S02]  /*14000*/  IMAD.MOV.U32 R8, RZ, RZ, R20 ;  /* 0x000000ffff087224 */ /* 0x000fe400078e0014 */
[----:B------:R-:W-:Y:S01]  /*14010*/  IMAD.MOV.U32 R9, RZ, RZ, R21 ;  /* 0x000000ffff097224 */ /* 0x000fe200078e0015 */
[----:B------:R-:W-:Y:S06]  /*14020*/  RET.REL.NODEC R12 `(optimize_pose) ;  /* 0xfffffebc0cf47950 */ /* 0x000fec0003c3ffff */
        .weak           $__internal_1_$__cuda_sm3x_div_rn_noftz_f32_slowpath
        .type           $__internal_1_$__cuda_sm3x_div_rn_noftz_f32_slowpath,@function
        .size           $__internal_1_$__cuda_sm3x_div_rn_noftz_f32_slowpath,(.L_x_165 - $__internal_1_$__cuda_sm3x_div_rn_noftz_f32_slowpath)
$__internal_1_$__cuda_sm3x_div_rn_noftz_f32_slowpath:
[----:B------:R-:W-:Y:S01]  /*14030*/  SHF.R.U32.HI R24, RZ, 0x17, R27 ;  /* 0x00000017ff187819 */ /* 0x000fe2000001161b */
[----:B------:R-:W-:Y:S01]  /*14040*/  BSSY.RECONVERGENT B1, `(.L_x_152) ;  /* 0x0000062000017945 */ /* 0x000fe20003800200 */
[----:B------:R-:W-:Y:S02]  /*14050*/  SHF.R.U32.HI R22, RZ, 0x17, R20 ;  /* 0x00000017ff167819 */ /* 0x000fe40000011614 */
[----:B------:R-:W-:Y:S02]  /*14060*/  LOP3.LUT R24, R24, 0xff, RZ, 0xc0, !PT ;  /* 0x000000ff18187812 */ /* 0x000fe400078ec0ff */
[----:B------:R-:W-:-:S03]  /*14070*/  LOP3.LUT R30, R22, 0xff, RZ, 0xc0, !PT ;  /* 0x000000ff161e7812 */ /* 0x000fc600078ec0ff */
[----:B------:R-:W-:Y:S02]  /*14080*/  VIADD R29, R24, 0xffffffff ;  /* 0xffffffff181d7836 */ /* 0x000fe40000000000 */
[----:B------:R-:W-:-:S03]  /*14090*/  VIADD R28, R30, 0xffffffff ;  /* 0xffffffff1e1c7836 */ /* 0x000fc60000000000 */
[----:B------:R-:W-:-:S04]  /*140a0*/  ISETP.GT.U32.AND P0, PT, R29, 0xfd, PT ;  /* 0x000000fd1d00780c */ /* 0x000fc80003f04070 */
[----:B------:R-:W-:-:S13]  /*140b0*/  ISETP.GT.U32.OR P0, PT, R28, 0xfd, P0 ;  /* 0x000000fd1c00780c */ /* 0x000fda0000704470 */
[----:B------:R-:W-:Y:S01]  /*140c0*/  @!P0 IMAD.MOV.U32 R22, RZ, RZ, RZ ;  /* 0x000000ffff168224 */ /* 0x000fe200078e00ff */
[----:B------:R-:W-:Y:S06]  /*140d0*/  @!P0 BRA `(.L_x_153) ;  /* 0x00000000005c8947 */ /* 0x000fec0003800000 */
[----:B------:R-:W-:Y:S02]  /*140e0*/  FSETP.GTU.FTZ.AND P0, PT, |R20|, +INF , PT ;  /* 0x7f8000001400780b */ /* 0x000fe40003f1c200 */
[----:B------:R-:W-:-:S04]  /*140f0*/  FSETP.GTU.FTZ.AND P1, PT, |R27|, +INF , PT ;  /* 0x7f8000001b00780b */ /* 0x000fc80003f3c200 */
[----:B------:R-:W-:-:S13]  /*14100*/  PLOP3.LUT P0, PT, P0, P1, PT, 0xf8, 0x8f ;  /* 0x00000000008f781c */ /* 0x000fda0000703f70 */
[----:B------:R-:W-:Y:S05]  /*14110*/  @P0 BRA `(.L_x_154) ;  /* 0x00000004004c0947 */ /* 0x000fea0003800000 */
[----:B------:R-:W-:-:S13]  /*14120*/  LOP3.LUT P0, RZ, R27, 0x7fffffff, R20, 0xc8, !PT ;  /* 0x7fffffff1bff7812 */ /* 0x000fda000780c814 */
[----:B------:R-:W-:Y:S05]  /*14130*/  @!P0 BRA `(.L_x_155) ;  /* 0x00000004003c8947 */ /* 0x000fea0003800000 */
[C---:B------:R-:W-:Y:S02]  /*14140*/  FSETP.NEU.FTZ.AND P5, PT, |R20|.reuse, +INF , PT ;  /* 0x7f8000001400780b */ /* 0x040fe40003fbd200 */
[----:B------:R-:W-:Y:S02]  /*14150*/  FSETP.NEU.FTZ.AND P1, PT, |R27|, +INF , PT ;  /* 0x7f8000001b00780b */ /* 0x000fe40003f3d200 */
[----:B------:R-:W-:-:S11]  /*14160*/  FSETP.NEU.FTZ.AND P0, PT, |R20|, +INF , PT ;  /* 0x7f8000001400780b */ /* 0x000fd60003f1d200 */
[----:B------:R-:W-:Y:S05]  /*14170*/  @!P1 BRA !P5, `(.L_x_155) ;  /* 0x00000004002c9947 */ /* 0x000fea0006800000 */
[----:B------:R-:W-:-:S04]  /*14180*/  LOP3.LUT P5, RZ, R20, 0x7fffffff, RZ, 0xc0, !PT ;  /* 0x7fffffff14ff7812 */ /* 0x000fc800078ac0ff */
[----:B------:R-:W-:-:S13]  /*14190*/  PLOP3.LUT P1, PT, P1, P5, PT, 0x2f, 0xf2 ;  /* 0x0000000000f2781c */ /* 0x000fda0000f2a577 */
[----:B------:R-:W-:Y:S05]  /*141a0*/  @P1 BRA `(.L_x_156) ;  /* 0x0000000400181947 */ /* 0x000fea0003800000 */
[----:B------:R-:W-:-:S04]  /*141b0*/  LOP3.LUT P1, RZ, R27, 0x7fffffff, RZ, 0xc0, !PT ;  /* 0x7fffffff1bff7812 */ /* 0x000fc8000782c0ff */
[----:B------:R-:W-:-:S13]  /*141c0*/  PLOP3.LUT P0, PT, P0, P1, PT, 0x2f, 0xf2 ;  /* 0x0000000000f2781c */ /* 0x000fda0000702577 */
[----:B------:R-:W-:Y:S05]  /*141d0*/  @P0 BRA `(.L_x_157) ;  /* 0x0000000400000947 */ /* 0x000fea0003800000 */
[----:B------:R-:W-:Y:S02]  /*141e0*/  ISETP.GE.AND P0, PT, R28, RZ, PT ;  /* 0x000000ff1c00720c */ /* 0x000fe40003f06270 */
[----:B------:R-:W-:-:S11]  /*141f0*/  ISETP.GE.AND P1, PT, R29, RZ, PT ;  /* 0x000000ff1d00720c */ /* 0x000fd60003f26270 */
[----:B------:R-:W-:Y:S02]  /*14200*/  @P0 IMAD.MOV.U32 R22, RZ, RZ, RZ ;  /* 0x000000ffff160224 */ /* 0x000fe400078e00ff */
[----:B------:R-:W-:Y:S01]  /*14210*/  @!P0 FFMA R20, R20, 1.84467440737095516160e+19, RZ ;  /* 0x5f80000014148823 */ /* 0x000fe200000000ff */
[----:B------:R-:W-:Y:S02]  /*14220*/  @!P0 IMAD.MOV.U32 R22, RZ, RZ, -0x40 ;  /* 0xffffffc0ff168424 */ /* 0x000fe400078e00ff */
[----:B------:R-:W-:Y:S02]  /*14230*/  @!P1 FFMA R27, R27, 1.84467440737095516160e+19, RZ ;  /* 0x5f8000001b1b9823 */ /* 0x000fe400000000ff */
[----:B------:R-:W-:-:S07]  /*14240*/  @!P1 VIADD R22, R22, 0x40 ;  /* 0x0000004016169836 */ /* 0x000fce0000000000 */
.L_x_153:
[----:B------:R-:W-:Y:S01]  /*14250*/  LEA R28, R24, 0xc0800000, 0x17 ;  /* 0xc0800000181c7811 */ /* 0x000fe200078eb8ff */
[----:B------:R-:W-:Y:S04]  /*14260*/  BSSY.RECONVERGENT B2, `(.L_x_158) ;  /* 0x0000036000027945 */ /* 0x000fe80003800200 */
[----:B------:R-:W-:Y:S02]  /*14270*/  IMAD.IADD R28, R27, 0x1, -R28 ;  /* 0x000000011b1c7824 */ /* 0x000fe400078e0a1c */
[----:B------:R-:W-:Y:S02]  /*14280*/  VIADD R27, R30, 0xffffff81 ;  /* 0xffffff811e1b7836 */ /* 0x000fe40000000000 */
[----:B------:R-:W0:Y:S01]  /*14290*/  MUFU.RCP R29, R28 ;  /* 0x0000001c001d7308 */ /* 0x000e220000001000 */
[----:B------:R-:W-:Y:S01]  /*142a0*/  FADD.FTZ R31, -R28, -RZ ;  /* 0x800000ff1c1f7221 */ /* 0x000fe20000010100 */
[C---:B------:R-:W-:Y:S01]  /*142b0*/  IMAD R20, R27.reuse, -0x800000, R20 ;  /* 0xff8000001b147824 */ /* 0x040fe200078e0214 */
[----:B------:R-:W-:-:S05]  /*142c0*/  IADD3 R27, PT, PT, R27, 0x7f, -R24 ;  /* 0x0000007f1b1b7810 */ /* 0x000fca0007ffe818 */
[----:B------:R-:W-:Y:S02]  /*142d0*/  IMAD.IADD R27, R27, 0x1, R22 ;  /* 0x000000011b1b7824 */ /* 0x000fe400078e0216 */
[----:B0-----:R-:W-:-:S04]  /*142e0*/  FFMA R30, R29, R31, 1 ;  /* 0x3f8000001d1e7423 */ /* 0x001fc8000000001f */
[----:B------:R-:W-:-:S04]  /*142f0*/  FFMA R32, R29, R30, R29 ;  /* 0x0000001e1d207223 */ /* 0x000fc8000000001d */
[----:B------:R-:W-:-:S04]  /*14300*/  FFMA R29, R20, R32, RZ ;  /* 0x00000020141d7223 */ /* 0x000fc800000000ff */
[----:B------:R-:W-:-:S04]  /*14310*/  FFMA R30, R31, R29, R20 ;  /* 0x0000001d1f1e7223 */ /* 0x000fc80000000014 */
[----:B------:R-:W-:-:S04]  /*14320*/  FFMA R29, R32, R30, R29 ;  /* 0x0000001e201d7223 */ /* 0x000fc8000000001d */
[----:B------:R-:W-:-:S04]  /*14330*/  FFMA R30, R31, R29, R20 ;  /* 0x0000001d1f1e7223 */ /* 0x000fc80000000014 */
[----:B------:R-:W-:-:S05]  /*14340*/  FFMA R20, R32, R30, R29 ;  /* 0x0000001e20147223 */ /* 0x000fca000000001d */
[----:B------:R-:W-:-:S04]  /*14350*/  SHF.R.U32.HI R24, RZ, 0x17, R20 ;  /* 0x00000017ff187819 */ /* 0x000fc80000011614 */
[----:B------:R-:W-:-:S05]  /*14360*/  LOP3.LUT R24, R24, 0xff, RZ, 0xc0, !PT ;  /* 0x000000ff18187812 */ /* 0x000fca00078ec0ff */
[----:B------:R-:W-:-:S04]  /*14370*/  IMAD.IADD R28, R24, 0x1, R27 ;  /* 0x00000001181c7824 */ /* 0x000fc800078e021b */
[----:B------:R-:W-:-:S05]  /*14380*/  VIADD R22, R28, 0xffffffff ;  /* 0xffffffff1c167836 */ /* 0x000fca0000000000 */
[----:B------:R-:W-:-:S13]  /*14390*/  ISETP.GE.U32.AND P0, PT, R22, 0xfe, PT ;  /* 0x000000fe1600780c */ /* 0x000fda0003f06070 */
[----:B------:R-:W-:Y:S05]  /*143a0*/  @!P0 BRA `(.L_x_159) ;  /* 0x0000000000808947 */ /* 0x000fea0003800000 */
[----:B------:R-:W-:-:S13]  /*143b0*/  ISETP.GT.AND P0, PT, R28, 0xfe, PT ;  /* 0x000000fe1c00780c */ /* 0x000fda0003f04270 */
[----:B------:R-:W-:Y:S05]  /*143c0*/  @P0 BRA `(.L_x_160) ;  /* 0x00000000006c0947 */ /* 0x000fea0003800000 */
[----:B------:R-:W-:-:S13]  /*143d0*/  ISETP.GE.AND P0, PT, R28, 0x1, PT ;  /* 0x000000011c00780c */ /* 0x000fda0003f06270 */
[----:B------:R-:W-:Y:S05]  /*143e0*/  @P0 BRA `(.L_x_161) ;  /* 0x0000000000740947 */ /* 0x000fea0003800000 */
[----:B------:R-:W-:Y:S02]  /*143f0*/  ISETP.GE.AND P0, PT, R28, -0x18, PT ;  /* 0xffffffe81c00780c */ /* 0x000fe40003f06270 */
[----:B------:R-:W-:-:S11]  /*14400*/  LOP3.LUT R20, R20, 0x80000000, RZ, 0xc0, !PT ;  /* 0x8000000014147812 */ /* 0x000fd600078ec0ff */
[----:B------:R-:W-:Y:S05]  /*14410*/  @!P0 BRA `(.L_x_161) ;  /* 0x0000000000688947 */ /* 0x000fea0003800000 */
[-CC-:B------:R-:W-:Y:S01]  /*14420*/  FFMA.RZ R22, R32, R30.reuse, R29.reuse ;  /* 0x0000001e20167223 */ /* 0x180fe2000000c01d */
[----:B------:R-:W-:Y:S02]  /*14430*/  VIADD R27, R28, 0x20 ;  /* 0x000000201c1b7836 */ /* 0x000fe40000000000 */
[-CC-:B------:R-:W-:Y:S01]  /*14440*/  FFMA.RP R31, R32, R30.reuse, R29.reuse ;  /* 0x0000001e201f7223 */ /* 0x180fe2000000801d */
[----:B------:R-:W-:Y:S02]  /*14450*/  ISETP.NE.AND P5, PT, R28, RZ, PT ;  /* 0x000000ff1c00720c */ /* 0x000fe40003fa5270 */
[----:B------:R-:W-:Y:S01]  /*14460*/  LOP3.LUT R24, R22, 0x7fffff, RZ, 0xc0, !PT ;  /* 0x007fffff16187812 */ /* 0x000fe200078ec0ff */
[----:B------:R-:W-:Y:S01]  /*14470*/  FFMA.RM R22, R32, R30, R29 ;  /* 0x0000001e20167223 */ /* 0x000fe2000000401d */
[----:B------:R-:W-:Y:S01]  /*14480*/  IMAD.MOV R29, RZ, RZ, -R28 ;  /* 0x000000ffff1d7224 */ /* 0x000fe200078e0a1c */
[----:B------:R-:W-:Y:S02]  /*14490*/  ISETP.NE.AND P1, PT, R28, RZ, PT ;  /* 0x000000ff1c00720c */ /* 0x000fe40003f25270 */
[----:B------:R-:W-:-:S02]  /*144a0*/  LOP3.LUT R24, R24, 0x800000, RZ, 0xfc, !PT ;  /* 0x0080000018187812 */ /* 0x000fc400078efcff */
[----:B------:R-:W-:Y:S02]  /*144b0*/  FSETP.NEU.FTZ.AND P0, PT, R31, R22, PT ;  /* 0x000000161f00720b */ /* 0x000fe40003f1d000 */
[----:B------:R-:W-:Y:S02]  /*144c0*/  SHF.L.U32 R27, R24, R27, RZ ;  /* 0x0000001b181b7219 */ /* 0x000fe400000006ff */
[----:B------:R-:W-:Y:S02]  /*144d0*/  SEL R29, R29, RZ, P5 ;  /* 0x000000ff1d1d7207 */ /* 0x000fe40002800000 */
[----:B------:R-:W-:Y:S02]  /*144e0*/  ISETP.NE.AND P1, PT, R27, RZ, P1 ;  /* 0x000000ff1b00720c */ /* 0x000fe40000f25270 */
[----:B------:R-:W-:Y:S02]  /*144f0*/  SHF.R.U32.HI R29, RZ, R29, R24 ;  /* 0x0000001dff1d7219 */ /* 0x000fe40000011618 */
[----:B------:R-:W-:-:S02]  /*14500*/  PLOP3.LUT P0, PT, P0, P1, PT, 0xf8, 0x8f ;  /* 0x00000000008f781c */ /* 0x000fc40000703f70 */
[----:B------:R-:W-:Y:S02]  /*14510*/  SHF.R.U32.HI R27, RZ, 0x1, R29 ;  /* 0x00000001ff1b7819 */ /* 0x000fe4000001161d */
[----:B------:R-:W-:-:S04]  /*14520*/  SEL R22, RZ, 0x1, !P0 ;  /* 0x00000001ff167807 */ /* 0x000fc80004000000 */
[----:B------:R-:W-:-:S04]  /*14530*/  LOP3.LUT R22, R22, 0x1, R27, 0xf8, !PT ;  /* 0x0000000116167812 */ /* 0x000fc800078ef81b */
[----:B------:R-:W-:-:S05]  /*14540*/  LOP3.LUT R22, R22, R29, RZ, 0xc0, !PT ;  /* 0x0000001d16167212 */ /* 0x000fca00078ec0ff */
[----:B------:R-:W-:-:S05]  /*14550*/  IMAD.IADD R27, R27, 0x1, R22 ;  /* 0x000000011b1b7824 */ /* 0x000fca00078e0216 */
[----:B------:R-:W-:Y:S01]  /*14560*/  LOP3.LUT R20, R27, R20, RZ, 0xfc, !PT ;  /* 0x000000141b147212 */ /* 0x000fe200078efcff */
[----:B------:R-:W-:Y:S06]  /*14570*/  BRA `(.L_x_161) ;  /* 0x0000000000107947 */ /* 0x000fec0003800000 */
.L_x_160:
[----:B------:R-:W-:-:S04]  /*14580*/  LOP3.LUT R20, R20, 0x80000000, RZ, 0xc0, !PT ;  /* 0x8000000014147812 */ /* 0x000fc800078ec0ff */
[----:B------:R-:W-:Y:S01]  /*14590*/  LOP3.LUT R20, R20, 0x7f800000, RZ, 0xfc, !PT ;  /* 0x7f80000014147812 */ /* 0x000fe200078efcff */
[----:B------:R-:W-:Y:S06]  /*145a0*/  BRA `(.L_x_161) ;  /* 0x0000000000047947 */ /* 0x000fec0003800000 */
.L_x_159:
[----:B------:R-:W-:-:S07]  /*145b0*/  IMAD R20, R27, 0x800000, R20 ;  /* 0x008000001b147824 */ /* 0x000fce00078e0214 */
.L_x_161:
[----:B------:R-:W-:Y:S05]  /*145c0*/  BSYNC.RECONVERGENT B2 ;  /* 0x0000000000027941 */ /* 0x000fea0003800200 */
.L_x_158:
[----:B------:R-:W-:Y:S05]  /*145d0*/  BRA `(.L_x_162) ;  /* 0x0000000000207947 */ /* 0x000fea0003800000 */
.L_x_157:
[----:B------:R-:W-:-:S04]  /*145e0*/  LOP3.LUT R20, R27, 0x80000000, R20, 0x48, !PT ;  /* 0x800000001b147812 */ /* 0x000fc800078e4814 */
[----:B------:R-:W-:Y:S01]  /*145f0*/  LOP3.LUT R20, R20, 0x7f800000, RZ, 0xfc, !PT ;  /* 0x7f80000014147812 */ /* 0x000fe200078efcff */
[----:B------:R-:W-:Y:S06]  /*14600*/  BRA `(.L_x_162) ;  /* 0x0000000000147947 */ /* 0x000fec0003800000 */
.L_x_156:
[----:B------:R-:W-:Y:S01]  /*14610*/  LOP3.LUT R20, R27, 0x80000000, R20, 0x48, !PT ;  /* 0x800000001b147812 */ /* 0x000fe200078e4814 */
[----:B------:R-:W-:Y:S06]  /*14620*/  BRA `(.L_x_162) ;  /* 0x00000000000c7947 */ /* 0x000fec0003800000 */
.L_x_155:
[----:B------:R-:W0:Y:S01]  /*14630*/  MUFU.RSQ R20, -QNAN ;  /* 0xffc0000000147908 */ /* 0x000e220000001400 */
[----:B------:R-:W-:Y:S05]  /*14640*/  BRA `(.L_x_162) ;  /* 0x0000000000047947 */ /* 0x000fea0003800000 */
.L_x_154:
[----:B------:R-:W-:-:S07]  /*14650*/  FADD.FTZ R20, R20, R27 ;  /* 0x0000001b14147221 */ /* 0x000fce0000010000 */
.L_x_162:
[----:B------:R-:W-:Y:S05]  /*14660*/  BSYNC.RECONVERGENT B1 ;  /* 0x0000000000017941 */ /* 0x000fea0003800200 */
.L_x_152:
[----:B------:R-:W-:-:S04]  /*14670*/  IMAD.MOV.U32 R27, RZ, RZ, 0x0 ;  /* 0x00000000ff1b7424 */ /* 0x000fc800078e00ff */
[----:B0-----:R-:W-:Y:S05]  /*14680*/  RET.REL.NODEC R26 `(optimize_pose) ;  /* 0xfffffeb81a5c7950 */ /* 0x001fea0003c3ffff */
.L_x_163:
[----:B------:R-:W-:-:S00]  /*14690*/  BRA `(.L_x_163) ;  /* 0xfffffffc00fc7947 */ /* 0x000fc0000383ffff */
[----:B------:R-:W-:-:S00]  /*146a0*/  NOP ;  /* 0x0000000000007918 */ /* 0x000fc00000000000 */
        /* <DEDUP_REMOVED lines=13> */
.L_x_165:


//--------------------- .nv.global.init           --------------------------
	.section	.nv.global.init,"aw",@progbits
	.align	4
.nv.global.init:
	.type		__cudart_i2opi_f,@object
	.size		__cudart_i2opi_f,(.L_0 - __cudart_i2opi_f)
__cudart_i2opi_f:
        /*0000*/ 	.byte	0x41, 0x90, 0x43, 0x3c, 0x99, 0x95, 0x62, 0xdb, 0xc0, 0xdd, 0x34, 0xf5, 0xd1, 0x57, 0x27, 0xfc
        /*0010*/ 	.byte	0x29, 0x15, 0x44, 0x4e, 0x6e, 0x83, 0xf9, 0xa2
.L_0:


//--------------------- .nv.shared.reserved.0     --------------------------
	.section	.nv.shared.reserved.0,"aw",@nobits
	.weak		__nv_reservedSMEM_offset_0_alias
	.size		__nv_reservedSMEM_offset_0_alias, 0, 64
	.other		__nv_reservedSMEM_offset_0_alias,@"STO_CUDA_RESERVED_SHARED STV_DEFAULT"
__nv_reservedSMEM_offset_0_alias:
	.zero		0
	.zero		64


//--------------------- .nv.constant0.optimize_pose --------------------------
	.section	.nv.constant0.optimize_pose,"a",@progbits
	.sectionflags	@""
	.align	4
.nv.constant0.optimize_pose:
	.zero		948


//--------------------- SYMBOLS --------------------------

	.type		.nv.reservedSmem.offset0,@object
	.size		.nv.reservedSmem.offset0,0x4
